// auto-generated by cutlass_sweep.fmha — config: {"arch": "sm_90", "direction": "bwd", "dtype": "fp16", "head_dim": 512, "mask": "residual", "schedule": "cooperative", "tile_kv": 128, "tile_q": 128}
#include "cutlass/cutlass.h"
#include "cute/tensor.hpp"
#include "cutlass/device_kernel.h"
#include "cutlass/kernel_hardware_info.h"
#include "88_hopper_fmha/collective/fmha_fusion.hpp"
#include "88_hopper_fmha/collective/fmha_collective_bwd_tma_warpspecialized.hpp"
#include "88_hopper_fmha/collective/fmha_epilogue_bwd.hpp"
#include "88_hopper_fmha/kernel/fmha_kernel_tma_warpspecialized.hpp"
#include "88_hopper_fmha/kernel/fmha_tile_scheduler.hpp"

using namespace cute;
using Element = cutlass::half_t;
using TileShape = Shape<_128, _128, _512>;

using Mainloop = cutlass::fmha::collective::FmhaBwdMainloopTmaWarpSpecialized<
    Element, float, TileShape,
    cutlass::fmha::collective::FusionBwdAdapter<cutlass::fmha::collective::ResidualFusion>>;
using Epilogue = cutlass::fmha::collective::FmhaBwdEpilogueKV<
    Element, float, typename Mainloop::TileShapePV>;
using Kernel = cutlass::fmha::kernel::FmhaKernelTmaWarpSpecialized<
    Mainloop, Epilogue,
    cutlass::fmha::kernel::TileSchedulerBwdAdapter<
        cutlass::fmha::kernel::IndividualTileScheduler>>;

auto* _anchor = &cutlass::device_kernel<Kernel>;


// ===== COMPILED SASS (sm_90a) =====

	.target	sm_90a

	.elftype	@"ET_EXEC"


//--------------------- .note.nv.tkinfo           --------------------------
	.section	.note.nv.tkinfo,"",@"SHT_NOTE"
	.sectionflags	@"SHF_NOTE_NV_TKINFO"
	.tkinfo
        /*0018*/ 	.word	0x00000002
        /*0030*/ 	.string	""
        /*0030*/ 	.string	"ptxas"
        /*0030*/ 	.string	"Cuda compilation tools, release 13.0, V13.0.88"
        /*0030*/ 	.string	"Build cuda_13.0.r13.0/compiler.36424714_0"
        /*0030*/ 	.string	"-arch sm_90a -m 64 "



//--------------------- .note.nv.cuinfo           --------------------------
	.section	.note.nv.cuinfo,"",@"SHT_NOTE"
	.sectionflags	@"SHF_NOTE_NV_CUINFO"
        /*0018*/ 	.short	0x0002
        /*001a*/ 	.short	0x005a
        /*001c*/ 	.short	0x0082
	.zero		2


//--------------------- .nv.info                  --------------------------
	.section	.nv.info,"",@"SHT_CUDA_INFO"
	.align	4


	//----- nvinfo : EIATTR_REGCOUNT
	.align		4
        /*0000*/ 	.byte	0x04, 0x2f
        /*0002*/ 	.short	(.L_16 - .L_15)
	.align		4
.L_15:
        /*0004*/ 	.word	index@(_ZN7cutlass13device_kernelINS_4fmha6kernel28FmhaKernelTmaWarpSpecializedINS1_10collective33FmhaBwdMainloopTmaWarpSpecializedINS_6half_tEfN4cute5tupleIJNS7_1CILi128EEESA_NS9_ILi512EEEEEENS4_16FusionBwdAdapterINS4_14ResidualFusionEEEJEEENS4_17FmhaBwdEpilogueKVIS6_fNS8_IJNS9_ILi64EEESB_SA_EEEEENS2_23TileSchedulerBwdAdapterINS2_23IndividualTileSchedulerEEEJEEEEEvNT_6ParamsE)
        /*0008*/ 	.word	0x000000a8


	//----- nvinfo : EIATTR_FRAME_SIZE
	.align		4
.L_16:
        /*000c*/ 	.byte	0x04, 0x11
        /*000e*/ 	.short	(.L_18 - .L_17)
	.align		4
.L_17:
        /*0010*/ 	.word	index@(_ZN7cutlass13device_kernelINS_4fmha6kernel28FmhaKernelTmaWarpSpecializedINS1_10collective33FmhaBwdMainloopTmaWarpSpecializedINS_6half_tEfN4cute5tupleIJNS7_1CILi128EEESA_NS9_ILi512EEEEEENS4_16FusionBwdAdapterINS4_14ResidualFusionEEEJEEENS4_17FmhaBwdEpilogueKVIS6_fNS8_IJNS9_ILi64EEESB_SA_EEEEENS2_23TileSchedulerBwdAdapterINS2_23IndividualTileSchedulerEEEJEEEEEvNT_6ParamsE)
        /*0014*/ 	.word	0x00004530


	//----- nvinfo : EIATTR_MIN_STACK_SIZE
	.align		4
.L_18:
        /*0018*/ 	.byte	0x04, 0x12
        /*001a*/ 	.short	(.L_20 - .L_19)
	.align		4
.L_19:
        /*001c*/ 	.word	index@(_ZN7cutlass13device_kernelINS_4fmha6kernel28FmhaKernelTmaWarpSpecializedINS1_10collective33FmhaBwdMainloopTmaWarpSpecializedINS_6half_tEfN4cute5tupleIJNS7_1CILi128EEESA_NS9_ILi512EEEEEENS4_16FusionBwdAdapterINS4_14ResidualFusionEEEJEEENS4_17FmhaBwdEpilogueKVIS6_fNS8_IJNS9_ILi64EEESB_SA_EEEEENS2_23TileSchedulerBwdAdapterINS2_23IndividualTileSchedulerEEEJEEEEEvNT_6ParamsE)
        /*0020*/ 	.word	0x00004530
.L_20:


//--------------------- .nv.compat                --------------------------
	.section	.nv.compat,"",@"SHT_CUDA_COMPAT_INFO"
	.align	4
        /*0000*/ 	.byte	0x02, 0x09, 0x01, 0x00, 0x02, 0x02, 0x04, 0x00, 0x02, 0x05, 0x05, 0x00, 0x03, 0x07, 0x01, 0x01
        /*0010*/ 	.byte	0x02, 0x03, 0x01, 0x00, 0x02, 0x06, 0x01, 0x00, 0x04, 0x0b, 0x08, 0x00, 0x00, 0x00, 0x00, 0x00
        /*0020*/ 	.byte	0x00, 0x00, 0x00, 0x00


//--------------------- .nv.info._ZN7cutlass13device_kernelINS_4fmha6kernel28FmhaKernelTmaWarpSpecializedINS1_10collective33FmhaBwdMainloopTmaWarpSpecializedINS_6half_tEfN4cute5tupleIJNS7_1CILi128EEESA_NS9_ILi512EEEEEENS4_16FusionBwdAdapterINS4_14ResidualFusionEEEJEEENS4_17FmhaBwdEpilogueKVIS6_fNS8_IJNS9_ILi64EEESB_SA_EEEEENS2_23TileSchedulerBwdAdapterINS2_23IndividualTileSchedulerEEEJEEEEEvNT_6ParamsE --------------------------
	.section	.nv.info._ZN7cutlass13device_kernelINS_4fmha6kernel28FmhaKernelTmaWarpSpecializedINS1_10collective33FmhaBwdMainloopTmaWarpSpecializedINS_6half_tEfN4cute5tupleIJNS7_1CILi128EEESA_NS9_ILi512EEEEEENS4_16FusionBwdAdapterINS4_14ResidualFusionEEEJEEENS4_17FmhaBwdEpilogueKVIS6_fNS8_IJNS9_ILi64EEESB_SA_EEEEENS2_23TileSchedulerBwdAdapterINS2_23IndividualTileSchedulerEEEJEEEEEvNT_6ParamsE,"",@"SHT_CUDA_INFO"
	.sectionflags	@""
	.align	4


	//----- nvinfo : EIATTR_CUDA_API_VERSION
	.align		4
        /*0000*/ 	.byte	0x04, 0x37
        /*0002*/ 	.short	(.L_22 - .L_21)
.L_21:
        /*0004*/ 	.word	0x00000082


	//----- nvinfo : EIATTR_KPARAM_INFO
	.align		4
.L_22:
        /*0008*/ 	.byte	0x04, 0x17
        /*000a*/ 	.short	(.L_24 - .L_23)
.L_23:
        /*000c*/ 	.word	0x00000000
        /*0010*/ 	.short	0x0000
        /*0012*/ 	.short	0x0070
        /*0014*/ 	.byte	0x00, 0xf0, 0x01, 0x3a


	//----- nvinfo : EIATTR_SPARSE_MMA_MASK
	.align		4
.L_24:
        /*0018*/ 	.byte	0x03, 0x50
        /*001a*/ 	.short	0x0000


	//----- nvinfo : EIATTR_MAXREG_COUNT
	.align		4
        /*001c*/ 	.byte	0x03, 0x1b
        /*001e*/ 	.short	0x00a8


	//----- nvinfo : EIATTR_NUM_BARRIERS
	.align		4
        /*0020*/ 	.byte	0x02, 0x4c
        /*0022*/ 	.byte	0x02
	.zero		1


	//----- nvinfo : EIATTR_EXTERNS
	.align		4
        /*0024*/ 	.byte	0x04, 0x0f
        /*0026*/ 	.short	(.L_26 - .L_25)


	//   ....[0]....
	.align		4
.L_25:
        /*0028*/ 	.word	index@(__assertfail)


	//----- nvinfo : EIATTR_ANNOTATIONS
	.align		4
.L_26:
        /*002c*/ 	.byte	0x04, 0x55
        /*002e*/ 	.short	(.L_28 - .L_27)


	//   ....[0]....
.L_27:
        /*0030*/ 	.word	0x00000001
        /*0034*/ 	.byte	0x00, 0x0f, 0x00, 0x00, 0x01, 0x00, 0x00, 0x00, 0x30, 0x0f, 0x00, 0x00, 0x01, 0x00, 0x00, 0x00
        /* <DEDUP_REMOVED lines=417> */
        /*1a54*/ 	.byte	0x80, 0x7f, 0x00, 0x00, 0x01, 0x00, 0x00, 0x00, 0x90, 0x7f, 0x00, 0x00


	//----- nvinfo : EIATTR_MERCURY_ISA_VERSION
	.align		4
.L_28:
        /*1a60*/ 	.byte	0x03, 0x5f
        /*1a62*/ 	.short	0x0101


	//----- nvinfo : EIATTR_INT_WARP_WIDE_INSTR_OFFSETS
	.align		4
        /*1a64*/ 	.byte	0x04, 0x31
        /*1a66*/ 	.short	(.L_30 - .L_29)


	//   ....[0]....
.L_29:
        /*1a68*/ 	.word	0x000007e0


	//   ....[1]....
        /*1a6c*/ 	.word	0x000007f0


	//   ....[2]....
        /*1a70*/ 	.word	0x00000800


	//   ....[3]....
        /*1a74*/ 	.word	0x00000810


	//   ....[4]....
        /*1a78*/ 	.word	0x00000820


	//----- nvinfo : EIATTR_COOP_GROUP_MASK_REGIDS
	.align		4
.L_30:
        /*1a7c*/ 	.byte	0x04, 0x29
        /*1a7e*/ 	.short	(.L_32 - .L_31)


	//   ....[0]....
.L_31:
        /*1a80*/ 	.word	0xffffffff


	//   ....[1]....
        /*1a84*/ 	.word	0xffffffff


	//   ....[2]....
        /*1a88*/ 	.word	0xffffffff


	//   ....[3]....
        /*1a8c*/ 	.word	0xffffffff


	//   ....[4]....
        /*1a90*/ 	.word	0xffffffff


	//   ....[5]....
        /*1a94*/ 	.word	0xffffffff


	//----- nvinfo : EIATTR_COOP_GROUP_INSTR_OFFSETS
	.align		4
.L_32:
        /*1a98*/ 	.byte	0x04, 0x28
        /*1a9a*/ 	.short	(.L_34 - .L_33)


	//   ....[0]....
.L_33:
        /*1a9c*/ 	.word	0x00000060


	//   ....[1]....
        /*1aa0*/ 	.word	0x00000090


	//   ....[2]....
        /*1aa4*/ 	.word	0x00000250


	//   ....[3]....
        /*1aa8*/ 	.word	0x00000480


	//   ....[4]....
        /*1aac*/ 	.word	0x00000620


	//   ....[5]....
        /*1ab0*/ 	.word	0x00000780


	//----- nvinfo : EIATTR_REG_RECONFIG
	.align		4
.L_34:
        /*1ab4*/ 	.byte	0x01, 0x54
	.zero		2


	//----- nvinfo : EIATTR_SYSCALL_OFFSETS
	.align		4
        /*1ab8*/ 	.byte	0x04, 0x46
        /*1aba*/ 	.short	(.L_36 - .L_35)


	//   ....[0]....
.L_35:
        /*1abc*/ 	.word	0x0003c960


	//   ....[1]....
        /*1ac0*/ 	.word	0x0003cab0


	//   ....[2]....
        /*1ac4*/ 	.word	0x0003fdd0


	//   ....[3]....
        /*1ac8*/ 	.word	0x0003ff00


	//----- nvinfo : EIATTR_MBARRIER_INSTR_OFFSETS
	.align		4
.L_36:
        /*1acc*/ 	.byte	0x04, 0x39
        /*1ace*/ 	.short	(.L_38 - .L_37)


	//   ....[0]....
.L_37:
        /*1ad0*/ 	.word	0x000003f0
        /*1ad4*/ 	.word	0x000000ff
        /*1ad8*/ 	.word	0x00148840
        /*1adc*/ 	.short	0x0100
        /*1ade*/ 	.byte	0x05
	.zero		1


	//   ....[1]....
        /*1ae0*/ 	.word	0x00000400
        /*1ae4*/ 	.word	0x000000ff
        /*1ae8*/ 	.word	0x00148860
        /*1aec*/ 	.short	0x0100
        /*1aee*/ 	.byte	0x05
	.zero		1


	//   ....[2]....
        /*1af0*/ 	.word	0x00000410
        /*1af4*/ 	.word	0x000000ff
        /*1af8*/ 	.word	0x00148848
        /*1afc*/ 	.short	0x0100
        /*1afe*/ 	.byte	0x05
	.zero		1


	//   ....[3]....
        /*1b00*/ 	.word	0x00000420
        /*1b04*/ 	.word	0x000000ff
        /*1b08*/ 	.word	0x00148868
        /*1b0c*/ 	.short	0x0100
        /*1b0e*/ 	.byte	0x05
	.zero		1


	//   ....[4]....
        /*1b10*/ 	.word	0x00000430
        /*1b14*/ 	.word	0x000000ff
        /*1b18*/ 	.word	0x00148850
        /*1b1c*/ 	.short	0x0100
        /*1b1e*/ 	.byte	0x05
	.zero		1


	//   ....[5]....
        /*1b20*/ 	.word	0x00000440
        /*1b24*/ 	.word	0x000000ff
        /*1b28*/ 	.word	0x00148870
        /*1b2c*/ 	.short	0x0100
        /*1b2e*/ 	.byte	0x05
	.zero		1


	//   ....[6]....
        /*1b30*/ 	.word	0x00000450
        /*1b34*/ 	.word	0x000000ff
        /*1b38*/ 	.word	0x00148858
        /*1b3c*/ 	.short	0x0100
        /*1b3e*/ 	.byte	0x05
	.zero		1


	//   ....[7]....
        /*1b40*/ 	.word	0x00000460
        /*1b44*/ 	.word	0x000000ff
        /*1b48*/ 	.word	0x00148878
        /*1b4c*/ 	.short	0x0100
        /*1b4e*/ 	.byte	0x05
	.zero		1


	//   ....[8]....
        /*1b50*/ 	.word	0x00000590
        /*1b54*/ 	.word	0x000000ff
        /*1b58*/ 	.word	0x00148800
        /*1b5c*/ 	.short	0x0100
        /*1b5e*/ 	.byte	0x05
	.zero		1


	//   ....[9]....
        /*1b60*/ 	.word	0x000005a0
        /*1b64*/ 	.word	0x000000ff
        /*1b68*/ 	.word	0x00148820
        /*1b6c*/ 	.short	0x0100
        /*1b6e*/ 	.byte	0x05
	.zero		1


	//   ....[10]....
        /*1b70*/ 	.word	0x000005b0
        /*1b74*/ 	.word	0x000000ff
        /*1b78*/ 	.word	0x00148808
        /*1b7c*/ 	.short	0x0100
        /*1b7e*/ 	.byte	0x05
	.zero		1


	//   ....[11]....
        /*1b80*/ 	.word	0x000005c0
        /*1b84*/ 	.word	0x000000ff
        /*1b88*/ 	.word	0x00148828
        /*1b8c*/ 	.short	0x0100
        /*1b8e*/ 	.byte	0x05
	.zero		1


	//   ....[12]....
        /*1b90*/ 	.word	0x000005d0
        /*1b94*/ 	.word	0x000000ff
        /*1b98*/ 	.word	0x00148810
        /*1b9c*/ 	.short	0x0100
        /*1b9e*/ 	.byte	0x05
	.zero		1


	//   ....[13]....
        /*1ba0*/ 	.word	0x000005e0
        /*1ba4*/ 	.word	0x000000ff
        /*1ba8*/ 	.word	0x00148830
        /*1bac*/ 	.short	0x0100
        /*1bae*/ 	.byte	0x05
	.zero		1


	//   ....[14]....
        /*1bb0*/ 	.word	0x000005f0
        /*1bb4*/ 	.word	0x000000ff
        /*1bb8*/ 	.word	0x00148818
        /*1bbc*/ 	.short	0x0100
        /*1bbe*/ 	.byte	0x05
	.zero		1


	//   ....[15]....
        /*1bc0*/ 	.word	0x00000600
        /*1bc4*/ 	.word	0x000000ff
        /*1bc8*/ 	.word	0x00148838
        /*1bcc*/ 	.short	0x0100
        /*1bce*/ 	.byte	0x05
	.zero		1


	//   ....[16]....
        /*1bd0*/ 	.word	0x00000730
        /*1bd4*/ 	.word	0x000000ff
        /*1bd8*/ 	.word	0x00148880
        /*1bdc*/ 	.short	0x0100
        /*1bde*/ 	.byte	0x05
	.zero		1


	//   ....[17]....
        /*1be0*/ 	.word	0x00000740
        /*1be4*/ 	.word	0x000000ff
        /*1be8*/ 	.word	0x00148890
        /*1bec*/ 	.short	0x0100
        /*1bee*/ 	.byte	0x05
	.zero		1


	//   ....[18]....
        /*1bf0*/ 	.word	0x00000750
        /*1bf4*/ 	.word	0x000000ff
        /*1bf8*/ 	.word	0x00148888
        /*1bfc*/ 	.short	0x0100
        /*1bfe*/ 	.byte	0x05
	.zero		1


	//   ....[19]....
        /*1c00*/ 	.word	0x00000760
        /*1c04*/ 	.word	0x000000ff
        /*1c08*/ 	.word	0x00148898
        /*1c0c*/ 	.short	0x0100
        /*1c0e*/ 	.byte	0x05
	.zero		1


	//   ....[20]....
        /*1c10*/ 	.word	0x000008c0
        /*1c14*/ 	.word	0x000000ff
        /*1c18*/ 	.word	0x001488a0
        /*1c1c*/ 	.short	0x0100
        /*1c1e*/ 	.byte	0x05
	.zero		1


	//   ....[21]....
        /*1c20*/ 	.word	0x000008d0
        /*1c24*/ 	.word	0x000000ff
        /*1c28*/ 	.word	0x001488a8
        /*1c2c*/ 	.short	0x0100
        /*1c2e*/ 	.byte	0x05
	.zero		1


	//   ....[22]....
        /*1c30*/ 	.word	0x000008e0
        /*1c34*/ 	.word	0x000000ff
        /*1c38*/ 	.word	0x001488b0
        /*1c3c*/ 	.short	0x0100
        /*1c3e*/ 	.byte	0x05
	.zero		1


	//   ....[23]....
        /*1c40*/ 	.word	0x000008f0
        /*1c44*/ 	.word	0x000000ff
        /*1c48*/ 	.word	0x001488b8
        /*1c4c*/ 	.short	0x0100
        /*1c4e*/ 	.byte	0x05
	.zero		1


	//   ....[24]....
        /*1c50*/ 	.word	0x000009f0
        /*1c54*/ 	.word	0x000000ff
        /*1c58*/ 	.word	0x001488d0
        /*1c5c*/ 	.short	0x0100
        /*1c5e*/ 	.byte	0x05
	.zero		1


	//   ....[25]....
        /*1c60*/ 	.word	0x00000a00
        /*1c64*/ 	.word	0x000000ff
        /*1c68*/ 	.word	0x001488f0
        /*1c6c*/ 	.short	0x0100
        /*1c6e*/ 	.byte	0x05
	.zero		1


	//   ....[26]....
        /*1c70*/ 	.word	0x00000a10
        /*1c74*/ 	.word	0x000000ff
        /*1c78*/ 	.word	0x001488d8
        /*1c7c*/ 	.short	0x0100
        /*1c7e*/ 	.byte	0x05
	.zero		1


	//   ....[27]....
        /*1c80*/ 	.word	0x00000a20
        /*1c84*/ 	.word	0x000000ff
        /*1c88*/ 	.word	0x001488f8
        /*1c8c*/ 	.short	0x0100
        /*1c8e*/ 	.byte	0x05
	.zero		1


	//   ....[28]....
        /*1c90*/ 	.word	0x00000a30
        /*1c94*/ 	.word	0x000000ff
        /*1c98*/ 	.word	0x001488e0
        /*1c9c*/ 	.short	0x0100
        /*1c9e*/ 	.byte	0x05
	.zero		1


	//   ....[29]....
        /*1ca0*/ 	.word	0x00000a40
        /*1ca4*/ 	.word	0x000000ff
        /*1ca8*/ 	.word	0x00148900
        /*1cac*/ 	.short	0x0100
        /*1cae*/ 	.byte	0x05
	.zero		1


	//   ....[30]....
        /*1cb0*/ 	.word	0x00000a50
        /*1cb4*/ 	.word	0x000000ff
        /*1cb8*/ 	.word	0x001488e8
        /*1cbc*/ 	.short	0x0100
        /*1cbe*/ 	.byte	0x05
	.zero		1


	//   ....[31]....
        /*1cc0*/ 	.word	0x00000a60
        /*1cc4*/ 	.word	0x000000ff
        /*1cc8*/ 	.word	0x00148908
        /*1ccc*/ 	.short	0x0100
        /*1cce*/ 	.byte	0x05
	.zero		1


	//   ....[32]....
        /*1cd0*/ 	.word	0x00000e50
        /*1cd4*/ 	.word	0x000000ff
        /*1cd8*/ 	.word	0x00148840
        /*1cdc*/ 	.short	0x010a
        /*1cde*/ 	.byte	0x23
	.zero		1


	//   ....[33]....
        /*1ce0*/ 	.word	0x00000e90
        /*1ce4*/ 	.word	0x000000ff
        /*1ce8*/ 	.word	0x00148848
        /*1cec*/ 	.short	0x010a
        /*1cee*/ 	.byte	0x23
	.zero		1


	//   ....[34]....
        /*1cf0*/ 	.word	0x00003250
        /*1cf4*/ 	.word	0x000000ff
        /*1cf8*/ 	.word	0x00148800
        /*1cfc*/ 	.short	0x010a
        /*1cfe*/ 	.byte	0x09
	.zero		1


	//   ....[35]....
        /*1d00*/ 	.word	0x000041a0
        /*1d04*/ 	.word	0x000000ff
        /*1d08*/ 	.word	0x00148800
        /*1d0c*/ 	.short	0x010a
        /*1d0e*/ 	.byte	0x0a
	.zero		1


	//   ....[36]....
        /*1d10*/ 	.word	0x00005b00
        /*1d14*/ 	.word	0x000000ff
        /*1d18*/ 	.word	0x00000000
        /*1d1c*/ 	.short	0x010a
        /*1d1e*/ 	.byte	0x0a
	.zero		1


	//   ....[37]....
        /*1d20*/ 	.word	0x000071a0
        /*1d24*/ 	.word	0x000000ff
        /*1d28*/ 	.word	0x00000000
        /*1d2c*/ 	.short	0x0101
        /*1d2e*/ 	.byte	0x10
	.zero		1


	//   ....[38]....
        /*1d30*/ 	.word	0x00014e50
        /*1d34*/ 	.word	0x000000ff
        /*1d38*/ 	.word	0x001488a0
        /*1d3c*/ 	.short	0x010a
        /*1d3e*/ 	.byte	0x0a
	.zero		1


	//   ....[39]....
        /*1d40*/ 	.word	0x00015140
        /*1d44*/ 	.word	0x000000ff
        /*1d48*/ 	.word	0x001488a0
        /*1d4c*/ 	.short	0x0101
        /*1d4e*/ 	.byte	0x0a
	.zero		1


	//   ....[40]....
        /*1d50*/ 	.word	0x0001af00
        /*1d54*/ 	.word	0x000000ff
        /*1d58*/ 	.word	0x00148890
        /*1d5c*/ 	.short	0x010a
        /*1d5e*/ 	.byte	0x05
	.zero		1


	//   ....[41]....
        /*1d60*/ 	.word	0x0001af40
        /*1d64*/ 	.word	0x000000ff
        /*1d68*/ 	.word	0x00148880
        /*1d6c*/ 	.short	0x0101
        /*1d6e*/ 	.byte	0x05
	.zero		1


	//   ....[42]....
        /*1d70*/ 	.word	0x0001afa0
        /*1d74*/ 	.word	0x000000ff
        /*1d78*/ 	.word	0x00000000
        /*1d7c*/ 	.short	0x010a
        /*1d7e*/ 	.byte	0x0a
	.zero		1


	//   ....[43]....
        /*1d80*/ 	.word	0x00032950
        /*1d84*/ 	.word	0x000000ff
        /*1d88*/ 	.word	0x00000000
        /*1d8c*/ 	.short	0x0101
        /*1d8e*/ 	.byte	0x18
	.zero		1


	//   ....[44]....
        /*1d90*/ 	.word	0x000329b0
        /*1d94*/ 	.word	0x000000ff
        /*1d98*/ 	.word	0x00148890
        /*1d9c*/ 	.short	0x010a
        /*1d9e*/ 	.byte	0x0d
	.zero		1


	//   ....[45]....
        /*1da0*/ 	.word	0x0003c2b0
        /*1da4*/ 	.word	0x000000ff
        /*1da8*/ 	.word	0x00148880
        /*1dac*/ 	.short	0x0101
        /*1dae*/ 	.byte	0x0d
	.zero		1


	//   ....[46]....
        /*1db0*/ 	.word	0x0003c3e0
        /*1db4*/ 	.word	0x000000ff
        /*1db8*/ 	.word	0x00000000
        /*1dbc*/ 	.short	0x0101
        /*1dbe*/ 	.byte	0x05
	.zero		1


	//   ....[47]....
        /*1dc0*/ 	.word	0x0003c490
        /*1dc4*/ 	.word	0x000000ff
        /*1dc8*/ 	.word	0x00000000
        /*1dcc*/ 	.short	0x0101
        /*1dce*/ 	.byte	0x05
	.zero		1


	//   ....[48]....
        /*1dd0*/ 	.word	0x0003c5e0
        /*1dd4*/ 	.word	0x000000ff
        /*1dd8*/ 	.word	0x00000000
        /*1ddc*/ 	.short	0x0101
        /*1dde*/ 	.byte	0x05
	.zero		1


	//   ....[49]....
        /*1de0*/ 	.word	0x0003c650
        /*1de4*/ 	.word	0x000000ff
        /*1de8*/ 	.word	0x00000000
        /*1dec*/ 	.short	0x0101
        /*1dee*/ 	.byte	0x23
	.zero		1


	//   ....[50]....
        /*1df0*/ 	.word	0x0003c700
        /*1df4*/ 	.word	0x000000ff
        /*1df8*/ 	.word	0x00148890
        /*1dfc*/ 	.short	0x010a
        /*1dfe*/ 	.byte	0x05
	.zero		1


	//   ....[51]....
        /*1e00*/ 	.word	0x0003c7c0
        /*1e04*/ 	.word	0x000000ff
        /*1e08*/ 	.word	0x00148890
        /*1e0c*/ 	.short	0x010a
        /*1e0e*/ 	.byte	0x04
	.zero		1


	//   ....[52]....
        /*1e10*/ 	.word	0x0003c840
        /*1e14*/ 	.word	0x000000ff
        /*1e18*/ 	.word	0x001488a0
        /*1e1c*/ 	.short	0x010a
        /*1e1e*/ 	.byte	0x04
	.zero		1


	//   ....[53]....
        /*1e20*/ 	.word	0x000430e0
        /*1e24*/ 	.word	0x000000ff
        /*1e28*/ 	.word	0x001488a0
        /*1e2c*/ 	.short	0x0101
        /*1e2e*/ 	.byte	0x25
	.zero		1


	//   ....[54]....
        /*1e30*/ 	.word	0x00043310
        /*1e34*/ 	.word	0x000000ff
        /*1e38*/ 	.word	0x00148880
        /*1e3c*/ 	.short	0x010a
        /*1e3e*/ 	.byte	0x04
	.zero		1


	//   ....[55]....
        /*1e40*/ 	.word	0x00043400
        /*1e44*/ 	.word	0x000000ff
        /*1e48*/ 	.word	0x00000000
        /*1e4c*/ 	.short	0x0101
        /*1e4e*/ 	.byte	0x04
	.zero		1


	//   ....[56]....
        /*1e50*/ 	.word	0x000481a0
        /*1e54*/ 	.word	0x000000ff
        /*1e58*/ 	.word	0x00000000
        /*1e5c*/ 	.short	0x0101
        /*1e5e*/ 	.byte	0x0f
	.zero		1


	//   ....[57]....
        /*1e60*/ 	.word	0x000482a0
        /*1e64*/ 	.word	0x00000004
        /*1e68*/ 	.word	0x00148860
        /*1e6c*/ 	.short	0x010a
        /*1e6e*/ 	.byte	0x3f
	.zero		1


	//   ....[58]....
        /*1e70*/ 	.word	0x00048720
        /*1e74*/ 	.word	0x00000005
        /*1e78*/ 	.word	0x00148820
        /*1e7c*/ 	.short	0x010a
        /*1e7e*/ 	.byte	0x3f
	.zero		1


	//   ....[59]....
        /*1e80*/ 	.word	0x00048d20
        /*1e84*/ 	.word	0x00000005
        /*1e88*/ 	.word	0x00148860
        /*1e8c*/ 	.short	0x010a
        /*1e8e*/ 	.byte	0x3f
	.zero		1


	//   ....[60]....
        /*1e90*/ 	.word	0x00049220
        /*1e94*/ 	.word	0x00000006
        /*1e98*/ 	.word	0x00148860
        /*1e9c*/ 	.short	0x010a
        /*1e9e*/ 	.byte	0x3f
	.zero		1


	//   ....[61]....
        /*1ea0*/ 	.word	0x00049770
        /*1ea4*/ 	.word	0x00000006
        /*1ea8*/ 	.word	0x00148820
        /*1eac*/ 	.short	0x010a
        /*1eae*/ 	.byte	0x3f
	.zero		1


	//   ....[62]....
        /*1eb0*/ 	.word	0x00049e60
        /*1eb4*/ 	.word	0x00000006
        /*1eb8*/ 	.word	0x00148860
        /*1ebc*/ 	.short	0x010a
        /*1ebe*/ 	.byte	0x3f
	.zero		1


	//   ....[63]....
        /*1ec0*/ 	.word	0x0004a410
        /*1ec4*/ 	.word	0x00000006
        /*1ec8*/ 	.word	0x00148820
        /*1ecc*/ 	.short	0x010a
        /*1ece*/ 	.byte	0x3f
	.zero		1


	//   ....[64]....
        /*1ed0*/ 	.word	0x0004aa90
        /*1ed4*/ 	.word	0x00000006
        /*1ed8*/ 	.word	0x00148820
        /*1edc*/ 	.short	0x010a
        /*1ede*/ 	.byte	0x3f
	.zero		1


	//   ....[65]....
        /*1ee0*/ 	.word	0x0004b100
        /*1ee4*/ 	.word	0x00000003
        /*1ee8*/ 	.word	0x00148840
        /*1eec*/ 	.short	0x010a
        /*1eee*/ 	.byte	0x3f
	.zero		1


	//   ....[66]....
        /*1ef0*/ 	.word	0x0004b160
        /*1ef4*/ 	.word	0x00000003
        /*1ef8*/ 	.word	0x00148848
        /*1efc*/ 	.short	0x010a
        /*1efe*/ 	.byte	0x3f
	.zero		1


	//   ....[67]....
        /*1f00*/ 	.word	0x0004b1c0
        /*1f04*/ 	.word	0x00000002
        /*1f08*/ 	.word	0x00148800
        /*1f0c*/ 	.short	0x010a
        /*1f0e*/ 	.byte	0x3f
	.zero		1


	//   ....[68]....
        /*1f10*/ 	.word	0x0004b220
        /*1f14*/ 	.word	0x00000002
        /*1f18*/ 	.word	0x00148800
        /*1f1c*/ 	.short	0x010a
        /*1f1e*/ 	.byte	0x3f
	.zero		1


	//   ....[69]....
        /*1f20*/ 	.word	0x0004b280
        /*1f24*/ 	.word	0x00000002
        /*1f28*/ 	.word	0x00000000
        /*1f2c*/ 	.short	0x010a
        /*1f2e*/ 	.byte	0x3f
	.zero		1


	//   ....[70]....
        /*1f30*/ 	.word	0x0004b2e0
        /*1f34*/ 	.word	0x0000000a
        /*1f38*/ 	.word	0x001488a0
        /*1f3c*/ 	.short	0x010a
        /*1f3e*/ 	.byte	0x3f
	.zero		1


	//   ....[71]....
        /*1f40*/ 	.word	0x0004b340
        /*1f44*/ 	.word	0x00000002
        /*1f48*/ 	.word	0x00148890
        /*1f4c*/ 	.short	0x010a
        /*1f4e*/ 	.byte	0x3f
	.zero		1


	//   ....[72]....
        /*1f50*/ 	.word	0x0004b3a0
        /*1f54*/ 	.word	0x00000002
        /*1f58*/ 	.word	0x00000000
        /*1f5c*/ 	.short	0x010a
        /*1f5e*/ 	.byte	0x3f
	.zero		1


	//   ....[73]....
        /*1f60*/ 	.word	0x0004b400
        /*1f64*/ 	.word	0x00000002
        /*1f68*/ 	.word	0x00148890
        /*1f6c*/ 	.short	0x010a
        /*1f6e*/ 	.byte	0x3f
	.zero		1


	//   ....[74]....
        /*1f70*/ 	.word	0x0004b460
        /*1f74*/ 	.word	0x00000003
        /*1f78*/ 	.word	0x00148890
        /*1f7c*/ 	.short	0x010a
        /*1f7e*/ 	.byte	0x3f
	.zero		1


	//   ....[75]....
        /*1f80*/ 	.word	0x0004b4c0
        /*1f84*/ 	.word	0x00000002
        /*1f88*/ 	.word	0x00148890
        /*1f8c*/ 	.short	0x010a
        /*1f8e*/ 	.byte	0x3f
	.zero		1


	//   ....[76]....
        /*1f90*/ 	.word	0x0004b520
        /*1f94*/ 	.word	0x00000002
        /*1f98*/ 	.word	0x001488a0
        /*1f9c*/ 	.short	0x010a
        /*1f9e*/ 	.byte	0x3f
	.zero		1


	//   ....[77]....
        /*1fa0*/ 	.word	0x0004b580
        /*1fa4*/ 	.word	0x00000003
        /*1fa8*/ 	.word	0x00148880
        /*1fac*/ 	.short	0x010a
        /*1fae*/ 	.byte	0x3f
	.zero		1


	//   ....[78]....
        /*1fb0*/ 	.word	0x0004b5d0
        /*1fb4*/ 	.word	0x00000004
        /*1fb8*/ 	.word	0x00148860
        /*1fbc*/ 	.short	0x010a
        /*1fbe*/ 	.byte	0x3f
	.zero		1


	//   ....[79]....
        /*1fc0*/ 	.word	0x0004b620
        /*1fc4*/ 	.word	0x00000005
        /*1fc8*/ 	.word	0x00148820
        /*1fcc*/ 	.short	0x010a
        /*1fce*/ 	.byte	0x3f
	.zero		1


	//   ....[80]....
        /*1fd0*/ 	.word	0x0004b670
        /*1fd4*/ 	.word	0x00000005
        /*1fd8*/ 	.word	0x00148860
        /*1fdc*/ 	.short	0x010a
        /*1fde*/ 	.byte	0x3f
	.zero		1


	//   ....[81]....
        /*1fe0*/ 	.word	0x0004b6c0
        /*1fe4*/ 	.word	0x00000006
        /*1fe8*/ 	.word	0x00148860
        /*1fec*/ 	.short	0x010a
        /*1fee*/ 	.byte	0x3f
	.zero		1


	//   ....[82]....
        /*1ff0*/ 	.word	0x0004b710
        /*1ff4*/ 	.word	0x00000006
        /*1ff8*/ 	.word	0x00148820
        /*1ffc*/ 	.short	0x010a
        /*1ffe*/ 	.byte	0x3f
	.zero		1


	//   ....[83]....
        /*2000*/ 	.word	0x0004b760
        /*2004*/ 	.word	0x00000006
        /*2008*/ 	.word	0x00148860
        /*200c*/ 	.short	0x010a
        /*200e*/ 	.byte	0x3f
	.zero		1


	//   ....[84]....
        /*2010*/ 	.word	0x0004b7b0
        /*2014*/ 	.word	0x00000006
        /*2018*/ 	.word	0x00148820
        /*201c*/ 	.short	0x010a
        /*201e*/ 	.byte	0x3f
	.zero		1


	//   ....[85]....
        /*2020*/ 	.word	0x0004b800
        /*2024*/ 	.word	0x00000006
        /*2028*/ 	.word	0x00148820
        /*202c*/ 	.short	0x010a
        /*202e*/ 	.byte	0x3f
	.zero		1


	//----- nvinfo : EIATTR_NUM_MBARRIERS
	.align		4
.L_38:
        /*2030*/ 	.byte	0x03, 0x38
        /*2032*/ 	.short	0x0020


	//----- nvinfo : EIATTR_EXIT_INSTR_OFFSETS
	.align		4
        /*2034*/ 	.byte	0x04, 0x1c
        /*2036*/ 	.short	(.L_40 - .L_39)


	//   ....[0]....
.L_39:
        /*2038*/ 	.word	0x00000b00


	//   ....[1]....
        /*203c*/ 	.word	0x000430f0


	//   ....[2]....
        /*2040*/ 	.word	0x00043150


	//   ....[3]....
        /*2044*/ 	.word	0x000481b0


	//   ....[4]....
        /*2048*/ 	.word	0x0004a2e0


	//   ....[5]....
        /*204c*/ 	.word	0x0004b0e0


	//----- nvinfo : EIATTR_MAX_THREADS
	.align		4
.L_40:
        /*2050*/ 	.byte	0x04, 0x05
        /*2052*/ 	.short	(.L_42 - .L_41)
.L_41:
        /*2054*/ 	.word	0x00000180
        /*2058*/ 	.word	0x00000001
        /*205c*/ 	.word	0x00000001


	//----- nvinfo : EIATTR_CRS_STACK_SIZE
	.align		4
.L_42:
        /*2060*/ 	.byte	0x04, 0x1e
        /*2062*/ 	.short	(.L_44 - .L_43)
.L_43:
        /*2064*/ 	.word	0x00000000


	//----- nvinfo : EIATTR_CBANK_PARAM_SIZE
	.align		4
.L_44:
        /*2068*/ 	.byte	0x03, 0x19
        /*206a*/ 	.short	0x0ef0


	//----- nvinfo : EIATTR_PARAM_CBANK
	.align		4
        /*206c*/ 	.byte	0x04, 0x0a
        /*206e*/ 	.short	(.L_46 - .L_45)
	.align		4
.L_45:
        /*2070*/ 	.word	index@(.nv.constant0._ZN7cutlass13device_kernelINS_4fmha6kernel28FmhaKernelTmaWarpSpecializedINS1_10collective33FmhaBwdMainloopTmaWarpSpecializedINS_6half_tEfN4cute5tupleIJNS7_1CILi128EEESA_NS9_ILi512EEEEEENS4_16FusionBwdAdapterINS4_14ResidualFusionEEEJEEENS4_17FmhaBwdEpilogueKVIS6_fNS8_IJNS9_ILi64EEESB_SA_EEEEENS2_23TileSchedulerBwdAdapterINS2_23IndividualTileSchedulerEEEJEEEEEvNT_6ParamsE)
        /*2074*/ 	.short	0x0210
        /*2076*/ 	.short	0x0ef0


	//----- nvinfo : EIATTR_SW_WAR
	.align		4
.L_46:
        /*2078*/ 	.byte	0x04, 0x36
        /*207a*/ 	.short	(.L_48 - .L_47)
.L_47:
        /*207c*/ 	.word	0x00000008
.L_48:


//--------------------- .nv.callgraph             --------------------------
	.section	.nv.callgraph,"",@"SHT_CUDA_CALLGRAPH"
	.align	4
	.sectionentsize	8
	.align		4
        /*0000*/ 	.word	0x00000000
	.align		4
        /*0004*/ 	.word	0xffffffff
	.align		4
        /*0008*/ 	.word	index@(_ZN7cutlass13device_kernelINS_4fmha6kernel28FmhaKernelTmaWarpSpecializedINS1_10collective33FmhaBwdMainloopTmaWarpSpecializedINS_6half_tEfN4cute5tupleIJNS7_1CILi128EEESA_NS9_ILi512EEEEEENS4_16FusionBwdAdapterINS4_14ResidualFusionEEEJEEENS4_17FmhaBwdEpilogueKVIS6_fNS8_IJNS9_ILi64EEESB_SA_EEEEENS2_23TileSchedulerBwdAdapterINS2_23IndividualTileSchedulerEEEJEEEEEvNT_6ParamsE)
	.align		4
        /*000c*/ 	.word	index@(__assertfail)
	.align		4
        /*0010*/ 	.word	0x00000000
	.align		4
        /*0014*/ 	.word	0xfffffffe
	.align		4
        /*0018*/ 	.word	0x00000000
	.align		4
        /*001c*/ 	.word	0xfffffffd
	.align		4
        /*0020*/ 	.word	0x00000000
	.align		4
        /*0024*/ 	.word	0xfffffffc


//--------------------- .nv.constant4             --------------------------
	.section	.nv.constant4,"a",@progbits
	.align	8
	.align		8
.nv.constant4:
        /*0000*/ 	.dword	__assertfail
	.align		8
        /*0008*/ 	.dword	__unnamed_1
	.align		8
        /*0010*/ 	.dword	__unnamed_2
	.align		8
        /*0018*/ 	.dword	_ZN39_INTERNAL_e44d3c00_4_k_cu_0c94152a_42184cuda3std3__45__cpo5beginE
	.align		8
        /*0020*/ 	.dword	_ZN39_INTERNAL_e44d3c00_4_k_cu_0c94152a_42184cuda3std3__45__cpo3endE
	.align		8
        /*0028*/ 	.dword	_ZN39_INTERNAL_e44d3c00_4_k_cu_0c94152a_42184cuda3std3__45__cpo6cbeginE
	.align		8
        /*0030*/ 	.dword	_ZN39_INTERNAL_e44d3c00_4_k_cu_0c94152a_42184cuda3std3__45__cpo4cendE
	.align		8
        /*0038*/ 	.dword	_ZN39_INTERNAL_e44d3c00_4_k_cu_0c94152a_42184cuda3std3__441_GLOBAL__N__e44d3c00_4_k_cu_0c94152a_42186ignoreE
	.align		8
        /*0040*/ 	.dword	_ZN39_INTERNAL_e44d3c00_4_k_cu_0c94152a_42184cuda3std3__419piecewise_constructE
	.align		8
        /*0048*/ 	.dword	_ZN39_INTERNAL_e44d3c00_4_k_cu_0c94152a_42184cuda3std3__48in_placeE
	.align		8
        /*0050*/ 	.dword	_ZN39_INTERNAL_e44d3c00_4_k_cu_0c94152a_42184cuda3std6ranges3__45__cpo4swapE
	.align		8
        /*0058*/ 	.dword	_ZN39_INTERNAL_e44d3c00_4_k_cu_0c94152a_42184cuda3std6ranges3__45__cpo9iter_moveE
	.align		8
        /*0060*/ 	.dword	_ZN39_INTERNAL_e44d3c00_4_k_cu_0c94152a_42184cute7productE
	.align		8
        /*0068*/ 	.dword	_ZN39_INTERNAL_e44d3c00_4_k_cu_0c94152a_42184cute1_E
	.align		8
        /*0070*/ 	.dword	$str$24
	.align		8
        /*0078*/ 	.dword	$str$25


//--------------------- .text._ZN7cutlass13device_kernelINS_4fmha6kernel28FmhaKernelTmaWarpSpecializedINS1_10collective33FmhaBwdMainloopTmaWarpSpecializedINS_6half_tEfN4cute5tupleIJNS7_1CILi128EEESA_NS9_ILi512EEEEEENS4_16FusionBwdAdapterINS4_14ResidualFusionEEEJEEENS4_17FmhaBwdEpilogueKVIS6_fNS8_IJNS9_ILi64EEESB_SA_EEEEENS2_23TileSchedulerBwdAdapterINS2_23IndividualTileSchedulerEEEJEEEEEvNT_6ParamsE --------------------------
	.section	.text._ZN7cutlass13device_kernelINS_4fmha6kernel28FmhaKernelTmaWarpSpecializedINS1_10collective33FmhaBwdMainloopTmaWarpSpecializedINS_6half_tEfN4cute5tupleIJNS7_1CILi128EEESA_NS9_ILi512EEEEEENS4_16FusionBwdAdapterINS4_14ResidualFusionEEEJEEENS4_17FmhaBwdEpilogueKVIS6_fNS8_IJNS9_ILi64EEESB_SA_EEEEENS2_23TileSchedulerBwdAdapterINS2_23IndividualTileSchedulerEEEJEEEEEvNT_6ParamsE,"ax",@progbits
	.align	128
.text._ZN7cutlass13device_kernelINS_4fmha6kernel28FmhaKernelTmaWarpSpecializedINS1_10collective33FmhaBwdMainloopTmaWarpSpecializedINS_6half_tEfN4cute5tupleIJNS7_1CILi128EEESA_NS9_ILi512EEEEEENS4_16FusionBwdAdapterINS4_14ResidualFusionEEEJEEENS4_17FmhaBwdEpilogueKVIS6_fNS8_IJNS9_ILi64EEESB_SA_EEEEENS2_23TileSchedulerBwdAdapterINS2_23IndividualTileSchedulerEEEJEEEEEvNT_6ParamsE:
        .type           _ZN7cutlass13device_kernelINS_4fmha6kernel28FmhaKernelTmaWarpSpecializedINS1_10collective33FmhaBwdMainloopTmaWarpSpecializedINS_6half_tEfN4cute5tupleIJNS7_1CILi128EEESA_NS9_ILi512EEEEEENS4_16FusionBwdAdapterINS4_14ResidualFusionEEEJEEENS4_17FmhaBwdEpilogueKVIS6_fNS8_IJNS9_ILi64EEESB_SA_EEEEENS2_23TileSchedulerBwdAdapterINS2_23IndividualTileSchedulerEEEJEEEEEvNT_6ParamsE,@function
        .size           _ZN7cutlass13device_kernelINS_4fmha6kernel28FmhaKernelTmaWarpSpecializedINS1_10collective33FmhaBwdMainloopTmaWarpSpecializedINS_6half_tEfN4cute5tupleIJNS7_1CILi128EEESA_NS9_ILi512EEEEEENS4_16FusionBwdAdapterINS4_14ResidualFusionEEEJEEENS4_17FmhaBwdEpilogueKVIS6_fNS8_IJNS9_ILi64EEESB_SA_EEEEENS2_23TileSchedulerBwdAdapterINS2_23IndividualTileSchedulerEEEJEEEEEvNT_6ParamsE,(.L_x_201 - _ZN7cutlass13device_kernelINS_4fmha6kernel28FmhaKernelTmaWarpSpecializedINS1_10collective33FmhaBwdMainloopTmaWarpSpecializedINS_6half_tEfN4cute5tupleIJNS7_1CILi128EEESA_NS9_ILi512EEEEEENS4_16FusionBwdAdapterINS4_14ResidualFusionEEEJEEENS4_17FmhaBwdEpilogueKVIS6_fNS8_IJNS9_ILi64EEESB_SA_EEEEENS2_23TileSchedulerBwdAdapterINS2_23IndividualTileSchedulerEEEJEEEEEvNT_6ParamsE)
        .other          _ZN7cutlass13device_kernelINS_4fmha6kernel28FmhaKernelTmaWarpSpecializedINS1_10collective33FmhaBwdMainloopTmaWarpSpecializedINS_6half_tEfN4cute5tupleIJNS7_1CILi128EEESA_NS9_ILi512EEEEEENS4_16FusionBwdAdapterINS4_14ResidualFusionEEEJEEENS4_17FmhaBwdEpilogueKVIS6_fNS8_IJNS9_ILi64EEESB_SA_EEEEENS2_23TileSchedulerBwdAdapterINS2_23IndividualTileSchedulerEEEJEEEEEvNT_6ParamsE,@"STO_CUDA_ENTRY STV_DEFAULT"
_ZN7cutlass13device_kernelINS_4fmha6kernel28FmhaKernelTmaWarpSpecializedINS1_10collective33FmhaBwdMainloopTmaWarpSpecializedINS_6half_tEfN4cute5tupleIJNS7_1CILi128EEESA_NS9_ILi512EEEEEENS4_16FusionBwdAdapterINS4_14ResidualFusionEEEJEEENS4_17FmhaBwdEpilogueKVIS6_fNS8_IJNS9_ILi64EEESB_SA_EEEEENS2_23TileSchedulerBwdAdapterINS2_23IndividualTileSchedulerEEEJEEEEEvNT_6ParamsE:
[----:B------:R-:W1:Y:S02]  /*0000*/  LDC R1, c[0x0][0x28] ;  /* 0x00000a00ff017b82 */ /* 0x000e640000000800 */
[----:B-1----:R-:W-:Y:S01]  /*0010*/  VIADD R1, R1, 0xffffbad0 ;  /* 0xffffbad001017836 */ /* 0x002fe20000000000 */
[----:B------:R-:W1:Y:S01]  /*0020*/  S2R R0, SR_TID.X ;  /* 0x0000000000007919 */ /* 0x000e620000002100 */
[----:B------:R-:W-:Y:S01]  /*0030*/  ELECT P1, URZ, PT ;  /* 0x00000000003f782f */ /* 0x000fe20003820000 */
[----:B------:R-:W-:Y:S01]  /*0040*/  BSSY B0, `(.L_x_0) ;  /* 0x0000020000007945 */ /* 0x000fe20003800000 */
[----:B-1----:R-:W-:-:S05]  /*0050*/  SHF.R.U32.HI R2, RZ, 0x5, R0 ;  /* 0x00000005ff027819 */ /* 0x002fca0000011600 */
[----:B------:R-:W1:Y:S02]  /*0060*/  SHFL.IDX PT, R3, R2, RZ, 0x1f ;  /* 0x00001fff02037589 */ /* 0x000e6400000e0000 */
[----:B-1----:R-:W-:Y:S02]  /*0070*/  R2UR UR4, R3 ;  /* 0x00000000030472ca */ /* 0x002fe400000e0000 */
[----:B------:R-:W-:-:S06]  /*0080*/  SHF.R.U32.HI R3, RZ, 0x7, R0 ;  /* 0x00000007ff037819 */ /* 0x000fcc0000011600 */
[----:B------:R-:W1:Y:S05]  /*0090*/  SHFL.IDX PT, R3, R3, RZ, 0x1f ;  /* 0x00001fff03037589 */ /* 0x000e6a00000e0000 */
[----:B------:R-:W-:Y:S02]  /*00a0*/  USHF.R.S32.HI UR5, URZ, 0x1f, UR4 ;  /* 0x0000001f3f057899 */ /* 0x000fe40008011404 */
[----:B------:R-:W-:Y:S02]  /*00b0*/  ISETP.NE.OR P0, PT, RZ, UR4, !P1 ;  /* 0x00000004ff007c0c */ /* 0x000fe4000cf05670 */
[----:B------:R-:W-:-:S04]  /*00c0*/  ULEA.HI UR5, UR5, UR4, URZ, 0x2 ;  /* 0x0000000405057291 */ /* 0x000fc8000f8f103f */
[----:B------:R-:W-:-:S04]  /*00d0*/  ULOP3.LUT UR5, UR5, 0xfffffffc, URZ, 0xc0, !UPT ;  /* 0xfffffffc05057892 */ /* 0x000fc8000f8ec03f */
[----:B------:R-:W-:-:S03]  /*00e0*/  UIADD3 UR4, UR4, -UR5, URZ ;  /* 0x8000000504047290 */ /* 0x000fc6000fffe03f */
[----:B------:R-:W-:Y:S09]  /*00f0*/  @P0 BRA `(.L_x_1) ;  /* 0x0000000000500947 */ /* 0x000ff20003800000 */
[----:B------:R-:W-:Y:S02]  /*0100*/  ULDC.64 UR6, c[0x0][0x198] ;  /* 0x0000660000067ab9 */ /* 0x000fe40000000a00 */
[----:B------:R-:W-:Y:S02]  /*0110*/  UIADD3 UR8, UP0, UR6, 0xf0, URZ ;  /* 0x000000f006087890 */ /* 0x000fe4000ff1e03f */
[----:B------:R-:W-:Y:S02]  /*0120*/  UIADD3 UR10, UP1, UR6, 0x1f0, URZ ;  /* 0x000001f0060a7890 */ /* 0x000fe4000ff3e03f */
[----:B------:R-:W-:Y:S02]  /*0130*/  UIADD3 UR12, UP2, UR6, 0x2f0, URZ ;  /* 0x000002f0060c7890 */ /* 0x000fe4000ff5e03f */
[----:B------:R-:W-:Y:S02]  /*0140*/  UIADD3 UR14, UP3, UR6, 0x3f0, URZ ;  /* 0x000003f0060e7890 */ /* 0x000fe4000ff7e03f */
[----:B------:R-:W-:-:S02]  /*0150*/  UIADD3 UR16, UP4, UR6, 0x5f0, URZ ;  /* 0x000005f006107890 */ /* 0x000fc4000ff9e03f */
[----:B------:R-:W-:Y:S02]  /*0160*/  UIADD3.X UR9, URZ, UR7, URZ, UP0, !UPT ;  /* 0x000000073f097290 */ /* 0x000fe400087fe43f */
[----:B------:R-:W-:Y:S02]  /*0170*/  UIADD3 UR6, UP5, UR6, 0x4f0, URZ ;  /* 0x000004f006067890 */ /* 0x000fe4000ffbe03f */
[----:B------:R-:W-:Y:S02]  /*0180*/  UIADD3.X UR11, URZ, UR7, URZ, UP1, !UPT ;  /* 0x000000073f0b7290 */ /* 0x000fe40008ffe43f */
[----:B------:R-:W-:Y:S02]  /*0190*/  UIADD3.X UR13, URZ, UR7, URZ, UP2, !UPT ;  /* 0x000000073f0d7290 */ /* 0x000fe400097fe43f */
[----:B------:R-:W-:Y:S01]  /*01a0*/  UIADD3.X UR15, URZ, UR7, URZ, UP3, !UPT ;  /* 0x000000073f0f7290 */ /* 0x000fe20009ffe43f */
[----:B------:R2:W-:Y:S01]  /*01b0*/  UTMACCTL.PF [UR8] ;  /* 0x00000000080079b9 */ /* 0x0005e20008040000 */
[----:B------:R-:W-:-:S03]  /*01c0*/  UIADD3.X UR17, URZ, UR7, URZ, UP4, !UPT ;  /* 0x000000073f117290 */ /* 0x000fc6000a7fe43f */
[----:B------:R2:W-:Y:S01]  /*01d0*/  UTMACCTL.PF [UR10] ;  /* 0x000000000a0079b9 */ /* 0x0005e20008040000 */
[----:B------:R-:W-:Y:S01]  /*01e0*/  UIADD3.X UR7, URZ, UR7, URZ, UP5, !UPT ;  /* 0x000000073f077290 */ /* 0x000fe2000affe43f */
[----:B------:R2:W-:Y:S02]  /*01f0*/  UTMACCTL.PF [UR12] ;  /* 0x000000000c0079b9 */ /* 0x0005e40008040000 */
[----:B------:R2:W-:Y:S02]  /*0200*/  UTMACCTL.PF [UR14] ;  /* 0x000000000e0079b9 */ /* 0x0005e40008040000 */
[----:B------:R2:W-:Y:S04]  /*0210*/  UTMACCTL.PF [UR16] ;  /* 0x00000000100079b9 */ /* 0x0005e80008040000 */
[----:B------:R2:W-:Y:S02]  /*0220*/  UTMACCTL.PF [UR6] ;  /* 0x00000000060079b9 */ /* 0x0005e40008040000 */
[----:B--2---:R-:W-:Y:S01]  /*0230*/  NOP ;  /* 0x0000000000007918 */ /* 0x004fe20000000000 */
.L_x_1:
[----:B------:R-:W-:Y:S05]  /*0240*/  BSYNC B0 ;  /* 0x0000000000007941 */ /* 0x000fea0003800000 */
.L_x_0:
[----:B------:R-:W2:Y:S01]  /*0250*/  SHFL.IDX PT, R4, R2, RZ, 0x1f ;  /* 0x00001fff02047589 */ /* 0x000ea200000e0000 */
[----:B-1----:R-:W-:Y:S01]  /*0260*/  R2UR UR12, R3 ;  /* 0x00000000030c72ca */ /* 0x002fe200000e0000 */
[----:B------:R-:W-:-:S12]  /*0270*/  UISETP.NE.AND UP0, UPT, UR4, 0x1, UPT ;  /* 0x000000010400788c */ /* 0x000fd8000bf05270 */
[----:B------:R-:W-:Y:S02]  /*0280*/  UIADD3 UR38, UR12, -0x1, URZ ;  /* 0xffffffff0c267890 */ /* 0x000fe4000fffe03f */
[----:B------:R-:W-:Y:S02]  /*0290*/  ULOP3.LUT UP2, URZ, UR12, UR4, URZ, 0xfc, !UPT ;  /* 0x000000040c3f7292 */ /* 0x000fe4000f84fc3f */
[----:B------:R-:W-:Y:S02]  /*02a0*/  UISETP.EQ.AND UP1, UPT, UR12, URZ, !UP0 ;  /* 0x0000003f0c00728c */ /* 0x000fe4000c722270 */
[----:B------:R-:W-:Y:S02]  /*02b0*/  UISETP.GE.U32.AND UP3, UPT, UR38, 0x4, UPT ;  /* 0x000000042600788c */ /* 0x000fe4000bf66070 */
[----:B------:R-:W-:Y:S01]  /*02c0*/  USEL UR45, URZ, 0x2, UP2 ;  /* 0x000000023f2d7887 */ /* 0x000fe20009000000 */
[----:B--2---:R-:W-:Y:S01]  /*02d0*/  ISETP.NE.AND P0, PT, R4, RZ, PT ;  /* 0x000000ff0400720c */ /* 0x004fe20003f05270 */
[----:B------:R-:W-:-:S02]  /*02e0*/  USEL UR39, URZ, 0x1, !UP1 ;  /* 0x000000013f277887 */ /* 0x000fc4000c800000 */
[----:B------:R-:W-:Y:S02]  /*02f0*/  USEL UR45, UR45, 0x1, UP3 ;  /* 0x000000012d2d7887 */ /* 0x000fe40009800000 */
[----:B------:R-:W-:-:S08]  /*0300*/  USEL UR39, UR39, 0x2, UP3 ;  /* 0x0000000227277887 */ /* 0x000fd00009800000 */
[----:B------:R-:W-:Y:S05]  /*0310*/  @P0 BRA `(.L_x_2) ;  /* 0x0000000000580947 */ /* 0x000fea0003800000 */
[----:B------:R-:W1:Y:S01]  /*0320*/  S2UR UR6, SR_CgaCtaId ;  /* 0x00000000000679c3 */ /* 0x000e620000008800 */
[----:B------:R-:W-:Y:S01]  /*0330*/  UMOV UR5, 0x400 ;  /* 0x0000040000057882 */ /* 0x000fe20000000000 */
[----:B------:R-:W-:Y:S01]  /*0340*/  UMOV UR7, 0x1 ;  /* 0x0000000100077882 */ /* 0x000fe20000000000 */
[----:B------:R-:W-:Y:S01]  /*0350*/  UMOV UR8, 0x80 ;  /* 0x0000008000087882 */ /* 0x000fe20000000000 */
[----:B------:R-:W-:Y:S01]  /*0360*/  ELECT P0, URZ, PT ;  /* 0x00000000003f782f */ /* 0x000fe20003800000 */
[----:B------:R-:W-:-:S04]  /*0370*/  UIADD3 UR8, -UR8, 0x100000, URZ ;  /* 0x0010000008087890 */ /* 0x000fc8000fffe13f */
[----:B------:R-:W-:Y:S02]  /*0380*/  USHF.L.U32 UR9, UR8, 0xb, URZ ;  /* 0x0000000b08097899 */ /* 0x000fe4000800063f */
[----:B------:R-:W-:Y:S02]  /*0390*/  USHF.L.U32 UR8, UR8, 0x1, URZ ;  /* 0x0000000108087899 */ /* 0x000fe4000800063f */
[----:B-1----:R-:W-:Y:S02]  /*03a0*/  ULEA UR5, UR6, UR5, 0x18 ;  /* 0x0000000506057291 */ /* 0x002fe4000f8ec03f */
[----:B------:R-:W-:-:S04]  /*03b0*/  UIADD3 UR6, -UR7, 0x100000, URZ ;  /* 0x0010000007067890 */ /* 0x000fc8000fffe13f */
[----:B------:R-:W-:Y:S02]  /*03c0*/  USHF.L.U32 UR7, UR6, 0xb, URZ ;  /* 0x0000000b06077899 */ /* 0x000fe4000800063f */
[----:B------:R-:W-:Y:S01]  /*03d0*/  USHF.L.U32 UR6, UR6, 0x1, URZ ;  /* 0x0000000106067899 */ /* 0x000fe2000800063f */
[----:B------:R-:W1:Y:S11]  /*03e0*/  FENCE.VIEW.ASYNC.S ;  /* 0x00000000000073c6 */ /* 0x000e760000000000 */
[----:B-1----:R1:W2:Y:S01]  /*03f0*/  SYNCS.EXCH.64 URZ, [UR5+0x148840], UR6 ;  /* 0x14884006053f75b2 */ /* 0x0022a20008000100 */
[----:B------:R1:W3:Y:S01]  /*0400*/  SYNCS.EXCH.64 URZ, [UR5+0x148860], UR8 ;  /* 0x14886008053f75b2 */ /* 0x0002e20008000100 */
[----:B------:R1:W4:Y:S01]  /*0410*/  SYNCS.EXCH.64 URZ, [UR5+0x148848], UR6 ;  /* 0x14884806053f75b2 */ /* 0x0003220008000100 */
[----:B------:R1:W1:Y:S01]  /*0420*/  SYNCS.EXCH.64 URZ, [UR5+0x148868], UR8 ;  /* 0x14886808053f75b2 */ /* 0x0002620008000100 */
[----:B------:R1:W1:Y:S01]  /*0430*/  SYNCS.EXCH.64 URZ, [UR5+0x148850], UR6 ;  /* 0x14885006053f75b2 */ /* 0x0002620008000100 */
[----:B------:R1:W1:Y:S01]  /*0440*/  SYNCS.EXCH.64 URZ, [UR5+0x148870], UR8 ;  /* 0x14887008053f75b2 */ /* 0x0002620008000100 */
[----:B------:R1:W1:Y:S01]  /*0450*/  SYNCS.EXCH.64 URZ, [UR5+0x148858], UR6 ;  /* 0x14885806053f75b2 */ /* 0x0002620008000100 */
[----:B------:R1:W1:Y:S01]  /*0460*/  SYNCS.EXCH.64 URZ, [UR5+0x148878], UR8 ;  /* 0x14887808053f75b2 */ /* 0x0002620008000100 */
[----:B------:R-:W-:Y:S01]  /*0470*/  NOP ;  /* 0x0000000000007918 */ /* 0x000fe20000000000 */
.L_x_2:
[----:B------:R-:W5:Y:S01]  /*0480*/  SHFL.IDX PT, R3, R2, RZ, 0x1f ;  /* 0x00001fff02037589 */ /* 0x000f6200000e0000 */
[----:B------:R-:W-:Y:S01]  /*0490*/  NOP ;  /* 0x0000000000007918 */ /* 0x000fe20000000000 */
[----:B-----5:R-:W-:-:S13]  /*04a0*/  ISETP.NE.AND P0, PT, R3, RZ, PT ;  /* 0x000000ff0300720c */ /* 0x020fda0003f05270 */
[----:B------:R-:W-:Y:S05]  /*04b0*/  @P0 BRA `(.L_x_3) ;  /* 0x0000000000580947 */ /* 0x000fea0003800000 */
[----:B-1----:R-:W1:Y:S01]  /*04c0*/  S2UR UR6, SR_CgaCtaId ;  /* 0x00000000000679c3 */ /* 0x002e620000008800 */
[----:B------:R-:W-:Y:S01]  /*04d0*/  UMOV UR5, 0x400 ;  /* 0x0000040000057882 */ /* 0x000fe20000000000 */
[----:B------:R-:W-:Y:S01]  /*04e0*/  UMOV UR8, 0x1 ;  /* 0x0000000100087882 */ /* 0x000fe20000000000 */
[----:B------:R-:W-:Y:S01]  /*04f0*/  UMOV UR7, 0x100 ;  /* 0x0000010000077882 */ /* 0x000fe20000000000 */
[----:B------:R-:W-:-:S04]  /*0500*/  UIADD3 UR8, -UR8, 0x100000, URZ ;  /* 0x0010000008087890 */ /* 0x000fc8000fffe13f */
[----:B------:R-:W-:Y:S02]  /*0510*/  USHF.L.U32 UR9, UR8, 0xb, URZ ;  /* 0x0000000b08097899 */ /* 0x000fe4000800063f */
[----:B------:R-:W-:Y:S01]  /*0520*/  USHF.L.U32 UR8, UR8, 0x1, URZ ;  /* 0x0000000108087899 */ /* 0x000fe2000800063f */
[----:B------:R-:W-:Y:S01]  /*0530*/  ELECT P0, URZ, PT ;  /* 0x00000000003f782f */ /* 0x000fe20003800000 */
[----:B-1----:R-:W-:Y:S02]  /*0540*/  ULEA UR5, UR6, UR5, 0x18 ;  /* 0x0000000506057291 */ /* 0x002fe4000f8ec03f */
[----:B------:R-:W-:-:S04]  /*0550*/  UIADD3 UR6, -UR7, 0x100000, URZ ;  /* 0x0010000007067890 */ /* 0x000fc8000fffe13f */
[----:B------:R-:W-:Y:S02]  /*0560*/  USHF.L.U32 UR7, UR6, 0xb, URZ ;  /* 0x0000000b06077899 */ /* 0x000fe4000800063f */
[----:B------:R-:W-:Y:S01]  /*0570*/  USHF.L.U32 UR6, UR6, 0x1, URZ ;  /* 0x0000000106067899 */ /* 0x000fe2000800063f */
[----:B------:R-:W1:Y:S03]  /*0580*/  FENCE.VIEW.ASYNC.S ;  /* 0x00000000000073c6 */ /* 0x000e660000000000 */
[----:B-1----:R1:W1:Y:S08]  /*0590*/  SYNCS.EXCH.64 URZ, [UR5+0x148800], UR8 ;  /* 0x14880008053f75b2 */ /* 0x0022700008000100 */
[----:B------:R1:W1:Y:S01]  /*05a0*/  SYNCS.EXCH.64 URZ, [UR5+0x148820], UR6 ;  /* 0x14882006053f75b2 */ /* 0x0002620008000100 */
[----:B------:R1:W1:Y:S01]  /*05b0*/  SYNCS.EXCH.64 URZ, [UR5+0x148808], UR8 ;  /* 0x14880808053f75b2 */ /* 0x0002620008000100 */
[----:B------:R1:W1:Y:S01]  /*05c0*/  SYNCS.EXCH.64 URZ, [UR5+0x148828], UR6 ;  /* 0x14882806053f75b2 */ /* 0x0002620008000100 */
[----:B------:R1:W1:Y:S01]  /*05d0*/  SYNCS.EXCH.64 URZ, [UR5+0x148810], UR8 ;  /* 0x14881008053f75b2 */ /* 0x0002620008000100 */
[----:B------:R1:W1:Y:S01]  /*05e0*/  SYNCS.EXCH.64 URZ, [UR5+0x148830], UR6 ;  /* 0x14883006053f75b2 */ /* 0x0002620008000100 */
[----:B------:R1:W1:Y:S01]  /*05f0*/  SYNCS.EXCH.64 URZ, [UR5+0x148818], UR8 ;  /* 0x14881808053f75b2 */ /* 0x0002620008000100 */
[----:B------:R1:W1:Y:S01]  /*0600*/  SYNCS.EXCH.64 URZ, [UR5+0x148838], UR6 ;  /* 0x14883806053f75b2 */ /* 0x0002620008000100 */
[----:B------:R-:W-:Y:S01]  /*0610*/  NOP ;  /* 0x0000000000007918 */ /* 0x000fe20000000000 */
.L_x_3:
        /* <DEDUP_REMOVED lines=21> */
[----:B------:R-:W-:Y:S01]  /*0770*/  NOP ;  /* 0x0000000000007918 */ /* 0x000fe20000000000 */
.L_x_4:
[----:B------:R-:W5:Y:S01]  /*0780*/  SHFL.IDX PT, R3, R2, RZ, 0x1f ;  /* 0x00001fff02037589 */ /* 0x000f6200000e0000 */
[----:B------:R-:W-:Y:S01]  /*0790*/  ELECT P0, URZ, PT ;  /* 0x00000000003f782f */ /* 0x000fe20003800000 */
[----:B------:R-:W-:Y:S01]  /*07a0*/  NOP ;  /* 0x0000000000007918 */ /* 0x000fe20000000000 */
[----:B-1----:R-:W-:Y:S02]  /*07b0*/  UMOV UR8, 0x80 ;  /* 0x0000008000087882 */ /* 0x002fe40000000000 */
[C---:B-----5:R-:W-:Y:S02]  /*07c0*/  ISETP.NE.OR P0, PT, R3.reuse, RZ, !P0 ;  /* 0x000000ff0300720c */ /* 0x060fe40004705670 */
[----:B------:R-:W-:-:S11]  /*07d0*/  ISETP.NE.AND P2, PT, R3, RZ, PT ;  /* 0x000000ff0300720c */ /* 0x000fd60003f45270 */
[----:B------:R-:W-:Y:S01]  /*07e0*/  VOTEU.ALL UP1, P0 ;  /* 0x00000000003f7886 */ /* 0x000fe20000020000 */
[----:B------:R-:W-:Y:S01]  /*07f0*/  VOTEU.ALL UP2, P0 ;  /* 0x00000000003f7886 */ /* 0x000fe20000040000 */
[----:B------:R-:W-:Y:S01]  /*0800*/  VOTEU.ALL UP3, P0 ;  /* 0x00000000003f7886 */ /* 0x000fe20000060000 */
[----:B------:R-:W-:Y:S01]  /*0810*/  VOTEU.ALL UP4, P0 ;  /* 0x00000000003f7886 */ /* 0x000fe20000080000 */
[----:B------:R-:W-:Y:S01]  /*0820*/  VOTEU.ALL UP5, P0 ;  /* 0x00000000003f7886 */ /* 0x000fe200000a0000 */
[----:B------:R-:W1:Y:S01]  /*0830*/  @!UP1 S2UR UR6, SR_CgaCtaId ;  /* 0x00000000000699c3 */ /* 0x000e620000008800 */
[----:B------:R-:W-:Y:S01]  /*0840*/  @!UP1 UMOV UR5, 0x400 ;  /* 0x0000040000059882 */ /* 0x000fe20000000000 */
[----:B------:R-:W-:-:S04]  /*0850*/  @!UP1 UIADD3 UR8, -UR8, 0x100000, URZ ;  /* 0x0010000008089890 */ /* 0x000fc8000fffe13f */
[----:B------:R-:W-:Y:S02]  /*0860*/  @!UP1 USHF.L.U32 UR9, UR8, 0xb, URZ ;  /* 0x0000000b08099899 */ /* 0x000fe4000800063f */
[----:B------:R-:W-:Y:S02]  /*0870*/  @!UP1 USHF.L.U32 UR8, UR8, 0x1, URZ ;  /* 0x0000000108089899 */ /* 0x000fe4000800063f */
[----:B-1----:R-:W-:Y:S02]  /*0880*/  @!UP1 ULEA UR5, UR6, UR5, 0x18 ;  /* 0x0000000506059291 */ /* 0x002fe4000f8ec03f */
[----:B------:R-:W-:-:S04]  /*0890*/  UISETP.NE.AND UP1, UPT, UR38, URZ, UPT ;  /* 0x0000003f2600728c */ /* 0x000fc8000bf25270 */
[----:B------:R-:W-:Y:S01]  /*08a0*/  USEL UR6, URZ, 0x1, UP1 ;  /* 0x000000013f067887 */ /* 0x000fe20008800000 */
[----:B------:R-:W1:Y:S05]  /*08b0*/  FENCE.VIEW.ASYNC.S ;  /* 0x00000000000073c6 */ /* 0x000e6a0000000000 */
[----:B-1----:R1:W1:Y:S01]  /*08c0*/  @!UP2 SYNCS.EXCH.64 URZ, [UR5+0x1488a0], UR8 ;  /* 0x1488a008053fa5b2 */ /* 0x0022620008000100 */
[----:B------:R1:W1:Y:S01]  /*08d0*/  @!UP3 SYNCS.EXCH.64 URZ, [UR5+0x1488a8], UR8 ;  /* 0x1488a808053fb5b2 */ /* 0x0002620008000100 */
[----:B------:R1:W1:Y:S01]  /*08e0*/  @!UP4 SYNCS.EXCH.64 URZ, [UR5+0x1488b0], UR8 ;  /* 0x1488b008053fc5b2 */ /* 0x0002620008000100 */
[----:B------:R1:W1:Y:S01]  /*08f0*/  @!UP5 SYNCS.EXCH.64 URZ, [UR5+0x1488b8], UR8 ;  /* 0x1488b808053fd5b2 */ /* 0x0002620008000100 */
[----:B------:R-:W-:Y:S01]  /*0900*/  NOP ;  /* 0x0000000000007918 */ /* 0x000fe20000000000 */
[----:B------:R-:W-:Y:S05]  /*0910*/  @P2 BRA `(.L_x_5) ;  /* 0x0000000000582947 */ /* 0x000fea0003800000 */
[----:B------:R-:W5:Y:S01]  /*0920*/  S2UR UR7, SR_CgaCtaId ;  /* 0x00000000000779c3 */ /* 0x000f620000008800 */
[----:B-1----:R-:W-:Y:S01]  /*0930*/  UMOV UR5, 0x400 ;  /* 0x0000040000057882 */ /* 0x002fe20000000000 */
[----:B------:R-:W-:Y:S01]  /*0940*/  UMOV UR8, 0x20 ;  /* 0x0000002000087882 */ /* 0x000fe20000000000 */
[----:B------:R-:W-:Y:S01]  /*0950*/  UMOV UR10, 0x80 ;  /* 0x00000080000a7882 */ /* 0x000fe20000000000 */
[----:B------:R-:W-:-:S04]  /*0960*/  UIADD3 UR8, -UR8, 0x100000, URZ ;  /* 0x0010000008087890 */ /* 0x000fc8000fffe13f */
[----:B------:R-:W-:Y:S02]  /*0970*/  USHF.L.U32 UR9, UR8, 0xb, URZ ;  /* 0x0000000b08097899 */ /* 0x000fe4000800063f */
[----:B------:R-:W-:Y:S02]  /*0980*/  USHF.L.U32 UR8, UR8, 0x1, URZ ;  /* 0x0000000108087899 */ /* 0x000fe4000800063f */
[----:B------:R-:W-:-:S04]  /*0990*/  UIADD3 UR10, -UR10, 0x100000, URZ ;  /* 0x001000000a0a7890 */ /* 0x000fc8000fffe13f */
[----:B------:R-:W-:Y:S02]  /*09a0*/  USHF.L.U32 UR11, UR10, 0xb, URZ ;  /* 0x0000000b0a0b7899 */ /* 0x000fe4000800063f */
[----:B------:R-:W-:Y:S01]  /*09b0*/  USHF.L.U32 UR10, UR10, 0x1, URZ ;  /* 0x000000010a0a7899 */ /* 0x000fe2000800063f */
[----:B------:R-:W-:Y:S01]  /*09c0*/  ELECT P0, URZ, PT ;  /* 0x00000000003f782f */ /* 0x000fe20003800000 */
[----:B-----5:R-:W-:Y:S01]  /*09d0*/  ULEA UR5, UR7, UR5, 0x18 ;  /* 0x0000000507057291 */ /* 0x020fe2000f8ec03f */
[----:B------:R-:W1:Y:S11]  /*09e0*/  FENCE.VIEW.ASYNC.S ;  /* 0x00000000000073c6 */ /* 0x000e760000000000 */
[----:B-1----:R1:W1:Y:S01]  /*09f0*/  SYNCS.EXCH.64 URZ, [UR5+0x1488d0], UR8 ;  /* 0x1488d008053f75b2 */ /* 0x0022620008000100 */
        /* <DEDUP_REMOVED lines=8> */
.L_x_5:
[----:B------:R-:W-:Y:S01]  /*0a80*/  ISETP.NE.AND P0, PT, RZ, UR12, PT ;  /* 0x0000000cff007c0c */ /* 0x000fe2000bf05270 */
[----:B------:R-:W-:Y:S01]  /*0a90*/  IMAD.U32 R2, RZ, RZ, UR4 ;  /* 0x00000004ff027e24 */ /* 0x000fe2000f8e00ff */
[----:B------:R-:W-:Y:S01]  /*0aa0*/  NOP ;  /* 0x0000000000007918 */ /* 0x000fe20000000000 */
[----:B-1234-:R-:W-:Y:S03]  /*0ab0*/  BAR.SYNC.DEFER_BLOCKING 0x0 ;  /* 0x0000000000007b1d */ /* 0x01efe60000010000 */
[----:B------:R-:W-:-:S07]  /*0ac0*/  ISETP.EQ.AND P2, PT, R2, 0x1, P1 ;  /* 0x000000010200780c */ /* 0x000fce0000f42270 */
[----:B------:R-:W-:Y:S06]  /*0ad0*/  @!P0 BRA `(.L_x_6) ;  /* 0x0000042400888947 */ /* 0x000fec0003800000 */
[----:B------:R-:W-:-:S06]  /*0ae0*/  UISETP.GT.U32.AND UP0, UPT, UR38, 0x3, UPT ;  /* 0x000000032600788c */ /* 0x000fcc000bf04070 */
[----:B------:R-:W-:-:S13]  /*0af0*/  PLOP3.LUT P0, PT, PT, PT, UP0, 0x80, 0x0 ;  /* 0x000000000000781c */ /* 0x000fda0003f0f008 */
[----:B------:R-:W-:Y:S05]  /*0b00*/  @P0 EXIT ;  /* 0x000000000000094d */ /* 0x000fea0003800000 */
.L_x_7:
[----:B------:R-:W-:-:S08]  /*0b10*/  NOP ;  /* 0x0000000000007918 */ /* 0x000fd00000000000 */
[----:B------:R-:W1:Y:S02]  /*0b20*/  USETMAXREG.TRY_ALLOC.CTAPOOL UP0, 0xf0 ;  /* 0x000000f0000079c8 */ /* 0x000e640008000600 */
[----:B-1----:R-:W-:-:S13]  /*0b30*/  PLOP3.LUT P0, PT, PT, PT, UP0, 0x80, 0x0 ;  /* 0x000000000000781c */ /* 0x002fda0003f0f008 */
[----:B------:R-:W-:Y:S05]  /*0b40*/  @!P0 BRA `(.L_x_7) ;  /* 0xfffffffc00f08947 */ /* 0x000fea000383ffff */
[----:B------:R-:W-:Y:S01]  /*0b50*/  UISETP.NE.AND UP0, UPT, UR12, 0x1, UPT ;  /* 0x000000010c00788c */ /* 0x000fe2000bf05270 */
[----:B------:R-:W1:Y:S01]  /*0b60*/  S2UR UR31, SR_CTAID.X ;  /* 0x00000000001f79c3 */ /* 0x000e620000002500 */
[----:B------:R-:W-:Y:S01]  /*0b70*/  UMOV UR4, URZ ;  /* 0x0000003f00047c82 */ /* 0x000fe20008000000 */
[----:B------:R-:W-:-:S03]  /*0b80*/  UMOV UR30, URZ ;  /* 0x0000003f001e7c82 */ /* 0x000fc60008000000 */
[----:B------:R-:W-:-:S13]  /*0b90*/  PLOP3.LUT P0, PT, PT, PT, UP0, 0x80, 0x0 ;  /* 0x000000000000781c */ /* 0x000fda0003f0f008 */
[----:B------:R-:W-:Y:S05]  /*0ba0*/  @!P0 BRA `(.L_x_8) ;  /* 0x0000000000388947 */ /* 0x000fea0003800000 */
[----:B------:R-:W-:Y:S01]  /*0bb0*/  UISETP.NE.AND UP0, UPT, UR12, 0x2, UPT ;  /* 0x000000020c00788c */ /* 0x000fe2000bf05270 */
[----:B------:R-:W-:-:S05]  /*0bc0*/  UMOV UR30, 0x2 ;  /* 0x00000002001e7882 */ /* 0x000fca0000000000 */
[----:B------:R-:W-:-:S13]  /*0bd0*/  PLOP3.LUT P1, PT, PT, PT, UP0, 0x80, 0x0 ;  /* 0x000000000000781c */ /* 0x000fda0003f2f008 */
[----:B------:R-:W-:Y:S05]  /*0be0*/  @!P1 BRA `(.L_x_8) ;  /* 0x0000000000289947 */ /* 0x000fea0003800000 */
[----:B------:R-:W-:-:S06]  /*0bf0*/  UISETP.NE.AND UP0, UPT, UR12, 0x3, UPT ;  /* 0x000000030c00788c */ /* 0x000fcc000bf05270 */
[----:B------:R-:W-:-:S13]  /*0c00*/  PLOP3.LUT P1, PT, PT, PT, UP0, 0x80, 0x0 ;  /* 0x000000000000781c */ /* 0x000fda0003f2f008 */
[----:B------:R-:W-:Y:S05]  /*0c10*/  @!P1 BRA `(.L_x_9) ;  /* 0x0000000000149947 */ /* 0x000fea0003800000 */
[----:B------:R-:W-:-:S11]  /*0c20*/  UISETP.NE.AND UP0, UPT, UR12, 0x4, UPT ;  /* 0x000000040c00788c */ /* 0x000fd6000bf05270 */
[----:B------:R-:W-:Y:S01]  /*0c30*/  @!UP0 UMOV UR4, 0x1 ;  /* 0x0000000100048882 */ /* 0x000fe20000000000 */
[----:B------:R-:W-:Y:S01]  /*0c40*/  @UP0 UMOV UR30, URZ ;  /* 0x0000003f001e0c82 */ /* 0x000fe20008000000 */
[----:B------:R-:W-:Y:S01]  /*0c50*/  @UP0 UMOV UR4, URZ ;  /* 0x0000003f00040c82 */ /* 0x000fe20008000000 */
[----:B------:R-:W-:Y:S05]  /*0c60*/  BRA `(.L_x_8) ;  /* 0x0000000000087947 */ /* 0x000fea0003800000 */
.L_x_9:
[----:B------:R-:W-:Y:S01]  /*0c70*/  UMOV UR4, 0x1 ;  /* 0x0000000100047882 */ /* 0x000fe20000000000 */
[----:B------:R-:W-:-:S05]  /*0c80*/  UMOV UR30, URZ ;  /* 0x0000003f001e7c82 */ /* 0x000fca0008000000 */
.L_x_8:
[----:B------:R-:W-:Y:S05]  /*0c90*/  @!P0 BRA `(.L_x_10) ;  /* 0x00000000003c8947 */ /* 0x000fea0003800000 */
[----:B------:R-:W-:-:S06]  /*0ca0*/  UISETP.NE.AND UP0, UPT, UR12, 0x2, UPT ;  /* 0x000000020c00788c */ /* 0x000fcc000bf05270 */
[----:B------:R-:W-:-:S13]  /*0cb0*/  PLOP3.LUT P0, PT, PT, PT, UP0, 0x80, 0x0 ;  /* 0x000000000000781c */ /* 0x000fda0003f0f008 */
[----:B------:R-:W-:Y:S05]  /*0cc0*/  @!P0 BRA `(.L_x_11) ;  /* 0x0000000000288947 */ /* 0x000fea0003800000 */
[----:B------:R-:W-:-:S06]  /*0cd0*/  UISETP.NE.AND UP0, UPT, UR12, 0x3, UPT ;  /* 0x000000030c00788c */ /* 0x000fcc000bf05270 */
[----:B------:R-:W-:-:S13]  /*0ce0*/  PLOP3.LUT P0, PT, PT, PT, UP0, 0x80, 0x0 ;  /* 0x000000000000781c */ /* 0x000fda0003f0f008 */
[----:B------:R-:W-:Y:S05]  /*0cf0*/  @!P0 BRA `(.L_x_12) ;  /* 0x0000000000148947 */ /* 0x000fea0003800000 */
[----:B------:R-:W-:-:S06]  /*0d00*/  UISETP.NE.AND UP0, UPT, UR12, 0x4, UPT ;  /* 0x000000040c00788c */ /* 0x000fcc000bf05270 */
[----:B------:R-:W-:-:S13]  /*0d10*/  PLOP3.LUT P0, PT, PT, PT, UP0, 0x80, 0x0 ;  /* 0x000000000000781c */ /* 0x000fda0003f0f008 */
[----:B------:R-:W-:Y:S05]  /*0d20*/  @P0 BRA `(.L_x_13) ;  /* 0x00000000001c0947 */ /* 0x000fea0003800000 */
[----:B-1----:R-:W-:Y:S01]  /*0d30*/  ULEA UR31, UR31, 0x3, 0x1 ;  /* 0x000000031f1f7891 */ /* 0x002fe2000f8e083f */
[----:B------:R-:W-:Y:S11]  /*0d40*/  BRA `(.L_x_13) ;  /* 0x0000000000147947 */ /* 0x000ff60003800000 */
.L_x_12:
[----:B-1----:R-:W-:Y:S01]  /*0d50*/  ULEA UR31, UR31, 0x2, 0x1 ;  /* 0x000000021f1f7891 */ /* 0x002fe2000f8e083f */
[----:B------:R-:W-:Y:S11]  /*0d60*/  BRA `(.L_x_13) ;  /* 0x00000000000c7947 */ /* 0x000ff60003800000 */
.L_x_11:
[----:B-1----:R-:W-:Y:S01]  /*0d70*/  ULEA UR31, UR31, 0x1, 0x1 ;  /* 0x000000011f1f7891 */ /* 0x002fe2000f8e083f */
[----:B------:R-:W-:Y:S11]  /*0d80*/  BRA `(.L_x_13) ;  /* 0x0000000000047947 */ /* 0x000ff60003800000 */
.L_x_10:
[----:B-1----:R-:W-:-:S12]  /*0d90*/  USHF.L.U32 UR31, UR31, 0x1, URZ ;  /* 0x000000011f1f7899 */ /* 0x002fd8000800063f */
.L_x_13:
[----:B------:R-:W-:-:S04]  /*0da0*/  ULOP3.LUT UR5, UR39, 0x1, URZ, 0xfc, !UPT ;  /* 0x0000000127057892 */ /* 0x000fc8000f8efc3f */
[----:B------:R-:W-:-:S06]  /*0db0*/  UISETP.NE.AND UP0, UPT, UR5, 0x3, UPT ;  /* 0x000000030500788c */ /* 0x000fcc000bf05270 */
[----:B------:R-:W-:-:S13]  /*0dc0*/  PLOP3.LUT P0, PT, PT, PT, UP0, 0x80, 0x0 ;  /* 0x000000000000781c */ /* 0x000fda0003f0f008 */
[----:B------:R-:W-:Y:S05]  /*0dd0*/  @!P0 BRA `(.L_x_14) ;  /* 0x0000000000048947 */ /* 0x000fea0003800000 */
[----:B-1----:R-:W-:Y:S01]  /*0de0*/  BPT.TRAP 0x1 ;  /* 0x000000040000795c */ /* 0x002fe20000300000 */
.L_x_14:
[----:B------:R-:W2:Y:S01]  /*0df0*/  S2UR UR5, SR_CgaCtaId ;  /* 0x00000000000579c3 */ /* 0x000ea20000008800 */
[----:B------:R-:W-:Y:S01]  /*0e00*/  UMOV UR36, 0x400 ;  /* 0x0000040000247882 */ /* 0x000fe20000000000 */
[----:B------:R-:W-:-:S05]  /*0e10*/  IMAD.U32 R2, RZ, RZ, UR4 ;  /* 0x00000004ff027e24 */ /* 0x000fca000f8e00ff */
[----:B------:R-:W-:Y:S01]  /*0e20*/  SHF.L.U32 R2, R2, 0x1f, RZ ;  /* 0x0000001f02027819 */ /* 0x000fe200000006ff */
[----:B--2---:R-:W-:-:S04]  /*0e30*/  ULEA UR36, UR5, UR36, 0x18 ;  /* 0x0000002405247291 */ /* 0x004fc8000f8ec03f */
[----:B------:R-:W-:-:S09]  /*0e40*/  ULEA UR35, UR30, UR36, 0x3 ;  /* 0x000000241e237291 */ /* 0x000fd2000f8e183f */
[----:B------:R-:W2:Y:S02]  /*0e50*/  SYNCS.PHASECHK.TRANS64.TRYWAIT P1, [UR35+0x148840], R2 ;  /* 0x14884002ff0075a7 */ /* 0x000ea40008020163 */
[----:B--2---:R-:W-:Y:S05]  /*0e60*/  @!P1 BRA `(.L_x_15) ;  /* 0x000004a000a09947 */ /* 0x004fea0003800000 */
.L_x_180:
[----:B------:R-:W-:Y:S05]  /*0e70*/  @!P0 BRA `(.L_x_16) ;  /* 0x0000000000048947 */ /* 0x000fea0003800000 */
[----:B-1----:R-:W-:Y:S01]  /*0e80*/  BPT.TRAP 0x1 ;  /* 0x000000040000795c */ /* 0x002fe20000300000 */
.L_x_16:
[----:B------:R-:W3:Y:S01]  /*0e90*/  SYNCS.PHASECHK.TRANS64.TRYWAIT P1, [UR35+0x148848], R2 ;  /* 0x14884802ff0075a7 */ /* 0x000ee20008020163 */
[----:B--2---:R-:W-:Y:S01]  /*0ea0*/  SHF.R.S32.HI R3, RZ, 0x1f, R0 ;  /* 0x0000001fff037819 */ /* 0x004fe20000011400 */
[----:B------:R-:W-:-:S03]  /*0eb0*/  UMOV UR28, 0x1 ;  /* 0x00000001001c7882 */ /* 0x000fc60000000000 */
[----:B------:R-:W-:-:S04]  /*0ec0*/  LEA.HI R3, R3, R0, RZ, 0x7 ;  /* 0x0000000003037211 */ /* 0x000fc800078f38ff */
[----:B------:R-:W-:-:S04]  /*0ed0*/  LOP3.LUT R3, R3, 0xffffff80, RZ, 0xc0, !PT ;  /* 0xffffff8003037812 */ /* 0x000fc800078ec0ff */
[----:B------:R-:W-:Y:S01]  /*0ee0*/  IADD3 R0, -R3, R0, RZ ;  /* 0x0000000003007210 */ /* 0x000fe20007ffe1ff */
[----:B---3--:R-:W-:Y:S06]  /*0ef0*/  @!P1 BRA `(.L_x_17) ;  /* 0x000004a000949947 */ /* 0x008fec0003800000 */
.L_x_181:
[----:B------:R3:W-:Y:S01]  /*0f00*/  STL [R1+0xd00], RZ ;  /* 0x000d00ff01007387 */ /* 0x0007e20000100800 */
[----:B------:R-:W-:Y:S01]  /*0f10*/  ULDC UR5, c[0x0][0x288] ;  /* 0x0000a20000057ab9 */ /* 0x000fe20000000800 */
[----:B-1----:R-:W-:Y:S02]  /*0f20*/  USHF.L.U32 UR42, UR31, 0x6, URZ ;  /* 0x000000061f2a7899 */ /* 0x002fe4000800063f */
[----:B------:R3:W-:Y:S01]  /*0f30*/  STL [R1+0xd04], RZ ;  /* 0x000d04ff01007387 */ /* 0x0007e20000100800 */
[----:B------:R-:W-:Y:S01]  /*0f40*/  UISETP.GE.AND UP0, UPT, UR5, 0x1, UPT ;  /* 0x000000010500788c */ /* 0x000fe2000bf06270 */
[----:B------:R-:W-:Y:S02]  /*0f50*/  UMOV UR4, URZ ;  /* 0x0000003f00047c82 */ /* 0x000fe40008000000 */
[----:B------:R3:W-:Y:S01]  /*0f60*/  STL [R1+0xd08], RZ ;  /* 0x000d08ff01007387 */ /* 0x0007e20000100800 */
[----:B------:R-:W-:Y:S02]  /*0f70*/  UMOV UR37, URZ ;  /* 0x0000003f00257c82 */ /* 0x000fe40008000000 */
[----:B------:R-:W-:Y:S01]  /*0f80*/  PLOP3.LUT P1, PT, PT, PT, UP0, 0x80, 0x0 ;  /* 0x000000000000781c */ /* 0x000fe20003f2f008 */
[----:B------:R3:W-:Y:S04]  /*0f90*/  STL [R1+0xd0c], RZ ;  /* 0x000d0cff01007387 */ /* 0x0007e80000100800 */
        /* <DEDUP_REMOVED lines=507> */
[----:B------:R3:W-:Y:S01]  /*2f50*/  STL [R1+0x8fc], RZ ;  /* 0x0008fcff01007387 */ /* 0x0007e20000100800 */
[----:B------:R-:W-:Y:S05]  /*2f60*/  @!P1 BRA `(.L_x_18) ;  /* 0x0000039400849947 */ /* 0x000fea0003800000 */
[----:B------:R-:W-:Y:S01]  /*2f70*/  SHF.R.S32.HI R4, RZ, 0x1f, R0 ;  /* 0x0000001fff047819 */ /* 0x000fe20000011400 */
[----:B------:R-:W-:Y:S01]  /*2f80*/  ULOP3.LUT UR31, UR31, 0x1, URZ, 0xc0, !UPT ;  /* 0x000000011f1f7892 */ /* 0x000fe2000f8ec03f */
[----:B------:R1:W-:Y:S01]  /*2f90*/  STL [R1+0xd00], RZ ;  /* 0x000d00ff01007387 */ /* 0x0003e20000100800 */
[----:B------:R-:W-:Y:S01]  /*2fa0*/  UIADD3 UR4, UR5, 0x7f, URZ ;  /* 0x0000007f05047890 */ /* 0x000fe2000fffe03f */
[CC--:B--2---:R-:W-:Y:S01]  /*2fb0*/  LEA.HI R2, R4.reuse, R0.reuse, RZ, 0x2 ;  /* 0x0000000004027211 */ /* 0x0c4fe200078f10ff */
[----:B------:R-:W-:Y:S01]  /*2fc0*/  ULOP3.LUT UR34, UR45, 0x2, URZ, 0xfc, !UPT ;  /* 0x000000022d227892 */ /* 0x000fe2000f8efc3f */
[----:B------:R-:W-:Y:S01]  /*2fd0*/  LEA.HI R4, R4, R0, RZ, 0x5 ;  /* 0x0000000004047211 */ /* 0x000fe200078f28ff */
[----:B------:R-:W-:Y:S01]  /*2fe0*/  USHF.R.S32.HI UR5, URZ, 0x1f, UR4 ;  /* 0x0000001f3f057899 */ /* 0x000fe20008011404 */
[----:B------:R-:W-:Y:S01]  /*2ff0*/  LOP3.LUT R5, R2, 0x7ffffffc, RZ, 0xc0, !PT ;  /* 0x7ffffffc02057812 */ /* 0x000fe200078ec0ff */
[----:B------:R-:W-:Y:S01]  /*3000*/  UMOV UR28, 0x1 ;  /* 0x00000001001c7882 */ /* 0x000fe20000000000 */
[--C-:B------:R-:W-:Y:S01]  /*3010*/  SHF.R.S32.HI R3, RZ, 0x2, R2.reuse ;  /* 0x00000002ff037819 */ /* 0x100fe20000011402 */
[----:B------:R-:W-:Y:S01]  /*3020*/  ULEA.HI UR33, UR5, UR4, URZ, 0x7 ;  /* 0x0000000405217291 */ /* 0x000fe2000f8f383f */
[----:B------:R-:W-:Y:S01]  /*3030*/  SHF.R.S32.HI R2, RZ, 0x1f, R2 ;  /* 0x0000001fff027819 */ /* 0x000fe20000011402 */
[----:B------:R-:W-:Y:S01]  /*3040*/  IMAD.IADD R5, R0, 0x1, -R5 ;  /* 0x0000000100057824 */ /* 0x000fe200078e0a05 */
[----:B------:R-:W-:Y:S01]  /*3050*/  SHF.R.S32.HI R0, RZ, 0x5, R4 ;  /* 0x00000005ff007819 */ /* 0x000fe20000011404 */
[----:B------:R-:W-:Y:S01]  /*3060*/  UMOV UR32, URZ ;  /* 0x0000003f00207c82 */ /* 0x000fe20008000000 */
[----:B------:R-:W-:Y:S01]  /*3070*/  LEA.HI R2, R2, R3, RZ, 0x3 ;  /* 0x0000000302027211 */ /* 0x000fe200078f18ff */
[----:B------:R-:W-:Y:S01]  /*3080*/  IMAD.SHL.U32 R6, R5, 0x2, RZ ;  /* 0x0000000205067824 */ /* 0x000fe200078e00ff */
[----:B------:R-:W-:Y:S01]  /*3090*/  MOV R20, UR31 ;  /* 0x0000001f00147c02 */ /* 0x000fe20008000f00 */
[----:B------:R-:W-:Y:S01]  /*30a0*/  UMOV UR37, URZ ;  /* 0x0000003f00257c82 */ /* 0x000fe20008000000 */
[----:B------:R-:W-:Y:S01]  /*30b0*/  LOP3.LUT R2, R2, 0xfffffff8, RZ, 0xc0, !PT ;  /* 0xfffffff802027812 */ /* 0x000fe200078ec0ff */
[----:B------:R-:W-:Y:S01]  /*30c0*/  UMOV UR4, URZ ;  /* 0x0000003f00047c82 */ /* 0x000fe20008000000 */
[----:B------:R1:W-:Y:S01]  /*30d0*/  STL [R1+0xf04], R6 ;  /* 0x000f040601007387 */ /* 0x0003e20000100800 */
[----:B------:R-:W-:Y:S01]  /*30e0*/  UMOV UR5, URZ ;  /* 0x0000003f00057c82 */ /* 0x000fe20008000000 */
[----:B------:R-:W-:Y:S01]  /*30f0*/  UMOV UR10, URZ ;  /* 0x0000003f000a7c82 */ /* 0x000fe20008000000 */
[----:B------:R-:W-:Y:S01]  /*3100*/  IMAD.IADD R2, R3, 0x1, -R2 ;  /* 0x0000000103027824 */ /* 0x000fe200078e0a02 */
[----:B------:R-:W-:Y:S01]  /*3110*/  LEA R3, R0, R6, 0xb ;  /* 0x0000000600037211 */ /* 0x000fe200078e58ff */
[----:B------:R-:W-:-:S02]  /*3120*/  USHF.R.S32.HI UR33, URZ, 0x7, UR33 ;  /* 0x000000073f217899 */ /* 0x000fc40008011421 */
[C---:B------:R-:W-:Y:S01]  /*3130*/  IMAD R5, R0.reuse, 0x10, R2 ;  /* 0x0000001000057824 */ /* 0x040fe200078e0202 */
[----:B------:R-:W-:Y:S01]  /*3140*/  ULDC.64 UR14, c[0x0][0x208] ;  /* 0x00008200000e7ab9 */ /* 0x000fe20000000a00 */
[--C-:B------:R-:W-:Y:S01]  /*3150*/  IMAD R4, R0, 0x1800, R3.reuse ;  /* 0x0000180000047824 */ /* 0x100fe200078e0203 */
[----:B------:R-:W-:Y:S01]  /*3160*/  ULDC UR40, c[0x0][0x28c] ;  /* 0x0000a30000287ab9 */ /* 0x000fe20000000800 */
[C---:B------:R-:W-:Y:S01]  /*3170*/  IMAD R3, R2.reuse, 0x8, R3 ;  /* 0x0000000802037824 */ /* 0x040fe200078e0203 */
[----:B------:R-:W-:Y:S01]  /*3180*/  ULDC UR7, c[0x0][0xa04] ;  /* 0x0002810000077ab9 */ /* 0x000fe20000000800 */
[----:B------:R-:W-:Y:S01]  /*3190*/  IMAD R2, R2, 0x20, R4 ;  /* 0x0000002002027824 */ /* 0x000fe200078e0204 */
[----:B------:R-:W-:Y:S02]  /*31a0*/  ULDC UR8, c[0x0][0xa00] ;  /* 0x0002800000087ab9 */ /* 0x000fe40000000800 */
[----:B------:R-:W-:Y:S02]  /*31b0*/  LEA R0, R3, UR36, 0x1 ;  /* 0x0000002403007c11 */ /* 0x000fe4000f8e08ff */
[----:B------:R1:W-:Y:S03]  /*31c0*/  STL [R1+0xf08], R2 ;  /* 0x000f080201007387 */ /* 0x0003e60000100800 */
[----:B------:R-:W-:-:S02]  /*31d0*/  IMAD R20, R20, 0x4000, R0 ;  /* 0x0000400014147824 */ /* 0x000fc400078e0200 */
[----:B------:R-:W-:-:S05]  /*31e0*/  VIADD R0, R5, UR42 ;  /* 0x0000002a05007c36 */ /* 0x000fca0008000000 */
[----:B------:R1:W-:Y:S02]  /*31f0*/  STL [R1+0xf00], R0 ;  /* 0x000f000001007387 */ /* 0x0003e40000100800 */
.L_x_40:
[----:B-12--5:R-:W-:Y:S05]  /*3200*/  @!P0 BRA `(.L_x_19) ;  /* 0x0000000000048947 */ /* 0x026fea0003800000 */
[----:B------:R-:W-:Y:S01]  /*3210*/  BPT.TRAP 0x1 ;  /* 0x000000040000795c */ /* 0x000fe20000300000 */
.L_x_19:
[----:B------:R-:W-:Y:S01]  /*3220*/  ULEA UR9, UR5, UR36, 0x3 ;  /* 0x0000002405097291 */ /* 0x000fe2000f8e183f */
[----:B-1----:R-:W-:-:S05]  /*3230*/  IMAD.U32 R0, RZ, RZ, UR10 ;  /* 0x0000000aff007e24 */ /* 0x002fca000f8e00ff */
[----:B------:R-:W-:-:S04]  /*3240*/  SHF.L.U32 R0, R0, 0x1f, RZ ;  /* 0x0000001f00007819 */ /* 0x000fc800000006ff */
[----:B------:R-:W1:Y:S02]  /*3250*/  SYNCS.PHASECHK.TRANS64.TRYWAIT P1, [UR9+0x148800], R0 ;  /* 0x14880000ff0075a7 */ /* 0x000e640008020149 */
[----:B-1----:R-:W-:Y:S05]  /*3260*/  @!P1 BRA `(.L_x_20) ;  /* 0x0000047c00d09947 */ /* 0x002fea0003800000 */
.L_x_182:
[----:B------:R-:W-:Y:S01]  /*3270*/  UIADD3 UR9, UR36, 0x48000, URZ ;  /* 0x0004800024097890 */ /* 0x000fe2000fffe03f */
[----:B------:R-:W-:Y:S01]  /*3280*/  WARPGROUP.ARRIVE ;  /* 0x00000000000079c5 */ /* 0x000fe20000000000 */
[----:B------:R-:W-:Y:S02]  /*3290*/  USHF.R.U32.HI UR13, URZ, 0x4, UR36 ;  /* 0x000000043f0d7899 */ /* 0x000fe40008011624 */
[----:B------:R-:W-:Y:S02]  /*32a0*/  USHF.R.U32.HI UR9, URZ, 0x4, UR9 ;  /* 0x000000043f097899 */ /* 0x000fe40008011609 */
[----:B------:R-:W-:Y:S02]  /*32b0*/  ULOP3.LUT UR13, UR13, 0x3fff, URZ, 0xc0, !UPT ;  /* 0x00003fff0d0d7892 */ /* 0x000fe4000f8ec03f */
[----:B------:R-:W-:Y:S02]  /*32c0*/  ULOP3.LUT UR25, UR9, 0x3fff, URZ, 0xc0, !UPT ;  /* 0x00003fff09197892 */ /* 0x000fe4000f8ec03f */
[----:B------:R-:W-:-:S02]  /*32d0*/  ULOP3.LUT UR11, UR13, 0x10000, URZ, 0xfc, !UPT ;  /* 0x000100000d0b7892 */ /* 0x000fc4000f8efc3f */
[----:B------:R-:W-:Y:S02]  /*32e0*/  ULOP3.LUT UR12, UR25, 0x10000, URZ, 0xfc, !UPT ;  /* 0x00010000190c7892 */ /* 0x000fe4000f8efc3f */
[----:B------:R-:W-:Y:S02]  /*32f0*/  ULEA UR11, UR30, UR11, 0xc ;  /* 0x0000000b1e0b7291 */ /* 0x000fe4000f8e603f */
[----:B------:R-:W-:Y:S01]  /*3300*/  ULEA UR9, UR5, UR12, 0xd ;  /* 0x0000000c05097291 */ /* 0x000fe2000f8e683f */
[----:B------:R-:W-:Y:S01]  /*3310*/  UMOV UR17, 0x40000040 ;  /* 0x4000004000117882 */ /* 0x000fe20000000000 */
[----:B------:R-:W-:-:S03]  /*3320*/  UMOV UR19, 0x40000040 ;  /* 0x4000004000137882 */ /* 0x000fc60000000000 */
[----:B------:R-:W-:Y:S02]  /*3330*/  UMOV UR16, UR11 ;  /* 0x0000000b00107c82 */ /* 0x000fe40008000000 */
[----:B------:R-:W-:Y:S02]  /*3340*/  UMOV UR18, UR9 ;  /* 0x0000000900127c82 */ /* 0x000fe40008000000 */
[----:B------:R-:W-:Y:S01]  /*3350*/  HGMMA.64x128x16.F32 R88, gdesc[UR16], RZ, !UPT, gsb0 ;  /* 0x01e00000105879f0 */ /* 0x000fe2000c0008ff */
[----:B------:R-:W-:Y:S02]  /*3360*/  UIADD3 UR16, UR11, 0x2, URZ ;  /* 0x000000020b107890 */ /* 0x000fe4000fffe03f */
[----:B------:R-:W-:Y:S01]  /*3370*/  UIADD3 UR18, UR9, 0x2, URZ ;  /* 0x0000000209127890 */ /* 0x000fe2000fffe03f */
[----:B------:R-:W-:Y:S01]  /*3380*/  UMOV UR17, 0x40000040 ;  /* 0x4000004000117882 */ /* 0x000fe20000000000 */
[----:B------:R-:W-:Y:S01]  /*3390*/  UMOV UR19, 0x40000040 ;  /* 0x4000004000137882 */ /* 0x000fe20000000000 */
[----:B------:R-:W-:-:S02]  /*33a0*/  WARPGROUP.DEPBAR.LE gsb0, 0x0 ;  /* 0x00008000000079c5 */ /* 0x000fc40000010000 */
[----:B------:R-:W-:-:S06]  /*33b0*/  WARPGROUP.ARRIVE ;  /* 0x00000000000079c5 */ /* 0x000fcc0000000000 */
[----:B------:R-:W-:Y:S01]  /*33c0*/  HGMMA.64x128x16.F32 R88, gdesc[UR16], R88, gsb0 ;  /* 0x01e00000105879f0 */ /* 0x000fe20008000858 */
[----:B------:R-:W-:Y:S02]  /*33d0*/  UIADD3 UR16, UR11, 0x4, URZ ;  /* 0x000000040b107890 */ /* 0x000fe4000fffe03f */
[----:B------:R-:W-:Y:S01]  /*33e0*/  UIADD3 UR18, UR9, 0x4, URZ ;  /* 0x0000000409127890 */ /* 0x000fe2000fffe03f */
[----:B------:R-:W-:Y:S01]  /*33f0*/  UMOV UR17, 0x40000040 ;  /* 0x4000004000117882 */ /* 0x000fe20000000000 */
[----:B------:R-:W-:Y:S01]  /*3400*/  UMOV UR19, 0x40000040 ;  /* 0x4000004000137882 */ /* 0x000fe20000000000 */
[----:B------:R-:W-:Y:S02]  /*3410*/  WARPGROUP.DEPBAR.LE gsb0, 0x0 ;  /* 0x00008000000079c5 */ /* 0x000fe40000010000 */
        /* <DEDUP_REMOVED lines=202> */
[----:B------:R-:W-:-:S04]  /*40c0*/  UIADD3 UR9, UR5, 0x1, URZ ;  /* 0x0000000105097890 */ /* 0x000fc8000fffe03f */
[----:B------:R-:W-:-:S04]  /*40d0*/  UISETP.NE.AND UP0, UPT, UR9, 0x4, UPT ;  /* 0x000000040900788c */ /* 0x000fc8000bf05270 */
[----:B------:R-:W-:Y:S02]  /*40e0*/  USEL UR29, URZ, 0x1, UP0 ;  /* 0x000000013f1d7887 */ /* 0x000fe40008000000 */
[----:B------:R-:W-:Y:S02]  /*40f0*/  USEL UR9, UR9, URZ, UP0 ;  /* 0x0000003f09097287 */ /* 0x000fe40008000000 */
[----:B------:R-:W-:Y:S01]  /*4100*/  ULOP3.LUT UR29, UR10, UR29, URZ, 0x3c, !UPT ;  /* 0x0000001d0a1d7292 */ /* 0x000fe2000f8e3c3f */
[----:B------:R-:W-:Y:S02]  /*4110*/  WARPGROUP.DEPBAR.LE gsb0, 0x0 ;  /* 0x00008000000079c5 */ /* 0x000fe40000010000 */
[----:B------:R-:W-:-:S06]  /*4120*/  WARPGROUP.ARRIVE ;  /* 0x00000000000079c5 */ /* 0x000fcc0000000000 */
[----:B------:R-:W-:Y:S03]  /*4130*/  HGMMA.64x128x16.F32 R88, gdesc[UR16], R88, gsb0 ;  /* 0x01e00000105879f0 */ /* 0x000fe60008000858 */
[----:B------:R-:W-:Y:S02]  /*4140*/  WARPGROUP.DEPBAR.LE gsb0, 0x0 ;  /* 0x00008000000079c5 */ /* 0x000fe40000010000 */
[----:B------:R-:W-:Y:S05]  /*4150*/  @!P0 BRA `(.L_x_21) ;  /* 0x0000000000048947 */ /* 0x000fea0003800000 */
[----:B------:R-:W-:Y:S01]  /*4160*/  BPT.TRAP 0x1 ;  /* 0x000000040000795c */ /* 0x000fe20000300000 */
.L_x_21:
[----:B------:R-:W-:Y:S01]  /*4170*/  ULEA UR10, UR9, UR36, 0x3 ;  /* 0x00000024090a7291 */ /* 0x000fe2000f8e183f */
[----:B-1----:R-:W-:-:S04]  /*4180*/  MOV R0, UR29 ;  /* 0x0000001d00007c02 */ /* 0x002fc80008000f00 */
[----:B------:R-:W-:-:S04]  /*4190*/  SHF.L.U32 R0, R0, 0x1f, RZ ;  /* 0x0000001f00007819 */ /* 0x000fc800000006ff */
[----:B------:R-:W1:Y:S02]  /*41a0*/  SYNCS.PHASECHK.TRANS64.TRYWAIT P1, [UR10+0x148800], R0 ;  /* 0x14880000ff0075a7 */ /* 0x000e64000802014a */
[----:B-1----:R-:W-:Y:S05]  /*41b0*/  @!P1 BRA `(.L_x_22) ;  /* 0x0000047000149947 */ /* 0x002fea0003800000 */
.L_x_183:
[----:B------:R-:W-:Y:S01]  /*41c0*/  ULEA UR12, UR9, UR12, 0xd ;  /* 0x0000000c090c7291 */ /* 0x000fe2000f8e683f */
[----:B------:R-:W2:Y:S01]  /*41d0*/  LDL R14, [R1+0xf04] ;  /* 0x000f0400010e7983 */ /* 0x000ea20000100800 */
[----:B------:R-:W-:Y:S01]  /*41e0*/  UIADD3 UR16, UR11, 0x1000, URZ ;  /* 0x000010000b107890 */ /* 0x000fe2000fffe03f */
[----:B------:R-:W-:Y:S01]  /*41f0*/  WARPGROUP.ARRIVE ;  /* 0x00000000000079c5 */ /* 0x000fe20000000000 */
[----:B------:R-:W-:Y:S01]  /*4200*/  UMOV UR19, 0x40000040 ;  /* 0x4000004000137882 */ /* 0x000fe20000000000 */
[----:B------:R-:W-:Y:S01]  /*4210*/  UMOV UR17, 0x40000040 ;  /* 0x4000004000117882 */ /* 0x000fe20000000000 */
[----:B------:R-:W4:Y:S01]  /*4220*/  MUFU.RCP64H R3, 2.3591403961181640625 ;  /* 0x4002df8500037908 */ /* 0x000f220000001800 */
[----:B------:R-:W-:Y:S01]  /*4230*/  UMOV UR18, UR12 ;  /* 0x0000000c00127c82 */ /* 0x000fe20008000000 */
[----:B------:R-:W-:Y:S01]  /*4240*/  IMAD.MOV.U32 R6, RZ, RZ, 0x458a2bb4 ;  /* 0x458a2bb4ff067424 */ /* 0x000fe200078e00ff */
[----:B------:R-:W-:Y:S01]  /*4250*/  UMOV UR20, 0x2c515da4 ;  /* 0x2c515da400147882 */ /* 0x000fe20000000000 */
[----:B------:R-:W-:Y:S01]  /*4260*/  IMAD.MOV.U32 R7, RZ, RZ, 0x4002df85 ;  /* 0x4002df85ff077424 */ /* 0x000fe200078e00ff */
[----:B------:R-:W-:Y:S01]  /*4270*/  HGMMA.64x128x16.F32 R24, gdesc[UR16], RZ, !UPT, gsb0 ;  /* 0x01e00000101879f0 */ /* 0x000fe2000c0008ff */
[----:B------:R-:W-:Y:S01]  /*4280*/  UIADD3 UR16, UR11, 0x1002, URZ ;  /* 0x000010020b107890 */ /* 0x000fe2000fffe03f */
[----:B-1----:R-:W-:Y:S01]  /*4290*/  IMAD.MOV.U32 R2, RZ, RZ, RZ ;  /* 0x000000ffff027224 */ /* 0x002fe200078e00ff */
[----:B------:R-:W-:Y:S01]  /*42a0*/  UIADD3 UR18, UR12, 0x2, URZ ;  /* 0x000000020c127890 */ /* 0x000fe2000fffe03f */
[----:B------:R-:W-:Y:S01]  /*42b0*/  MOV R8, 0x8b7a8b04 ;  /* 0x8b7a8b0400087802 */ /* 0x000fe20000000f00 */
[----:B------:R-:W-:Y:S01]  /*42c0*/  UMOV UR17, 0x40000040 ;  /* 0x4000004000117882 */ /* 0x000fe20000000000 */
[----:B------:R-:W-:Y:S01]  /*42d0*/  UMOV UR19, 0x40000040 ;  /* 0x4000004000137882 */ /* 0x000fe20000000000 */
[----:B------:R-:W-:Y:S01]  /*42e0*/  UMOV UR21, 0x3fd6fc2a ;  /* 0x3fd6fc2a00157882 */ /* 0x000fe20000000000 */
[----:B------:R-:W-:Y:S01]  /*42f0*/  IMAD.MOV.U32 R9, RZ, RZ, 0x3ed0ee25 ;  /* 0x3ed0ee25ff097424 */ /* 0x000fe200078e00ff */
[----:B------:R-:W-:Y:S01]  /*4300*/  STL.128 [R1], RZ ;  /* 0x000000ff01007387 */ /* 0x000fe20000100c00 */
[----:B------:R-:W-:Y:S01]  /*4310*/  IMAD.U32 R0, RZ, RZ, UR5 ;  /* 0x00000005ff007e24 */ /* 0x000fe2000f8e00ff */
[----:B------:R-:W-:Y:S01]  /*4320*/  UIADD3 UR24, UR36, 0x1488a0, URZ ;  /* 0x001488a024187890 */ /* 0x000fe2000fffe03f */
[----:B----4-:R-:W-:Y:S01]  /*4330*/  DFMA R6, R2, -R6, 1 ;  /* 0x3ff000000206742b */ /* 0x010fe20000000806 */
[----:B------:R-:W-:Y:S01]  /*4340*/  STL.128 [R1+0x10], RZ ;  /* 0x000010ff01007387 */ /* 0x000fe20000100c00 */
[----:B------:R-:W-:-:S03]  /*4350*/  ULEA UR10, UR37, UR38, 0x1 ;  /* 0x00000026250a7291 */ /* 0x000fc6000f8e083f */
[----:B------:R-:W-:Y:S01]  /*4360*/  STL.128 [R1+0x20], RZ ;  /* 0x000020ff01007387 */ /* 0x000fe20000100c00 */
[----:B------:R-:W-:Y:S02]  /*4370*/  ULEA UR10, UR10, UR24, 0x3 ;  /* 0x000000180a0a7291 */ /* 0x000fe4000f8e183f */
[----:B------:R-:W-:Y:S01]  /*4380*/  DFMA R6, R6, R6, R6 ;  /* 0x000000060606722b */ /* 0x000fe20000000006 */
[----:B------:R-:W-:Y:S04]  /*4390*/  STL.128 [R1+0x40], RZ ;  /* 0x000040ff01007387 */ /* 0x000fe80000100c00 */
[----:B------:R-:W-:Y:S03]  /*43a0*/  STL.128 [R1+0x30], RZ ;  /* 0x000030ff01007387 */ /* 0x000fe60000100c00 */
[----:B------:R-:W-:Y:S01]  /*43b0*/  DFMA R6, R2, R6, R2 ;  /* 0x000000060206722b */ /* 0x000fe20000000002 */
[----:B------:R-:W-:Y:S04]  /*43c0*/  STL.128 [R1+0x50], RZ ;  /* 0x000050ff01007387 */ /* 0x000fe80000100c00 */
[----:B------:R-:W-:Y:S03]  /*43d0*/  STL.128 [R1+0x60], RZ ;  /* 0x000060ff01007387 */ /* 0x000fe60000100c00 */
[C---:B------:R-:W-:Y:S01]  /*43e0*/  DMUL R4, R6.reuse, UR20 ;  /* 0x0000001406047c28 */ /* 0x040fe20008000000 */
[----:B------:R-:W-:Y:S04]  /*43f0*/  STL.128 [R1+0x70], RZ ;  /* 0x000070ff01007387 */ /* 0x000fe80000100c00 */
[----:B------:R-:W-:Y:S03]  /*4400*/  STL.128 [R1+0x80], RZ ;  /* 0x000080ff01007387 */ /* 0x000fe60000100c00 */
[----:B------:R-:W-:Y:S01]  /*4410*/  DFMA R4, R6, UR20, R4 ;  /* 0x0000001406047c2b */ /* 0x000fe20008000004 */
[----:B------:R-:W-:Y:S04]  /*4420*/  STL.128 [R1+0xa0], RZ ;  /* 0x0000a0ff01007387 */ /* 0x000fe80000100c00 */
[----:B------:R-:W-:Y:S03]  /*4430*/  STL.128 [R1+0x90], RZ ;  /* 0x000090ff01007387 */ /* 0x000fe60000100c00 */
[----:B------:R-:W-:Y:S01]  /*4440*/  DMUL R2, R4, R4 ;  /* 0x0000000404027228 */ /* 0x000fe20000000000 */
[----:B------:R-:W-:Y:S04]  /*4450*/  STL.128 [R1+0xb0], RZ ;  /* 0x0000b0ff01007387 */ /* 0x000fe80000100c00 */
[----:B------:R-:W-:Y:S04]  /*4460*/  STL.128 [R1+0xc0], RZ ;  /* 0x0000c0ff01007387 */ /* 0x000fe80000100c00 */
[----:B------:R-:W-:Y:S04]  /*4470*/  STL.128 [R1+0xe0], RZ ;  /* 0x0000e0ff01007387 */ /* 0x000fe80000100c00 */
[----:B------:R-:W-:Y:S04]  /*4480*/  STL.128 [R1+0xd0], RZ ;  /* 0x0000d0ff01007387 */ /* 0x000fe80000100c00 */
[----:B------:R-:W-:Y:S01]  /*4490*/  STL.128 [R1+0xf0], RZ ;  /* 0x0000f0ff01007387 */ /* 0x000fe20000100c00 */
        /* <DEDUP_REMOVED lines=14> */
[----:B--2---:R-:W-:Y:S01]  /*4580*/  IMAD R0, R0, 0x80, R14 ;  /* 0x0000008000007824 */ /* 0x004fe200078e020e */
        /* <DEDUP_REMOVED lines=164> */
[----:B------:R-:W-:Y:S01]  /*4fd0*/  UMOV UR16, 0x3ae80f1e ;  /* 0x3ae80f1e00107882 */ /* 0x000fe20000000000 */
[----:B------:R-:W-:Y:S01]  /*4fe0*/  UMOV UR17, 0x3eb1380b ;  /* 0x3eb1380b00117882 */ /* 0x000fe20000000000 */
[----:B------:R-:W-:-:S09]  /*4ff0*/  UIADD3 UR18, UR12, 0x1806, URZ ;  /* 0x000018060c127890 */ /* 0x000fd2000fffe03f */
[----:B------:R-:W-:Y:S01]  /*5000*/  DFMA R8, R2, UR16, R8 ;  /* 0x0000001002087c2b */ /* 0x000fe20008000008 */
[----:B------:R-:W-:Y:S01]  /*5010*/  UMOV UR16, 0x9f02676f ;  /* 0x9f02676f00107882 */ /* 0x000fe20000000000 */
[----:B------:R-:W-:Y:S01]  /*5020*/  UMOV UR17, 0x3ef3b266 ;  /* 0x3ef3b26600117882 */ /* 0x000fe20000000000 */
[----:B------:R-:W-:-:S05]  /*5030*/  UMOV UR19, 0x40000040 ;  /* 0x4000004000137882 */ /* 0x000fca0000000000 */
[----:B------:R-:W-:Y:S01]  /*5040*/  DFMA R8, R2, R8, UR16 ;  /* 0x0000001002087e2b */ /* 0x000fe20008000008 */
[----:B------:R-:W-:Y:S01]  /*5050*/  UMOV UR16, 0xa9ab0956 ;  /* 0xa9ab095600107882 */ /* 0x000fe20000000000 */
[----:B------:R-:W-:-:S06]  /*5060*/  UMOV UR17, 0x3f1745cb ;  /* 0x3f1745cb00117882 */ /* 0x000fcc0000000000 */
        /* <DEDUP_REMOVED lines=8> */
[----:B------:R-:W-:Y:S01]  /*50f0*/  UMOV UR17, 0x3f899999 ;  /* 0x3f89999900117882 */ /* 0x000fe20000000000 */
[----:B------:R-:W-:-:S05]  /*5100*/  DADD R8, -R4, UR20 ;  /* 0x0000001404087e29 */ /* 0x000fca0008000100 */
[----:B------:R-:W-:Y:S01]  /*5110*/  DFMA R10, R2, R10, UR16 ;  /* 0x00000010020a7e2b */ /* 0x000fe2000800000a */
[----:B------:R-:W-:Y:S01]  /*5120*/  UMOV UR16, 0x55555554 ;  /* 0x5555555400107882 */ /* 0x000fe20000000000 */
[----:B------:R-:W-:Y:S01]  /*5130*/  UMOV UR17, 0x3fb55555 ;  /* 0x3fb5555500117882 */ /* 0x000fe20000000000 */
[----:B------:R-:W-:-:S05]  /*5140*/  DADD R8, R8, R8 ;  /* 0x0000000008087229 */ /* 0x000fca0000000008 */
[----:B------:R-:W-:Y:S01]  /*5150*/  DFMA R10, R2, R10, UR16 ;  /* 0x00000010020a7e2b */ /* 0x000fe2000800000a */
[----:B------:R-:W-:Y:S01]  /*5160*/  UIADD3 UR16, UR11, 0x1c06, URZ ;  /* 0x00001c060b107890 */ /* 0x000fe2000fffe03f */
[----:B------:R-:W-:Y:S01]  /*5170*/  UMOV UR17, 0x40000040 ;  /* 0x4000004000117882 */ /* 0x000fe20000000000 */
[----:B------:R-:W-:-:S08]  /*5180*/  DFMA R8, -R4, UR20, R8 ;  /* 0x0000001404087c2b */ /* 0x000fd00008000108 */
[----:B------:R-:W-:Y:S01]  /*5190*/  DMUL R12, R6, R8 ;  /* 0x00000008060c7228 */ /* 0x000fe20000000000 */
[----:B------:R-:W-:Y:S01]  /*51a0*/  IMAD.MOV.U32 R6, RZ, RZ, -0x105c611 ;  /* 0xfefa39efff067424 */ /* 0x000fe200078e00ff */
[----:B------:R-:W-:Y:S01]  /*51b0*/  DMUL R8, R2, R10 ;  /* 0x0000000a02087228 */ /* 0x000fe20000000000 */
[----:B------:R-:W-:-:S06]  /*51c0*/  IMAD.MOV.U32 R7, RZ, RZ, 0x3fe62e42 ;  /* 0x3fe62e42ff077424 */ /* 0x000fcc00078e00ff */
[----:B------:R-:W-:Y:S02]  /*51d0*/  DFMA R2, R6, 1, R4 ;  /* 0x3ff000000602782b */ /* 0x000fe40000000004 */
[----:B------:R-:W-:-:S06]  /*51e0*/  DFMA R8, R4, R8, R12 ;  /* 0x000000080408722b */ /* 0x000fcc000000000c */
[----:B------:R-:W-:-:S08]  /*51f0*/  DFMA R6, R6, -1, R2 ;  /* 0xbff000000606782b */ /* 0x000fd00000000002 */
[----:B------:R-:W-:Y:S01]  /*5200*/  DADD R4, -R4, R6 ;  /* 0x0000000004047229 */ /* 0x000fe20000000106 */
[----:B------:R-:W-:Y:S01]  /*5210*/  MOV R6, 0x3b39803f ;  /* 0x3b39803f00067802 */ /* 0x000fe20000000f00 */
[----:B------:R-:W-:-:S06]  /*5220*/  IMAD.MOV.U32 R7, RZ, RZ, 0x3c7abc9e ;  /* 0x3c7abc9eff077424 */ /* 0x000fcc00078e00ff */
[----:B------:R-:W-:-:S08]  /*5230*/  DADD R4, R8, -R4 ;  /* 0x0000000008047229 */ /* 0x000fd00000000804 */
[----:B------:R-:W-:-:S08]  /*5240*/  DFMA R4, R6, 1, R4 ;  /* 0x3ff000000604782b */ /* 0x000fd00000000004 */
[----:B------:R-:W-:Y:S01]  /*5250*/  DADD R4, R2, R4 ;  /* 0x0000000002047229 */ /* 0x000fe20000000004 */
[----:B------:R-:W-:Y:S01]  /*5260*/  LEA R2, R0, UR36, 0x2 ;  /* 0x0000002400027c11 */ /* 0x000fe2000f8e10ff */
[----:B------:R-:W-:Y:S02]  /*5270*/  WARPGROUP.DEPBAR.LE gsb0, 0x0 ;  /* 0x00008000000079c5 */ /* 0x000fe40000010000 */
[----:B------:R-:W-:-:S06]  /*5280*/  WARPGROUP.ARRIVE ;  /* 0x00000000000079c5 */ /* 0x000fcc0000000000 */
[----:B------:R-:W-:Y:S01]  /*5290*/  HGMMA.64x128x16.F32 R24, gdesc[UR16], R24, gsb0 ;  /* 0x01e00000101879f0 */ /* 0x000fe20008000818 */
[----:B------:R-:W-:Y:S01]  /*52a0*/  UMOV UR16, 0xffda0d24 ;  /* 0xffda0d2400107882 */ /* 0x000fe20000000000 */
[----:B------:R-:W-:Y:S01]  /*52b0*/  UMOV UR17, 0x3c7777d0 ;  /* 0x3c7777d000117882 */ /* 0x000fe20000000000 */
[----:B------:R-:W-:-:S09]  /*52c0*/  UIADD3 UR18, UR12, 0x1c00, URZ ;  /* 0x00001c000c127890 */ /* 0x000fd2000fffe03f */
[----:B------:R-:W-:Y:S01]  /*52d0*/  DMUL R8, R4, UR16 ;  /* 0x0000001004087c28 */ /* 0x000fe20008000000 */
[----:B------:R-:W-:Y:S01]  /*52e0*/  UMOV UR16, 0x652b82fe ;  /* 0x652b82fe00107882 */ /* 0x000fe20000000000 */
[----:B------:R-:W-:Y:S01]  /*52f0*/  UMOV UR17, 0x3ff71547 ;  /* 0x3ff7154700117882 */ /* 0x000fe20000000000 */
[----:B------:R-:W-:-:S05]  /*5300*/  UMOV UR19, 0x40000040 ;  /* 0x4000004000137882 */ /* 0x000fca0000000000 */
[----:B------:R-:W-:Y:S01]  /*5310*/  DFMA R4, R4, UR16, R8 ;  /* 0x0000001004047c2b */ /* 0x000fe20008000008 */
[----:B------:R-:W-:Y:S01]  /*5320*/  UIADD3 UR16, UR11, 0x1e00, URZ ;  /* 0x00001e000b107890 */ /* 0x000fe2000fffe03f */
[----:B------:R-:W-:-:S04]  /*5330*/  UMOV UR17, 0x40000040 ;  /* 0x4000004000117882 */ /* 0x000fc80000000000 */
[----:B------:R-:W1:Y:S01]  /*5340*/  F2F.F32.F64 R0, R4 ;  /* 0x0000000400007310 */ /* 0x000e620000301000 */
[----:B------:R-:W-:Y:S02]  /*5350*/  WARPGROUP.DEPBAR.LE gsb0, 0x0 ;  /* 0x00008000000079c5 */ /* 0x000fe40000010000 */
[----:B------:R-:W1:Y:S04]  /*5360*/  LDS.64 R6, [R2+0x148000] ;  /* 0x1480000002067984 */ /* 0x000e680000000a00 */
[----:B------:R-:W2:Y:S04]  /*5370*/  LDS.64 R8, [R2+0x148020] ;  /* 0x1480200002087984 */ /* 0x000ea80000000a00 */
[----:B------:R-:W4:Y:S04]  /*5380*/  LDS.64 R10, [R2+0x148040] ;  /* 0x14804000020a7984 */ /* 0x000f280000000a00 */
[----:B------:R-:W-:Y:S01]  /*5390*/  LDS.64 R14, [R2+0x148080] ;  /* 0x14808000020e7984 */ /* 0x000fe20000000a00 */
[C---:B-1----:R-:W-:Y:S01]  /*53a0*/  FMUL R4, R0.reuse, R6 ;  /* 0x0000000600047220 */ /* 0x042fe20000400000 */
[----:B------:R-:W-:-:S04]  /*53b0*/  FMUL R5, R0, R7 ;  /* 0x0000000700057220 */ /* 0x000fc80000400000 */
[----:B------:R-:W-:Y:S01]  /*53c0*/  MOV R6, R4 ;  /* 0x0000000400067202 */ /* 0x000fe20000000f00 */
[----:B------:R-:W-:-:S05]  /*53d0*/  IMAD.MOV.U32 R7, RZ, RZ, R5 ;  /* 0x000000ffff077224 */ /* 0x000fca00078e0005 */
[----:B------:R2:W-:Y:S02]  /*53e0*/  STL.128 [R1], R4 ;  /* 0x0000000401007387 */ /* 0x0005e40000100c00 */
[C---:B--2---:R-:W-:Y:S01]  /*53f0*/  FMUL R4, R0.reuse, R8 ;  /* 0x0000000800047220 */ /* 0x044fe20000400000 */
[----:B------:R-:W-:Y:S02]  /*5400*/  FMUL R5, R0, R9 ;  /* 0x0000000900057220 */ /* 0x000fe40000400000 */
[----:B------:R-:W1:Y:S01]  /*5410*/  LDS.64 R8, [R2+0x148060] ;  /* 0x1480600002087984 */ /* 0x000e620000000a00 */
[----:B------:R-:W-:Y:S01]  /*5420*/  WARPGROUP.ARRIVE ;  /* 0x00000000000079c5 */ /* 0x000fe20000000000 */
[----:B------:R-:W-:Y:S02]  /*5430*/  IMAD.MOV.U32 R6, RZ, RZ, R4 ;  /* 0x000000ffff067224 */ /* 0x000fe400078e0004 */
[----:B------:R-:W-:-:S03]  /*5440*/  IMAD.MOV.U32 R7, RZ, RZ, R5 ;  /* 0x000000ffff077224 */ /* 0x000fc600078e0005 */
[----:B------:R-:W-:Y:S01]  /*5450*/  HGMMA.64x128x16.F32 R24, gdesc[UR16], R24, gsb0 ;  /* 0x01e00000101879f0 */ /* 0x000fe20008000818 */
[----:B------:R-:W-:Y:S01]  /*5460*/  UIADD3 UR16, UR11, 0x1e02, URZ ;  /* 0x00001e020b107890 */ /* 0x000fe2000fffe03f */
[----:B------:R4:W-:Y:S01]  /*5470*/  STL.128 [R1+0x10], R4 ;  /* 0x0000100401007387 */ /* 0x0009e20000100c00 */
[----:B------:R-:W-:Y:S01]  /*5480*/  UIADD3 UR18, UR12, 0x1c02, URZ ;  /* 0x00001c020c127890 */ /* 0x000fe2000fffe03f */
[----:B------:R-:W-:Y:S01]  /*5490*/  UMOV UR17, 0x40000040 ;  /* 0x4000004000117882 */ /* 0x000fe20000000000 */
[----:B------:R-:W-:Y:S01]  /*54a0*/  UMOV UR19, 0x40000040 ;  /* 0x4000004000137882 */ /* 0x000fe20000000000 */
[C---:B----4-:R-:W-:Y:S01]  /*54b0*/  FMUL R4, R0.reuse, R10 ;  /* 0x0000000a00047220 */ /* 0x050fe20000400000 */
[----:B------:R-:W-:-:S04]  /*54c0*/  FMUL R5, R0, R11 ;  /* 0x0000000b00057220 */ /* 0x000fc80000400000 */
[----:B------:R-:W-:Y:S01]  /*54d0*/  MOV R6, R4 ;  /* 0x0000000400067202 */ /* 0x000fe20000000f00 */
[----:B------:R-:W-:-:S05]  /*54e0*/  IMAD.MOV.U32 R7, RZ, RZ, R5 ;  /* 0x000000ffff077224 */ /* 0x000fca00078e0005 */
[----:B------:R2:W-:Y:S01]  /*54f0*/  STL.128 [R1+0x20], R4 ;  /* 0x0000200401007387 */ /* 0x0005e20000100c00 */
[C---:B-1----:R-:W-:Y:S01]  /*5500*/  FMUL R8, R0.reuse, R8 ;  /* 0x0000000800087220 */ /* 0x042fe20000400000 */
[----:B------:R-:W-:-:S03]  /*5510*/  FMUL R9, R0, R9 ;  /* 0x0000000900097220 */ /* 0x000fc60000400000 */
[----:B------:R-:W-:Y:S02]  /*5520*/  IMAD.MOV.U32 R10, RZ, RZ, R8 ;  /* 0x000000ffff0a7224 */ /* 0x000fe400078e0008 */
[----:B------:R-:W-:-:S05]  /*5530*/  IMAD.MOV.U32 R11, RZ, RZ, R9 ;  /* 0x000000ffff0b7224 */ /* 0x000fca00078e0009 */
[----:B------:R-:W-:Y:S01]  /*5540*/  STL.128 [R1+0x30], R8 ;  /* 0x0000300801007387 */ /* 0x000fe20000100c00 */
[C---:B--2---:R-:W-:Y:S01]  /*5550*/  FMUL R4, R0.reuse, R14 ;  /* 0x0000000e00047220 */ /* 0x044fe20000400000 */
[----:B------:R-:W-:-:S04]  /*5560*/  FMUL R5, R0, R15 ;  /* 0x0000000f00057220 */ /* 0x000fc80000400000 */
[----:B------:R-:W-:Y:S01]  /*5570*/  MOV R6, R4 ;  /* 0x0000000400067202 */ /* 0x000fe20000000f00 */
[----:B------:R-:W-:-:S05]  /*5580*/  IMAD.MOV.U32 R7, RZ, RZ, R5 ;  /* 0x000000ffff077224 */ /* 0x000fca00078e0005 */
[----:B------:R-:W-:Y:S01]  /*5590*/  STL.128 [R1+0x40], R4 ;  /* 0x0000400401007387 */ /* 0x000fe20000100c00 */
[----:B------:R-:W-:-:S03]  /*55a0*/  WARPGROUP.DEPBAR.LE gsb0, 0x0 ;  /* 0x00008000000079c5 */ /* 0x000fc60000010000 */
[----:B------:R-:W1:Y:S04]  /*55b0*/  LDS.64 R12, [R2+0x1480a0] ;  /* 0x1480a000020c7984 */ /* 0x000e680000000a00 */
[----:B------:R-:W2:Y:S04]  /*55c0*/  LDS.64 R10, [R2+0x1480c0] ;  /* 0x1480c000020a7984 */ /* 0x000ea80000000a00 */
[----:B------:R-:W4:Y:S01]  /*55d0*/  LDS.64 R8, [R2+0x1480e0] ;  /* 0x1480e00002087984 */ /* 0x000f220000000a00 */
[C---:B-1----:R-:W-:Y:S01]  /*55e0*/  FMUL R4, R0.reuse, R12 ;  /* 0x0000000c00047220 */ /* 0x042fe20000400000 */
[----:B------:R-:W-:-:S02]  /*55f0*/  FMUL R5, R0, R13 ;  /* 0x0000000d00057220 */ /* 0x000fc40000400000 */
        /* <DEDUP_REMOVED lines=10> */
[C---:B--2---:R-:W-:Y:S01]  /*56a0*/  FMUL R4, R0.reuse, R10 ;  /* 0x0000000a00047220 */ /* 0x044fe20000400000 */
[----:B------:R-:W-:-:S04]  /*56b0*/  FMUL R5, R0, R11 ;  /* 0x0000000b00057220 */ /* 0x000fc80000400000 */
[----:B------:R-:W-:Y:S01]  /*56c0*/  MOV R6, R4 ;  /* 0x0000000400067202 */ /* 0x000fe20000000f00 */
[----:B------:R-:W-:-:S05]  /*56d0*/  IMAD.MOV.U32 R7, RZ, RZ, R5 ;  /* 0x000000ffff077224 */ /* 0x000fca00078e0005 */
[----:B------:R4:W-:Y:S02]  /*56e0*/  STL.128 [R1+0x60], R4 ;  /* 0x0000600401007387 */ /* 0x0009e40000100c00 */
[C---:B----4-:R-:W-:Y:S01]  /*56f0*/  FMUL R4, R0.reuse, R8 ;  /* 0x0000000800047220 */ /* 0x050fe20000400000 */
[----:B------:R-:W-:-:S03]  /*5700*/  FMUL R5, R0, R9 ;  /* 0x0000000900057220 */ /* 0x000fc60000400000 */
[----:B------:R-:W-:Y:S02]  /*5710*/  IMAD.MOV.U32 R6, RZ, RZ, R4 ;  /* 0x000000ffff067224 */ /* 0x000fe400078e0004 */
[----:B------:R-:W-:-:S05]  /*5720*/  IMAD.MOV.U32 R7, RZ, RZ, R5 ;  /* 0x000000ffff077224 */ /* 0x000fca00078e0005 */
[----:B------:R1:W-:Y:S02]  /*5730*/  STL.128 [R1+0x70], R4 ;  /* 0x0000700401007387 */ /* 0x0003e40000100c00 */
[C---:B-1----:R-:W-:Y:S01]  /*5740*/  FMUL R4, R0.reuse, R12 ;  /* 0x0000000c00047220 */ /* 0x042fe20000400000 */
        /* <DEDUP_REMOVED lines=8> */
[----:B------:R-:W-:-:S06]  /*57d0*/  WARPGROUP.ARRIVE ;  /* 0x00000000000079c5 */ /* 0x000fcc0000000000 */
[----:B------:R-:W-:Y:S01]  /*57e0*/  HGMMA.64x128x16.F32 R24, gdesc[UR16], R24, gsb0 ;  /* 0x01e00000101879f0 */ /* 0x000fe20008000818 */
[----:B------:R-:W-:Y:S02]  /*57f0*/  UIADD3 UR16, UR11, 0x1e06, URZ ;  /* 0x00001e060b107890 */ /* 0x000fe4000fffe03f */
[----:B------:R-:W-:Y:S01]  /*5800*/  UIADD3 UR18, UR12, 0x1c06, URZ ;  /* 0x00001c060c127890 */ /* 0x000fe2000fffe03f */
[----:B------:R-:W-:Y:S01]  /*5810*/  UMOV UR17, 0x40000040 ;  /* 0x4000004000117882 */ /* 0x000fe20000000000 */
[----:B------:R-:W-:Y:S01]  /*5820*/  UMOV UR19, 0x40000040 ;  /* 0x4000004000137882 */ /* 0x000fe20000000000 */
[C---:B-1----:R-:W-:Y:S01]  /*5830*/  FMUL R8, R0.reuse, R8 ;  /* 0x0000000800087220 */ /* 0x042fe20000400000 */
[C---:B------:R-:W-:Y:S01]  /*5840*/  FMUL R9, R0.reuse, R9 ;  /* 0x0000000900097220 */ /* 0x040fe20000400000 */
[C---:B--2---:R-:W-:Y:S01]  /*5850*/  FMUL R4, R0.reuse, R4 ;  /* 0x0000000400047220 */ /* 0x044fe20000400000 */
[----:B------:R-:W-:Y:S01]  /*5860*/  FMUL R5, R0, R5 ;  /* 0x0000000500057220 */ /* 0x000fe20000400000 */
[----:B------:R-:W-:-:S02]  /*5870*/  IMAD.MOV.U32 R10, RZ, RZ, R8 ;  /* 0x000000ffff0a7224 */ /* 0x000fc400078e0008 */
[----:B------:R-:W-:Y:S01]  /*5880*/  IMAD.MOV.U32 R11, RZ, RZ, R9 ;  /* 0x000000ffff0b7224 */ /* 0x000fe200078e0009 */
[----:B------:R-:W-:Y:S01]  /*5890*/  MOV R6, R4 ;  /* 0x0000000400067202 */ /* 0x000fe20000000f00 */
[----:B------:R-:W-:-:S03]  /*58a0*/  IMAD.MOV.U32 R7, RZ, RZ, R5 ;  /* 0x000000ffff077224 */ /* 0x000fc600078e0005 */
[----:B------:R-:W-:Y:S04]  /*58b0*/  STL.128 [R1+0x90], R8 ;  /* 0x0000900801007387 */ /* 0x000fe80000100c00 */
[----:B------:R4:W-:Y:S02]  /*58c0*/  STL.128 [R1+0xa0], R4 ;  /* 0x0000a00401007387 */ /* 0x0009e40000100c00 */
[C---:B----4-:R-:W-:Y:S01]  /*58d0*/  FMUL R4, R0.reuse, R12 ;  /* 0x0000000c00047220 */ /* 0x050fe20000400000 */
[----:B------:R-:W-:-:S03]  /*58e0*/  FMUL R5, R0, R13 ;  /* 0x0000000d00057220 */ /* 0x000fc60000400000 */
[----:B------:R-:W-:Y:S02]  /*58f0*/  IMAD.MOV.U32 R6, RZ, RZ, R4 ;  /* 0x000000ffff067224 */ /* 0x000fe400078e0004 */
[----:B------:R-:W-:-:S05]  /*5900*/  IMAD.MOV.U32 R7, RZ, RZ, R5 ;  /* 0x000000ffff077224 */ /* 0x000fca00078e0005 */
[----:B------:R-:W-:Y:S01]  /*5910*/  STL.128 [R1+0xb0], R4 ;  /* 0x0000b00401007387 */ /* 0x000fe20000100c00 */
[----:B------:R-:W-:-:S03]  /*5920*/  WARPGROUP.DEPBAR.LE gsb0, 0x0 ;  /* 0x00008000000079c5 */ /* 0x000fc60000010000 */
[----:B------:R-:W1:Y:S04]  /*5930*/  LDS.64 R4, [R2+0x148180] ;  /* 0x1481800002047984 */ /* 0x000e680000000a00 */
[----:B------:R-:W2:Y:S04]  /*5940*/  LDS.64 R8, [R2+0x1481a0] ;  /* 0x1481a00002087984 */ /* 0x000ea80000000a00 */
[----:B------:R-:W4:Y:S04]  /*5950*/  LDS.64 R12, [R2+0x1481c0] ;  /* 0x1481c000020c7984 */ /* 0x000f280000000a00 */
[----:B------:R-:W5:Y:S01]  /*5960*/  LDS.64 R2, [R2+0x1481e0] ;  /* 0x1481e00002027984 */ /* 0x000f620000000a00 */
[----:B------:R-:W-:-:S06]  /*5970*/  WARPGROUP.ARRIVE ;  /* 0x00000000000079c5 */ /* 0x000fcc0000000000 */
[----:B------:R-:W-:Y:S01]  /*5980*/  HGMMA.64x128x16.F32 R24, gdesc[UR16], R24, gsb0 ;  /* 0x01e00000101879f0 */ /* 0x000fe20008000818 */
[C---:B-1----:R-:W-:Y:S01]  /*5990*/  FMUL R4, R0.reuse, R4 ;  /* 0x0000000400047220 */ /* 0x042fe20000400000 */
[C---:B------:R-:W-:Y:S01]  /*59a0*/  FMUL R5, R0.reuse, R5 ;  /* 0x0000000500057220 */ /* 0x040fe20000400000 */
[----:B--2---:R-:W-:-:S03]  /*59b0*/  FMUL R8, R0, R8 ;  /* 0x0000000800087220 */ /* 0x004fc60000400000 */
[----:B------:R-:W-:Y:S01]  /*59c0*/  MOV R6, R4 ;  /* 0x0000000400067202 */ /* 0x000fe20000000f00 */
[----:B------:R-:W-:Y:S02]  /*59d0*/  IMAD.MOV.U32 R7, RZ, RZ, R5 ;  /* 0x000000ffff077224 */ /* 0x000fe400078e0005 */
[----:B------:R-:W-:Y:S01]  /*59e0*/  FMUL R9, R0, R9 ;  /* 0x0000000900097220 */ /* 0x000fe20000400000 */
[----:B------:R-:W-:Y:S02]  /*59f0*/  IMAD.MOV.U32 R10, RZ, RZ, R8 ;  /* 0x000000ffff0a7224 */ /* 0x000fe400078e0008 */
[----:B------:R4:W-:Y:S01]  /*5a00*/  STL.128 [R1+0xc0], R4 ;  /* 0x0000c00401007387 */ /* 0x0009e20000100c00 */
[----:B------:R-:W-:-:S05]  /*5a10*/  IMAD.MOV.U32 R11, RZ, RZ, R9 ;  /* 0x000000ffff0b7224 */ /* 0x000fca00078e0009 */
[----:B------:R-:W-:Y:S01]  /*5a20*/  STL.128 [R1+0xd0], R8 ;  /* 0x0000d00801007387 */ /* 0x000fe20000100c00 */
[C---:B----4-:R-:W-:Y:S01]  /*5a30*/  FMUL R4, R0.reuse, R12 ;  /* 0x0000000c00047220 */ /* 0x050fe20000400000 */
[----:B------:R-:W-:-:S04]  /*5a40*/  FMUL R5, R0, R13 ;  /* 0x0000000d00057220 */ /* 0x000fc80000400000 */
[----:B------:R-:W-:Y:S01]  /*5a50*/  MOV R6, R4 ;  /* 0x0000000400067202 */ /* 0x000fe20000000f00 */
[----:B------:R-:W-:-:S05]  /*5a60*/  IMAD.MOV.U32 R7, RZ, RZ, R5 ;  /* 0x000000ffff077224 */ /* 0x000fca00078e0005 */
[----:B------:R5:W-:Y:S02]  /*5a70*/  STL.128 [R1+0xe0], R4 ;  /* 0x0000e00401007387 */ /* 0x000be40000100c00 */
[C---:B-----5:R-:W-:Y:S01]  /*5a80*/  FMUL R4, R0.reuse, R2 ;  /* 0x0000000200047220 */ /* 0x060fe20000400000 */
[----:B------:R-:W-:Y:S01]  /*5a90*/  FMUL R5, R0, R3 ;  /* 0x0000000300057220 */ /* 0x000fe20000400000 */
[----:B------:R-:W-:Y:S02]  /*5aa0*/  MOV R0, UR6 ;  /* 0x0000000600007c02 */ /* 0x000fe40008000f00 */
[----:B------:R-:W-:Y:S02]  /*5ab0*/  IMAD.MOV.U32 R6, RZ, RZ, R4 ;  /* 0x000000ffff067224 */ /* 0x000fe400078e0004 */
[----:B------:R-:W-:Y:S01]  /*5ac0*/  IMAD.MOV.U32 R7, RZ, RZ, R5 ;  /* 0x000000ffff077224 */ /* 0x000fe200078e0005 */
[----:B------:R-:W-:-:S04]  /*5ad0*/  SHF.L.U32 R0, R0, 0x1f, RZ ;  /* 0x0000001f00007819 */ /* 0x000fc800000006ff */
[----:B------:R1:W-:Y:S01]  /*5ae0*/  STL.128 [R1+0xf0], R4 ;  /* 0x0000f00401007387 */ /* 0x0003e20000100c00 */
[----:B------:R-:W-:Y:S02]  /*5af0*/  WARPGROUP.DEPBAR.LE gsb0, 0x0 ;  /* 0x00008000000079c5 */ /* 0x000fe40000010000 */
[----:B------:R-:W2:Y:S02]  /*5b00*/  SYNCS.PHASECHK.TRANS64.TRYWAIT P1, [UR10], R0 ;  /* 0x00000000ff0075a7 */ /* 0x000ea4000802014a */
[----:B-12---:R-:W-:Y:S05]  /*5b10*/  @!P1 BRA `(.L_x_23) ;  /* 0x0000045400d49947 */ /* 0x006fea0003800000 */
.L_x_184:
[----:B-1----:R-:W2:Y:S04]  /*5b20*/  LDL R2, [R1+0xf00] ;  /* 0x000f000001027983 */ /* 0x002ea80000100800 */
[----:B------:R-:W4:Y:S04]  /*5b30*/  LDL.128 R4, [R1] ;  /* 0x0000000001047983 */ /* 0x000f280000100c00 */
[----:B------:R-:W3:Y:S04]  /*5b40*/  LDL.128 R8, [R1+0x10] ;  /* 0x0000100001087983 */ /* 0x000ee80000100c00 */
[----:B------:R-:W3:Y:S04]  /*5b50*/  LDL.128 R12, [R1+0x40] ;  /* 0x00004000010c7983 */ /* 0x000ee80000100c00 */
[----:B------:R-:W3:Y:S04]  /*5b60*/  LDL.128 R16, [R1+0x20] ;  /* 0x0000200001107983 */ /* 0x000ee80000100c00 */
[----:B------:R-:W-:Y:S04]  /*5b70*/  STL [R1+0x2444], R145 ;  /* 0x0024449101007387 */ /* 0x000fe80000100800 */
[----:B------:R-:W-:Y:S04]  /*5b80*/  STL [R1+0x2440], R146 ;  /* 0x0024409201007387 */ /* 0x000fe80000100800 */
[----:B------:R-:W-:Y:S04]  /*5b90*/  STL [R1+0x243c], R147 ;  /* 0x00243c9301007387 */ /* 0x000fe80000100800 */
[----:B------:R-:W-:Y:S04]  /*5ba0*/  STL [R1+0x2438], R148 ;  /* 0x0024389401007387 */ /* 0x000fe80000100800 */
[----:B------:R-:W-:Y:S04]  /*5bb0*/  STL [R1+0x2434], R150 ;  /* 0x0024349601007387 */ /* 0x000fe80000100800 */
[----:B------:R-:W-:Y:S04]  /*5bc0*/  STL [R1+0x2430], R151 ;  /* 0x0024309701007387 */ /* 0x000fe80000100800 */
[----:B------:R1:W-:Y:S04]  /*5bd0*/  STL [R1+0x242c], R149 ;  /* 0x00242c9501007387 */ /* 0x0003e80000100800 */
[----:B------:R-:W3:Y:S04]  /*5be0*/  LDL.LU.128 R168, [R1+0x800] ;  /* 0x0008000001a87983 */ /* 0x000ee80000300c00 */
[----:B------:R-:W3:Y:S04]  /*5bf0*/  LDL.LU.128 R172, [R1+0x810] ;  /* 0x0008100001ac7983 */ /* 0x000ee80000300c00 */
[----:B-1----:R-:W3:Y:S04]  /*5c00*/  LDL.LU.128 R148, [R1+0x7b0] ;  /* 0x0007b00001947983 */ /* 0x002ee80000300c00 */
[----:B------:R-:W3:Y:S04]  /*5c10*/  LDL.LU.128 R176, [R1+0x820] ;  /* 0x0008200001b07983 */ /* 0x000ee80000300c00 */
        /* <DEDUP_REMOVED lines=14> */
[----:B------:R1:W-:Y:S04]  /*5d00*/  STL [R1+0x1050], R20 ;  /* 0x0010501401007387 */ /* 0x0003e80000100800 */
[----:B------:R-:W-:Y:S04]  /*5d10*/  STL [R1+0x23ec], R24 ;  /* 0x0023ec1801007387 */ /* 0x000fe80000100800 */
[----:B------:R-:W-:Y:S04]  /*5d20*/  STL [R1+0x23e8], R26 ;  /* 0x0023e81a01007387 */ /* 0x000fe80000100800 */
[----:B-1----:R-:W3:Y:S04]  /*5d30*/  LDL R20, [R1+0xf04] ;  /* 0x000f040001147983 */ /* 0x002ee80000100800 */
[----:B------:R-:W-:Y:S04]  /*5d40*/  STL [R1+0x23e4], R25 ;  /* 0x0023e41901007387 */ /* 0x000fe80000100800 */
        /* <DEDUP_REMOVED lines=39> */
[----:B------:R-:W-:Y:S01]  /*5fc0*/  STL [R1+0x12c8], R66 ;  /* 0x0012c84201007387 */ /* 0x000fe20000100800 */
[C---:B--2---:R-:W-:Y:S01]  /*5fd0*/  VIADD R0, R2.reuse, 0x8 ;  /* 0x0000000802007836 */ /* 0x044fe20000000000 */
[----:B------:R-:W-:-:S02]  /*5fe0*/  ISETP.GE.AND P2, PT, R2, UR40, PT ;  /* 0x0000002802007c0c */ /* 0x000fc4000bf46270 */
[----:B------:R-:W-:Y:S02]  /*5ff0*/  STL [R1+0x12c4], R67 ;  /* 0x0012c44301007387 */ /* 0x000fe40000100800 */
[----:B------:R-:W-:Y:S02]  /*6000*/  ISETP.GE.AND P1, PT, R0, UR40, PT ;  /* 0x0000002800007c0c */ /* 0x000fe4000bf26270 */
[----:B------:R-:W-:Y:S01]  /*6010*/  STL [R1+0x12c0], R60 ;  /* 0x0012c03c01007387 */ /* 0x000fe20000100800 */
[----:B------:R-:W-:Y:S02]  /*6020*/  FSEL R2, R88, -INF , !P2 ;  /* 0xff80000058027808 */ /* 0x000fe40005000000 */
[----:B------:R-:W-:Y:S01]  /*6030*/  FSEL R21, R90, -INF , !P1 ;  /* 0xff8000005a157808 */ /* 0x000fe20004800000 */
[----:B------:R-:W-:Y:S01]  /*6040*/  STL [R1+0x12bc], R61 ;  /* 0x0012bc3d01007387 */ /* 0x000fe20000100800 */
[----:B------:R-:W-:Y:S02]  /*6050*/  FSEL R90, R91, -INF , !P1 ;  /* 0xff8000005b5a7808 */ /* 0x000fe40004800000 */
[----:B------:R-:W-:Y:S01]  /*6060*/  FSEL R0, R89, -INF , !P2 ;  /* 0xff80000059007808 */ /* 0x000fe20005000000 */
[----:B----4-:R-:W-:Y:S01]  /*6070*/  FFMA R21, R21, UR7, -R6 ;  /* 0x0000000715157c23 */ /* 0x010fe20008000806 */
[----:B------:R-:W-:Y:S01]  /*6080*/  FFMA R2, R2, UR7, -R4 ;  /* 0x0000000702027c23 */ /* 0x000fe20008000804 */
[----:B------:R-:W-:Y:S01]  /*6090*/  FFMA R90, R90, UR7, -R7 ;  /* 0x000000075a5a7c23 */ /* 0x000fe20008000807 */
[----:B------:R-:W-:Y:S01]  /*60a0*/  STL [R1+0x12b8], R62 ;  /* 0x0012b83e01007387 */ /* 0x000fe20000100800 */
[----:B------:R-:W-:-:S03]  /*60b0*/  FFMA R0, R0, UR7, -R5 ;  /* 0x0000000700007c23 */ /* 0x000fc60008000805 */
[----:B------:R-:W2:Y:S01]  /*60c0*/  LDL.128 R4, [R1+0x30] ;  /* 0x0000300001047983 */ /* 0x000ea20000100c00 */
[----:B------:R-:W-:Y:S02]  /*60d0*/  FSEL R23, R92, -INF , !P2 ;  /* 0xff8000005c177808 */ /* 0x000fe40005000000 */
[----:B------:R-:W-:Y:S01]  /*60e0*/  FSEL R92, R99, -INF , !P1 ;  /* 0xff800000635c7808 */ /* 0x000fe20004800000 */
[----:B------:R-:W-:Y:S01]  /*60f0*/  STL [R1+0x12b4], R63 ;  /* 0x0012b43f01007387 */ /* 0x000fe20000100800 */
[----:B------:R-:W-:Y:S02]  /*6100*/  FSEL R99, R101, -INF , !P2 ;  /* 0xff80000065637808 */ /* 0x000fe40005000000 */
[----:B------:R-:W-:Y:S01]  /*6110*/  FSEL R88, R93, -INF , !P2 ;  /* 0xff8000005d587808 */ /* 0x000fe20005000000 */
[----:B------:R-:W-:Y:S01]  /*6120*/  STL [R1+0x12b0], R56 ;  /* 0x0012b03801007387 */ /* 0x000fe20000100800 */
[----:B------:R-:W-:Y:S02]  /*6130*/  FSEL R22, R94, -INF , !P1 ;  /* 0xff8000005e167808 */ /* 0x000fe40004800000 */
[----:B------:R-:W-:Y:S01]  /*6140*/  FSEL R3, R95, -INF , !P1 ;  /* 0xff8000005f037808 */ /* 0x000fe20004800000 */
[----:B------:R-:W-:Y:S01]  /*6150*/  STL [R1+0x12ac], R57 ;  /* 0x0012ac3901007387 */ /* 0x000fe20000100800 */
[----:B------:R-:W-:-:S02]  /*6160*/  FSEL R100, R100, -INF , !P2 ;  /* 0xff80000064647808 */ /* 0x000fc40005000000 */
[----:B------:R-:W-:Y:S01]  /*6170*/  FSEL R102, R102, -INF , !P1 ;  /* 0xff80000066667808 */ /* 0x000fe20004800000 */
[----:B------:R-:W-:Y:S01]  /*6180*/  STL [R1+0x12a8], R58 ;  /* 0x0012a83a01007387 */ /* 0x000fe20000100800 */
[----:B------:R-:W-:Y:S01]  /*6190*/  FSEL R101, R103, -INF , !P1 ;  /* 0xff80000067657808 */ /* 0x000fe20004800000 */
[----:B---3--:R-:W-:Y:S01]  /*61a0*/  FFMA R23, R23, UR7, -R8 ;  /* 0x0000000717177c23 */ /* 0x008fe20008000808 */
[----:B------:R-:W-:Y:S01]  /*61b0*/  FFMA R88, R88, UR7, -R9 ;  /* 0x0000000758587c23 */ /* 0x000fe20008000809 */
[----:B------:R-:W-:Y:S01]  /*61c0*/  FFMA R22, R22, UR7, -R10 ;  /* 0x0000000716167c23 */ /* 0x000fe2000800080a */
[----:B------:R-:W-:Y:S01]  /*61d0*/  FFMA R3, R3, UR7, -R11 ;  /* 0x0000000703037c23 */ /* 0x000fe2000800080b */
[----:B------:R-:W-:Y:S04]  /*61e0*/  STL [R1+0x12a4], R59 ;  /* 0x0012a43b01007387 */ /* 0x000fe80000100800 */
[----:B------:R-:W3:Y:S04]  /*61f0*/  LDL.128 R8, [R1+0x50] ;  /* 0x0000500001087983 */ /* 0x000ee80000100c00 */
        /* <DEDUP_REMOVED lines=12> */
[----:B--2---:R-:W-:Y:S01]  /*62c0*/  FFMA R100, R100, UR7, -R4 ;  /* 0x0000000764647c23 */ /* 0x004fe20008000804 */
[----:B------:R-:W-:Y:S01]  /*62d0*/  FFMA R99, R99, UR7, -R5 ;  /* 0x0000000763637c23 */ /* 0x000fe20008000805 */
[----:B------:R-:W-:Y:S01]  /*62e0*/  FFMA R102, R102, UR7, -R6 ;  /* 0x0000000766667c23 */ /* 0x000fe20008000806 */
[----:B------:R-:W-:-:S02]  /*62f0*/  FFMA R101, R101, UR7, -R7 ;  /* 0x0000000765657c23 */ /* 0x000fc40008000807 */
[----:B------:R-:W2:Y:S01]  /*6300*/  LDL.128 R4, [R1+0x60] ;  /* 0x0000600001047983 */ /* 0x000ea20000100c00 */
[----:B------:R-:W-:Y:S02]  /*6310*/  FSEL R105, R105, -INF , !P2 ;  /* 0xff80000069697808 */ /* 0x000fe40005000000 */
[----:B------:R-:W-:Y:S02]  /*6320*/  FSEL R106, R106, -INF , !P1 ;  /* 0xff8000006a6a7808 */ /* 0x000fe40004800000 */
[----:B------:R-:W-:Y:S01]  /*6330*/  FSEL R96, R96, -INF , !P2 ;  /* 0xff80000060607808 */ /* 0x000fe20005000000 */
[----:B------:R-:W-:Y:S01]  /*6340*/  FFMA R167, R105, UR7, -R13 ;  /* 0x0000000769a77c23 */ /* 0x000fe2000800080d */
[----:B------:R-:W-:Y:S01]  /*6350*/  FSEL R94, R97, -INF , !P2 ;  /* 0xff800000615e7808 */ /* 0x000fe20005000000 */
[----:B------:R-:W-:Y:S01]  /*6360*/  FFMA R165, R106, UR7, -R14 ;  /* 0x000000076aa57c23 */ /* 0x000fe2000800080e */
[----:B------:R-:W-:Y:S02]  /*6370*/  FSEL R93, R98, -INF , !P1 ;  /* 0xff800000625d7808 */ /* 0x000fe40004800000 */
[----:B------:R-:W-:-:S02]  /*6380*/  FSEL R104, R104, -INF , !P2 ;  /* 0xff80000068687808 */ /* 0x000fc40005000000 */
[----:B------:R-:W-:Y:S02]  /*6390*/  FSEL R107, R107, -INF , !P1 ;  /* 0xff8000006b6b7808 */ /* 0x000fe40004800000 */
[----:B------:R-:W-:Y:S02]  /*63a0*/  FSEL R108, R108, -INF , !P2 ;  /* 0xff8000006c6c7808 */ /* 0x000fe40005000000 */
[----:B------:R-:W-:Y:S02]  /*63b0*/  FSEL R109, R109, -INF , !P2 ;  /* 0xff8000006d6d7808 */ /* 0x000fe40005000000 */
[----:B------:R-:W-:Y:S02]  /*63c0*/  FSEL R103, R110, -INF , !P1 ;  /* 0xff8000006e677808 */ /* 0x000fe40004800000 */
[----:B------:R-:W-:Y:S02]  /*63d0*/  FSEL R111, R111, -INF , !P1 ;  /* 0xff8000006f6f7808 */ /* 0x000fe40004800000 */
[----:B------:R-:W-:-:S02]  /*63e0*/  FSEL R112, R112, -INF , !P2 ;  /* 0xff80000070707808 */ /* 0x000fc40005000000 */
[----:B------:R-:W-:Y:S02]  /*63f0*/  FSEL R113, R113, -INF , !P2 ;  /* 0xff80000071717808 */ /* 0x000fe40005000000 */
[----:B------:R-:W-:Y:S02]  /*6400*/  FSEL R106, R114, -INF , !P1 ;  /* 0xff800000726a7808 */ /* 0x000fe40004800000 */
[----:B------:R-:W-:Y:S01]  /*6410*/  FSEL R105, R115, -INF , !P1 ;  /* 0xff80000073697808 */ /* 0x000fe20004800000 */
[----:B------:R-:W-:Y:S01]  /*6420*/  FFMA R158, R96, UR7, -R16 ;  /* 0x00000007609e7c23 */ /* 0x000fe20008000810 */
[----:B------:R-:W-:Y:S01]  /*6430*/  FFMA R94, R94, UR7, -R17 ;  /* 0x000000075e5e7c23 */ /* 0x000fe20008000811 */
[----:B------:R-:W-:Y:S01]  /*6440*/  FFMA R93, R93, UR7, -R18 ;  /* 0x000000075d5d7c23 */ /* 0x000fe20008000812 */
[----:B------:R-:W-:Y:S01]  /*6450*/  FFMA R92, R92, UR7, -R19 ;  /* 0x000000075c5c7c23 */ /* 0x000fe20008000813 */
[----:B------:R-:W-:Y:S01]  /*6460*/  FFMA R166, R104, UR7, -R12 ;  /* 0x0000000768a67c23 */ /* 0x000fe2000800080c */
[----:B------:R-:W-:Y:S01]  /*6470*/  FFMA R164, R107, UR7, -R15 ;  /* 0x000000076ba47c23 */ /* 0x000fe2000800080f */
[----:B---3--:R-:W-:Y:S01]  /*6480*/  FFMA R162, R108, UR7, -R8 ;  /* 0x000000076ca27c23 */ /* 0x008fe20008000808 */
[----:B------:R-:W-:Y:S01]  /*6490*/  FFMA R160, R109, UR7, -R9 ;  /* 0x000000076da07c23 */ /* 0x000fe20008000809 */
[----:B------:R-:W-:Y:S01]  /*64a0*/  FFMA R103, R103, UR7, -R10 ;  /* 0x0000000767677c23 */ /* 0x000fe2000800080a */
[----:B------:R-:W-:Y:S01]  /*64b0*/  FFMA R111, R111, UR7, -R11 ;  /* 0x000000076f6f7c23 */ /* 0x000fe2000800080b */
[----:B------:R-:W3:Y:S04]  /*64c0*/  LDL.128 R16, [R1+0x70] ;  /* 0x0000700001107983 */ /* 0x000ee80000100c00 */
[----:B------:R-:W4:Y:S04]  /*64d0*/  LDL.128 R12, [R1+0x80] ;  /* 0x00008000010c7983 */ /* 0x000f280000100c00 */
[----:B------:R-:W4:Y:S01]  /*64e0*/  LDL.128 R8, [R1+0xa0] ;  /* 0x0000a00001087983 */ /* 0x000f220000100c00 */
[----:B--2---:R-:W-:Y:S01]  /*64f0*/  FFMA R161, R112, UR7, -R4 ;  /* 0x0000000770a17c23 */ /* 0x004fe20008000804 */
[----:B------:R-:W-:Y:S01]  /*6500*/  FFMA R163, R113, UR7, -R5 ;  /* 0x0000000771a37c23 */ /* 0x000fe20008000805 */
[----:B------:R-:W-:Y:S01]  /*6510*/  FFMA R106, R106, UR7, -R6 ;  /* 0x000000076a6a7c23 */ /* 0x000fe20008000806 */
[----:B------:R-:W-:Y:S01]  /*6520*/  FFMA R105, R105, UR7, -R7 ;  /* 0x0000000769697c23 */ /* 0x000fe20008000807 */
[----:B------:R-:W-:Y:S01]  /*6530*/  FSEL R109, R116, -INF , !P2 ;  /* 0xff800000746d7808 */ /* 0x000fe20005000000 */
[----:B------:R-:W2:Y:S01]  /*6540*/  LDL.128 R4, [R1+0x90] ;  /* 0x0000900001047983 */ /* 0x000ea20000100c00 */
        /* <DEDUP_REMOVED lines=14> */
[----:B------:R-:W-:Y:S01]  /*6630*/  FSEL R131, R131, -INF , !P1 ;  /* 0xff80000083837808 */ /* 0x000fe20004800000 */
[----:B------:R1:W-:Y:S04]  /*6640*/  STL.128 [R1+0x24d0], R164 ;  /* 0x0024d0a401007387 */ /* 0x0003e80000100c00 */
[----:B------:R-:W-:Y:S01]  /*6650*/  STL [R1+0x2460], R111 ;  /* 0x0024606f01007387 */ /* 0x000fe20000100800 */
[----:B---3--:R-:W-:Y:S01]  /*6660*/  FFMA R109, R109, UR7, -R16 ;  /* 0x000000076d6d7c23 */ /* 0x008fe20008000810 */
[----:B------:R-:W-:Y:S01]  /*6670*/  FFMA R108, R108, UR7, -R17 ;  /* 0x000000076c6c7c23 */ /* 0x000fe20008000811 */
[----:B------:R-:W-:Y:S01]  /*6680*/  FFMA R107, R107, UR7, -R18 ;  /* 0x000000076b6b7c23 */ /* 0x000fe20008000812 */
[----:B------:R-:W-:Y:S01]  /*6690*/  FFMA R104, R104, UR7, -R19 ;  /* 0x0000000768687c23 */ /* 0x000fe20008000813 */
[----:B----4-:R-:W-:Y:S01]  /*66a0*/  FFMA R95, R95, UR7, -R12 ;  /* 0x000000075f5f7c23 */ /* 0x010fe2000800080c */
[----:B------:R-:W-:Y:S01]  /*66b0*/  FFMA R159, R121, UR7, -R13 ;  /* 0x00000007799f7c23 */ /* 0x000fe2000800080d */
[----:B------:R-:W-:Y:S01]  /*66c0*/  FFMA R157, R122, UR7, -R14 ;  /* 0x000000077a9d7c23 */ /* 0x000fe2000800080e */
[----:B------:R-:W-:Y:S01]  /*66d0*/  FFMA R156, R123, UR7, -R15 ;  /* 0x000000077b9c7c23 */ /* 0x000fe2000800080f */
[----:B------:R-:W-:Y:S01]  /*66e0*/  FFMA R154, R154, UR7, -R8 ;  /* 0x000000079a9a7c23 */ /* 0x000fe20008000808 */
[----:B------:R-:W-:Y:S01]  /*66f0*/  FFMA R155, R129, UR7, -R9 ;  /* 0x00000007819b7c23 */ /* 0x000fe20008000809 */
[----:B------:R-:W-:Y:S01]  /*6700*/  FFMA R153, R130, UR7, -R10 ;  /* 0x0000000782997c23 */ /* 0x000fe2000800080a */
[----:B------:R-:W-:Y:S01]  /*6710*/  FFMA R152, R131, UR7, -R11 ;  /* 0x0000000783987c23 */ /* 0x000fe2000800080b */
[----:B------:R-:W3:Y:S04]  /*6720*/  LDL.128 R16, [R1+0xb0] ;  /* 0x0000b00001107983 */ /* 0x000ee80000100c00 */
[----:B------:R-:W4:Y:S04]  /*6730*/  LDL.128 R12, [R1+0xd0] ;  /* 0x0000d000010c7983 */ /* 0x000f280000100c00 */
[----:B------:R-:W4:Y:S04]  /*6740*/  LDL.128 R8, [R1+0xe0] ;  /* 0x0000e00001087983 */ /* 0x000f280000100c00 */
[----:B------:R-:W4:Y:S01]  /*6750*/  LDL.LU.128 R112, [R1+0x720] ;  /* 0x0007200001707983 */ /* 0x000f220000300c00 */
[----:B--2---:R-:W-:Y:S01]  /*6760*/  FFMA R98, R98, UR7, -R4 ;  /* 0x0000000762627c23 */ /* 0x004fe20008000804 */
[----:B------:R-:W-:Y:S01]  /*6770*/  FFMA R97, R97, UR7, -R5 ;  /* 0x0000000761617c23 */ /* 0x000fe20008000805 */
[----:B------:R-:W-:Y:S01]  /*6780*/  FFMA R96, R96, UR7, -R6 ;  /* 0x0000000760607c23 */ /* 0x000fe20008000806 */
[----:B------:R-:W-:Y:S01]  /*6790*/  FFMA R128, R127, UR7, -R7 ;  /* 0x000000077f807c23 */ /* 0x000fe20008000807 */
[----:B------:R-:W-:Y:S01]  /*67a0*/  FSEL R126, R138, -INF , !P1 ;  /* 0xff8000008a7e7808 */ /* 0x000fe20004800000 */
[----:B------:R-:W2:Y:S01]  /*67b0*/  LDL.128 R4, [R1+0xc0] ;  /* 0x0000c00001047983 */ /* 0x000ea20000100c00 */
[----:B------:R-:W-:-:S02]  /*67c0*/  FSEL R131, R132, -INF , !P2 ;  /* 0xff80000084837808 */ /* 0x000fc40005000000 */
[----:B------:R-:W-:Y:S01]  /*67d0*/  FSEL R129, R133, -INF , !P2 ;  /* 0xff80000085817808 */ /* 0x000fe20005000000 */
[----:B------:R-:W-:Y:S01]  /*67e0*/  STL.128 [R1+0x24c0], R160 ;  /* 0x0024c0a001007387 */ /* 0x000fe20000100c00 */
[----:B------:R-:W-:Y:S02]  /*67f0*/  FSEL R127, R134, -INF , !P1 ;  /* 0xff800000867f7808 */ /* 0x000fe40004800000 */
[----:B------:R-:W-:Y:S01]  /*6800*/  FSEL R122, R135, -INF , !P1 ;  /* 0xff800000877a7808 */ /* 0x000fe20004800000 */
[----:B-1----:R-:W2:Y:S01]  /*6810*/  LDL.LU.128 R164, [R1+0x7f0] ;  /* 0x0007f00001a47983 */ /* 0x002ea20000300c00 */
[----:B------:R-:W-:Y:S02]  /*6820*/  FSEL R130, R136, -INF , !P2 ;  /* 0xff80000088827808 */ /* 0x000fe40005000000 */
[----:B------:R-:W-:Y:S02]  /*6830*/  FSEL R132, R137, -INF , !P2 ;  /* 0xff80000089847808 */ /* 0x000fe40005000000 */
[----:B------:R-:W-:-:S02]  /*6840*/  FSEL R125, R139, -INF , !P1 ;  /* 0xff8000008b7d7808 */ /* 0x000fc40004800000 */
[----:B------:R-:W-:Y:S02]  /*6850*/  FSEL R124, R140, -INF , !P2 ;  /* 0xff8000008c7c7808 */ /* 0x000fe40005000000 */
[----:B------:R-:W-:Y:S02]  /*6860*/  FSEL R121, R141, -INF , !P2 ;  /* 0xff8000008d797808 */ /* 0x000fe40005000000 */
[----:B------:R-:W-:Y:S02]  /*6870*/  FSEL R120, R142, -INF , !P1 ;  /* 0xff8000008e787808 */ /* 0x000fe40004800000 */
[----:B------:R-:W-:Y:S02]  /*6880*/  FSEL R119, R143, -INF , !P1 ;  /* 0xff8000008f777808 */ /* 0x000fe40004800000 */
[----:B------:R-:W-:Y:S01]  /*6890*/  FSEL R123, R144, -INF , !P2 ;  /* 0xff800000907b7808 */ /* 0x000fe20005000000 */
[----:B------:R-:W-:Y:S04]  /*68a0*/  STL [R1+0x18f0], R155 ;  /* 0x0018f09b01007387 */ /* 0x000fe80000100800 */
[----:B------:R-:W-:Y:S04]  /*68b0*/  STL [R1+0x18ec], R153 ;  /* 0x0018ec9901007387 */ /* 0x000fe80000100800 */
[----:B------:R-:W-:Y:S04]  /*68c0*/  STL.128 [R1+0x24b0], R156 ;  /* 0x0024b09c01007387 */ /* 0x000fe80000100c00 */
[----:B------:R-:W-:Y:S04]  /*68d0*/  STL [R1+0x24a8], R154 ;  /* 0x0024a89a01007387 */ /* 0x000fe80000100800 */
        /* <DEDUP_REMOVED lines=10> */
[----:B------:R1:W-:Y:S04]  /*6980*/  STL.64 [R1+0x2458], R108 ;  /* 0x0024586c01007387 */ /* 0x0003e80000100a00 */
[----:B------:R-:W-:Y:S04]  /*6990*/  STL.128 [R1+0x2470], R120 ;  /* 0x0024707801007387 */ /* 0x000fe80000100c00 */
[----:B------:R3:W-:Y:S04]  /*69a0*/  STL [R1+0x2464], R119 ;  /* 0x0024647701007387 */ /* 0x0007e80000100800 */
[----:B-1----:R-:W4:Y:S04]  /*69b0*/  LDL.LU.128 R108, [R1+0x710] ;  /* 0x00071000016c7983 */ /* 0x002f280000300c00 */
[----:B------:R-:W4:Y:S04]  /*69c0*/  LDL.LU.128 R136, [R1+0x780] ;  /* 0x0007800001887983 */ /* 0x000f280000300c00 */
[----:B---3--:R-:W3:Y:S04]  /*69d0*/  LDL.LU.128 R116, [R1+0x730] ;  /* 0x0007300001747983 */ /* 0x008ee80000300c00 */
[----:B------:R-:W3:Y:S04]  /*69e0*/  LDL.LU.128 R120, [R1+0x740] ;  /* 0x0007400001787983 */ /* 0x000ee80000300c00 */
[----:B------:R-:W4:Y:S04]  /*69f0*/  LDL.LU.128 R140, [R1+0x790] ;  /* 0x00079000018c7983 */ /* 0x000f280000300c00 */
[----:B------:R-:W3:Y:S04]  /*6a00*/  LDL.LU.128 R144, [R1+0x7a0] ;  /* 0x0007a00001907983 */ /* 0x000ee80000300c00 */
[----:B------:R-:W4:Y:S04]  /*6a10*/  LDL.LU.128 R152, [R1+0x7c0] ;  /* 0x0007c00001987983 */ /* 0x000f280000300c00 */
[----:B------:R-:W3:Y:S04]  /*6a20*/  LDL.LU.128 R156, [R1+0x7d0] ;  /* 0x0007d000019c7983 */ /* 0x000ee80000300c00 */
[----:B------:R-:W4:Y:S01]  /*6a30*/  LDL.LU.128 R160, [R1+0x7e0] ;  /* 0x0007e00001a07983 */ /* 0x000f220000300c00 */
[----:B--2---:R-:W-:Y:S01]  /*6a40*/  FFMA R130, R130, UR7, -R4 ;  /* 0x0000000782827c23 */ /* 0x004fe20008000804 */
[----:B------:R-:W-:Y:S01]  /*6a50*/  FFMA R132, R132, UR7, -R5 ;  /* 0x0000000784847c23 */ /* 0x000fe20008000805 */
[----:B------:R-:W-:Y:S01]  /*6a60*/  FFMA R126, R126, UR7, -R6 ;  /* 0x000000077e7e7c23 */ /* 0x000fe20008000806 */
[----:B------:R-:W-:-:S02]  /*6a70*/  FFMA R125, R125, UR7, -R7 ;  /* 0x000000077d7d7c23 */ /* 0x000fc40008000807 */
[----:B------:R1:W-:Y:S04]  /*6a80*/  STL.128 [R1+0x2490], R128 ;  /* 0x0024908001007387 */ /* 0x0003e80000100c00 */
[----:B------:R2:W-:Y:S04]  /*6a90*/  STL [R1+0x24a0], R132 ;  /* 0x0024a08401007387 */ /* 0x0005e80000100800 */
[----:B------:R2:W-:Y:S04]  /*6aa0*/  STL.128 [R1+0x2480], R124 ;  /* 0x0024807c01007387 */ /* 0x0005e80000100c00 */
[----:B------:R-:W-:Y:S04]  /*6ab0*/  STL.128 [R1+0x26d0], R228 ;  /* 0x0026d0e401007387 */ /* 0x000fe80000100c00 */
[----:B-1----:R-:W3:Y:S04]  /*6ac0*/  LDL.LU.128 R128, [R1+0x760] ;  /* 0x0007600001807983 */ /* 0x002ee80000300c00 */
[----:B--2---:R-:W2:Y:S04]  /*6ad0*/  LDL.LU.128 R132, [R1+0x770] ;  /* 0x0007700001847983 */ /* 0x004ea80000300c00 */
[----:B------:R-:W2:Y:S04]  /*6ae0*/  LDL.LU.128 R124, [R1+0x750] ;  /* 0x00075000017c7983 */ /* 0x000ea80000300c00 */
[----:B------:R-:W-:Y:S04]  /*6af0*/  STL.128 [R1+0x26c0], R224 ;  /* 0x0026c0e001007387 */ /* 0x000fe80000100c00 */
        /* <DEDUP_REMOVED lines=15> */
[----:B----4-:R-:W-:Y:S04]  /*6bf0*/  STL.128 [R1+0x25c0], R160 ;  /* 0x0025c0a001007387 */ /* 0x010fe80000100c00 */
[----:B---3--:R-:W-:Y:S04]  /*6c00*/  STL.128 [R1+0x25b0], R156 ;  /* 0x0025b09c01007387 */ /* 0x008fe80000100c00 */
[----:B------:R-:W-:Y:S04]  /*6c10*/  STL.128 [R1+0x25a0], R152 ;  /* 0x0025a09801007387 */ /* 0x000fe80000100c00 */
[----:B------:R-:W-:Y:S04]  /*6c20*/  STL.128 [R1+0x2590], R148 ;  /* 0x0025909401007387 */ /* 0x000fe80000100c00 */
[----:B------:R-:W-:Y:S04]  /*6c30*/  STL.128 [R1+0x2580], R144 ;  /* 0x0025809001007387 */ /* 0x000fe80000100c00 */
[----:B------:R-:W-:Y:S04]  /*6c40*/  STL.128 [R1+0x2570], R140 ;  /* 0x0025708c01007387 */ /* 0x000fe80000100c00 */
[----:B------:R-:W-:Y:S04]  /*6c50*/  STL.128 [R1+0x2560], R136 ;  /* 0x0025608801007387 */ /* 0x000fe80000100c00 */
[----:B------:R1:W-:Y:S04]  /*6c60*/  STL.128 [R1+0x2520], R120 ;  /* 0x0025207801007387 */ /* 0x0003e80000100c00 */
[----:B------:R3:W-:Y:S04]  /*6c70*/  STL.128 [R1+0x2510], R116 ;  /* 0x0025107401007387 */ /* 0x0007e80000100c00 */
[----:B------:R4:W-:Y:S04]  /*6c80*/  STL.128 [R1+0x2500], R112 ;  /* 0x0025007001007387 */ /* 0x0009e80000100c00 */
[----:B------:R4:W-:Y:S04]  /*6c90*/  STL.128 [R1+0x24f0], R108 ;  /* 0x0024f06c01007387 */ /* 0x0009e80000100c00 */
[----:B-1----:R-:W2:Y:S04]  /*6ca0*/  LDL.LU.128 R120, [R1+0x930] ;  /* 0x0009300001787983 */ /* 0x002ea80000300c00 */
[----:B---3--:R-:W3:Y:S04]  /*6cb0*/  LDL.LU.128 R116, [R1+0x920] ;  /* 0x0009200001747983 */ /* 0x008ee80000300c00 */
[----:B----4-:R-:W3:Y:S04]  /*6cc0*/  LDL.LU.128 R112, [R1+0x910] ;  /* 0x0009100001707983 */ /* 0x010ee80000300c00 */
        /* <DEDUP_REMOVED lines=25> */
[----:B------:R-:W-:Y:S04]  /*6e60*/  STL [R1+0x23f8], R106 ;  /* 0x0023f86a01007387 */ /* 0x000fe80000100800 */
[----:B------:R-:W-:Y:S04]  /*6e70*/  STL [R1+0x23fc], R105 ;  /* 0x0023fc6901007387 */ /* 0x000fe80000100800 */
[----:B------:R-:W-:Y:S04]  /*6e80*/  STL [R1+0x2400], R107 ;  /* 0x0024006b01007387 */ /* 0x000fe80000100800 */
[----:B------:R1:W-:Y:S04]  /*6e90*/  STL [R1+0x2404], R104 ;  /* 0x0024046801007387 */ /* 0x0003e80000100800 */
[----:B------:R-:W4:Y:S04]  /*6ea0*/  LDL.128 R4, [R1+0xf0] ;  /* 0x0000f00001047983 */ /* 0x000f280000100c00 */
[----:B-1----:R-:W4:Y:S04]  /*6eb0*/  LDL.LU.128 R104, [R1+0x700] ;  /* 0x0007000001687983 */ /* 0x002f280000300c00 */
[----:B------:R1:W-:Y:S04]  /*6ec0*/  STL.128 [R1+0x2540], R128 ;  /* 0x0025408001007387 */ /* 0x0003e80000100c00 */
[----:B--2---:R2:W-:Y:S04]  /*6ed0*/  STL.128 [R1+0x2550], R132 ;  /* 0x0025508401007387 */ /* 0x0045e80000100c00 */
[----:B------:R2:W-:Y:S04]  /*6ee0*/  STL.128 [R1+0x2530], R124 ;  /* 0x0025307c01007387 */ /* 0x0005e80000100c00 */
[----:B-1----:R-:W3:Y:S04]  /*6ef0*/  LDL.LU.128 R128, [R1+0x950] ;  /* 0x0009500001807983 */ /* 0x002ee80000300c00 */
[----:B--2---:R-:W3:Y:S04]  /*6f00*/  LDL.LU.128 R132, [R1+0x960] ;  /* 0x0009600001847983 */ /* 0x004ee80000300c00 */
[----:B------:R-:W3:Y:S01]  /*6f10*/  LDL.LU.128 R124, [R1+0x940] ;  /* 0x00094000017c7983 */ /* 0x000ee20000300c00 */
[----:B------:R-:W-:-:S02]  /*6f20*/  FSETP.GEU.AND P3, PT, R21, -126, PT ;  /* 0xc2fc00001500780b */ /* 0x000fc40003f6e000 */
[----:B------:R-:W-:Y:S02]  /*6f30*/  FSETP.GEU.AND P5, PT, R2, -126, PT ;  /* 0xc2fc00000200780b */ /* 0x000fe40003fae000 */
[----:B------:R-:W-:Y:S02]  /*6f40*/  FSETP.GEU.AND P6, PT, R0, -126, PT ;  /* 0xc2fc00000000780b */ /* 0x000fe40003fce000 */
[----:B------:R-:W-:-:S07]  /*6f50*/  FSETP.GEU.AND P4, PT, R90, -126, PT ;  /* 0xc2fc00005a00780b */ /* 0x000fce0003f8e000 */
[----:B------:R-:W-:Y:S02]  /*6f60*/  @!P3 FMUL R21, R21, 0.5 ;  /* 0x3f0000001515b820 */ /* 0x000fe40000400000 */
[----:B------:R-:W-:Y:S02]  /*6f70*/  @!P5 FMUL R2, R2, 0.5 ;  /* 0x3f0000000202d820 */ /* 0x000fe40000400000 */
[----:B------:R-:W-:Y:S02]  /*6f80*/  @!P6 FMUL R0, R0, 0.5 ;  /* 0x3f0000000000e820 */ /* 0x000fe40000400000 */
[----:B------:R-:W-:Y:S01]  /*6f90*/  @!P4 FMUL R90, R90, 0.5 ;  /* 0x3f0000005a5ac820 */ /* 0x000fe20000400000 */
[----:B------:R-:W1:Y:S08]  /*6fa0*/  MUFU.EX2 R17, R2 ;  /* 0x0000000200117308 */ /* 0x000e700000000800 */
[----:B------:R-:W2:Y:S08]  /*6fb0*/  MUFU.EX2 R21, R21 ;  /* 0x0000001500157308 */ /* 0x000eb00000000800 */
[----:B------:R-:W2:Y:S08]  /*6fc0*/  MUFU.EX2 R16, R0 ;  /* 0x0000000000107308 */ /* 0x000eb00000000800 */
[----:B------:R-:W2:Y:S01]  /*6fd0*/  MUFU.EX2 R19, R90 ;  /* 0x0000005a00137308 */ /* 0x000ea20000000800 */
[----:B-1----:R-:W-:Y:S01]  /*6fe0*/  @!P5 FMUL R17, R17, R17 ;  /* 0x000000111111d220 */ /* 0x002fe20000400000 */
[----:B--2---:R-:W-:Y:S01]  /*6ff0*/  @!P3 FMUL R21, R21, R21 ;  /* 0x000000151515b220 */ /* 0x004fe20000400000 */
[----:B------:R-:W-:-:S02]  /*7000*/  FSETP.GEU.AND P5, PT, R23, -126, PT ;  /* 0xc2fc00001700780b */ /* 0x000fc40003fae000 */
[----:B------:R-:W-:Y:S01]  /*7010*/  FSETP.GEU.AND P3, PT, R22, -126, PT ;  /* 0xc2fc00001600780b */ /* 0x000fe20003f6e000 */
[----:B------:R-:W-:Y:S01]  /*7020*/  @!P6 FMUL R16, R16, R16 ;  /* 0x000000101010e220 */ /* 0x000fe20000400000 */
[----:B------:R-:W-:Y:S01]  /*7030*/  FSETP.GEU.AND P6, PT, R88, -126, PT ;  /* 0xc2fc00005800780b */ /* 0x000fe20003fce000 */
[----:B------:R-:W-:Y:S01]  /*7040*/  @!P4 FMUL R19, R19, R19 ;  /* 0x000000131313c220 */ /* 0x000fe20000400000 */
[----:B------:R-:W-:-:S07]  /*7050*/  FSETP.GEU.AND P4, PT, R3, -126, PT ;  /* 0xc2fc00000300780b */ /* 0x000fce0003f8e000 */
[----:B------:R-:W-:Y:S02]  /*7060*/  @!P5 FMUL R23, R23, 0.5 ;  /* 0x3f0000001717d820 */ /* 0x000fe40000400000 */
[----:B------:R-:W-:Y:S02]  /*7070*/  @!P3 FMUL R22, R22, 0.5 ;  /* 0x3f0000001616b820 */ /* 0x000fe40000400000 */
[----:B------:R-:W-:Y:S02]  /*7080*/  @!P6 FMUL R88, R88, 0.5 ;  /* 0x3f0000005858e820 */ /* 0x000fe40000400000 */
[----:B------:R-:W1:Y:S01]  /*7090*/  MUFU.EX2 R23, R23 ;  /* 0x0000001700177308 */ /* 0x000e620000000800 */
[----:B------:R-:W-:-:S07]  /*70a0*/  @!P4 FMUL R3, R3, 0.5 ;  /* 0x3f0000000303c820 */ /* 0x000fce0000400000 */
[----:B------:R-:W2:Y:S08]  /*70b0*/  MUFU.EX2 R18, R88 ;  /* 0x0000005800127308 */ /* 0x000eb00000000800 */
[----:B------:R-:W2:Y:S08]  /*70c0*/  MUFU.EX2 R22, R22 ;  /* 0x0000001600167308 */ /* 0x000eb00000000800 */
[----:B------:R-:W2:Y:S01]  /*70d0*/  MUFU.EX2 R15, R3 ;  /* 0x00000003000f7308 */ /* 0x000ea20000000800 */
[----:B------:R-:W-:-:S02]  /*70e0*/  ULOP3.LUT UR26, UR38, 0x1, URZ, 0xc, !UPT ;  /* 0x00000001261a7892 */ /* 0x000fc4000f8e0c3f */
[----:B------:R-:W-:-:S04]  /*70f0*/  USHF.L.U32 UR10, UR37, 0x1, URZ ;  /* 0x00000001250a7899 */ /* 0x000fc8000800063f */
[----:B------:R-:W-:Y:S01]  /*7100*/  ULOP3.LUT UR10, UR10, 0xfffffffe, UR26, 0xe2, !UPT ;  /* 0xfffffffe0a0a7892 */ /* 0x000fe2000f8ee21a */
[----:B-1----:R-:W-:Y:S01]  /*7110*/  @!P5 FMUL R23, R23, R23 ;  /* 0x000000171717d220 */ /* 0x002fe20000400000 */
[----:B--2---:R-:W-:Y:S01]  /*7120*/  @!P6 FMUL R18, R18, R18 ;  /* 0x000000121212e220 */ /* 0x004fe20000400000 */
[----:B------:R-:W-:Y:S01]  /*7130*/  @!P3 FMUL R22, R22, R22 ;  /* 0x000000161616b220 */ /* 0x000fe20000400000 */
[----:B------:R-:W-:Y:S02]  /*7140*/  ULEA UR16, UR10, UR24, 0x3 ;  /* 0x000000180a107291 */ /* 0x000fe4000f8e183f */
[----:B------:R-:W-:Y:S01]  /*7150*/  ULOP3.LUT UR25, UR25, 0x4000000, URZ, 0xfc, !UPT ;  /* 0x0400000019197892 */ /* 0x000fe2000f8efc3f */
[----:B------:R-:W-:Y:S01]  /*7160*/  @!P4 FMUL R15, R15, R15 ;  /* 0x0000000f0f0fc220 */ /* 0x000fe20000400000 */
[----:B------:R-:W-:Y:S02]  /*7170*/  F2FP.F16.F32.PACK_AB R88, R16, R17 ;  /* 0x000000111058723e */ /* 0x000fe400000000ff */
[----:B------:R-:W-:Y:S01]  /*7180*/  ULEA UR12, UR9, UR25, 0xd ;  /* 0x00000019090c7291 */ /* 0x000fe2000f8e683f */
[----:B------:R-:W-:-:S02]  /*7190*/  F2FP.F16.F32.PACK_AB R89, R19, R21 ;  /* 0x000000151359723e */ /* 0x000fc400000000ff */
[----:B------:R-:W-:Y:S01]  /*71a0*/  SYNCS.ARRIVE.TRANS64.A1T0 RZ, [UR16], RZ ;  /* 0x000000ffffff79a7 */ /* 0x000fe20008100010 */
[----:B------:R-:W-:Y:S02]  /*71b0*/  F2FP.F16.F32.PACK_AB R90, R18, R23 ;  /* 0x00000017125a723e */ /* 0x000fe400000000ff */
[----:B------:R-:W-:Y:S01]  /*71c0*/  F2FP.F16.F32.PACK_AB R91, R15, R22 ;  /* 0x000000160f5b723e */ /* 0x000fe200000000ff */
[----:B------:R-:W-:Y:S01]  /*71d0*/  UMOV UR11, 0x40000040 ;  /* 0x40000040000b7882 */ /* 0x000fe20000000000 */
[----:B------:R-:W-:Y:S01]  /*71e0*/  UMOV UR10, UR12 ;  /* 0x0000000c000a7c82 */ /* 0x000fe20008000000 */
[----:B------:R-:W-:Y:S04]  /*71f0*/  STL [R1+0x23f0], R20 ;  /* 0x0023f01401007387 */ /* 0x000fe80000100800 */
[----:B------:R-:W-:Y:S04]  /*7200*/  STL [R1+0x23f4], R103 ;  /* 0x0023f46701007387 */ /* 0x000fe80000100800 */
[----:B------:R-:W-:Y:S04]  /*7210*/  STL [R1+0x1e50], R95 ;  /* 0x001e505f01007387 */ /* 0x000fe80000100800 */
[----:B------:R-:W-:Y:S01]  /*7220*/  STL [R1+0x1e54], R98 ;  /* 0x001e546201007387 */ /* 0x000fe20000100800 */
[----:B---3--:R-:W-:-:S06]  /*7230*/  WARPGROUP.ARRIVE ;  /* 0x00000000000079c5 */ /* 0x008fcc0000000000 */
[----:B------:R-:W-:Y:S01]  /*7240*/  HGMMA.64x256x16.F32 R108, R88, gdesc[UR8].tnspB, R108, gsb0 ;  /* 0x43e00008586c7df0 */ /* 0x000fe2000800086c */
[----:B------:R-:W-:Y:S04]  /*7250*/  STL [R1+0x1e58], R97 ;  /* 0x001e586101007387 */ /* 0x000fe80000100800 */
[----:B------:R-:W-:Y:S04]  /*7260*/  STL [R1+0x1e5c], R96 ;  /* 0x001e5c6001007387 */ /* 0x000fe80000100800 */
[----:B----4-:R-:W-:Y:S04]  /*7270*/  STL [R1+0x2410], R5 ;  /* 0x0024100501007387 */ /* 0x010fe80000100800 */
[----:B------:R-:W-:Y:S04]  /*7280*/  STL [R1+0x240c], R6 ;  /* 0x00240c0601007387 */ /* 0x000fe80000100800 */
[----:B------:R-:W-:Y:S04]  /*7290*/  STL [R1+0x2408], R7 ;  /* 0x0024080701007387 */ /* 0x000fe80000100800 */
[----:B------:R1:W-:Y:S04]  /*72a0*/  STL.128 [R1+0x24e0], R104 ;  /* 0x0024e06801007387 */ /* 0x0003e80000100c00 */
[----:B------:R-:W-:Y:S04]  /*72b0*/  STL [R1+0x2450], R102 ;  /* 0x0024506601007387 */ /* 0x000fe80000100800 */
[----:B------:R-:W-:Y:S04]  /*72c0*/  STL.64 [R1+0x2448], R100 ;  /* 0x0024486401007387 */ /* 0x000fe80000100a00 */
[----:B------:R-:W-:Y:S04]  /*72d0*/  STL [R1+0x2418], R17 ;  /* 0x0024181101007387 */ /* 0x000fe80000100800 */
[----:B------:R-:W-:Y:S04]  /*72e0*/  STL [R1+0x2414], R16 ;  /* 0x0024141001007387 */ /* 0x000fe80000100800 */
[----:B------:R-:W-:Y:S04]  /*72f0*/  STL [R1+0x2420], R21 ;  /* 0x0024201501007387 */ /* 0x000fe80000100800 */
[----:B------:R-:W-:Y:S04]  /*7300*/  STL [R1+0x241c], R19 ;  /* 0x00241c1301007387 */ /* 0x000fe80000100800 */
[----:B------:R2:W-:Y:S04]  /*7310*/  STL [R1+0x1e64], R22 ;  /* 0x001e641601007387 */ /* 0x0005e80000100800 */
[----:B-1----:R-:W3:Y:S01]  /*7320*/  LDL.LU.128 R104, [R1+0x24e0] ;  /* 0x0024e00001687983 */ /* 0x002ee20000300c00 */
[----:B------:R-:W-:-:S02]  /*7330*/  WARPGROUP.DEPBAR.LE gsb0, 0x0 ;  /* 0x00008000000079c5 */ /* 0x000fc40000010000 */
[----:B------:R-:W-:Y:S01]  /*7340*/  IMAD.MOV.U32 R24, RZ, RZ, R163 ;  /* 0x000000ffff187224 */ /* 0x000fe200078e00a3 */
[----:B------:R-:W-:Y:S01]  /*7350*/  MOV R25, R165 ;  /* 0x000000a500197202 */ /* 0x000fe20000000f00 */
        /* <DEDUP_REMOVED lines=33> */
[----:B------:R-:W-:Y:S01]  /*7570*/  STL.128 [R1+0x900], R108 ;  /* 0x0009006c01007387 */ /* 0x000fe20000100c00 */
[----:B------:R-:W-:-:S02]  /*7580*/  IMAD.MOV.U32 R71, RZ, RZ, R187 ;  /* 0x000000ffff477224 */ /* 0x000fc400078e00bb */
[----:B------:R-:W-:Y:S01]  /*7590*/  IMAD.MOV.U32 R70, RZ, RZ, R188 ;  /* 0x000000ffff467224 */ /* 0x000fe200078e00bc */
[----:B------:R-:W-:Y:S01]  /*75a0*/  STL.128 [R1+0x910], R112 ;  /* 0x0009107001007387 */ /* 0x000fe20000100c00 */
[----:B------:R-:W-:Y:S02]  /*75b0*/  IMAD.MOV.U32 R68, RZ, RZ, R190 ;  /* 0x000000ffff447224 */ /* 0x000fe400078e00be */
[----:B------:R-:W-:Y:S01]  /*75c0*/  IMAD.MOV.U32 R67, RZ, RZ, R191 ;  /* 0x000000ffff437224 */ /* 0x000fe200078e00bf */
[----:B------:R-:W-:Y:S01]  /*75d0*/  STL.128 [R1+0x920], R116 ;  /* 0x0009207401007387 */ /* 0x000fe20000100c00 */
[----:B------:R-:W-:Y:S02]  /*75e0*/  IMAD.MOV.U32 R66, RZ, RZ, R192 ;  /* 0x000000ffff427224 */ /* 0x000fe400078e00c0 */
        /* <DEDUP_REMOVED lines=31> */
[----:B------:R-:W-:Y:S01]  /*77e0*/  STL.64 [R1+0x9d0], R160 ;  /* 0x0009d0a001007387 */ /* 0x000fe20000100a00 */
[----:B------:R-:W-:Y:S02]  /*77f0*/  IMAD.MOV.U32 R36, RZ, RZ, R222 ;  /* 0x000000ffff247224 */ /* 0x000fe400078e00de */
[----:B------:R-:W-:Y:S01]  /*7800*/  IMAD.MOV.U32 R35, RZ, RZ, R223 ;  /* 0x000000ffff237224 */ /* 0x000fe200078e00df */
[----:B------:R1:W-:Y:S01]  /*7810*/  STL [R1+0x9d8], R162 ;  /* 0x0009d8a201007387 */ /* 0x0003e20000100800 */
[----:B------:R-:W-:Y:S02]  /*7820*/  IMAD.MOV.U32 R34, RZ, RZ, R224 ;  /* 0x000000ffff227224 */ /* 0x000fe400078e00e0 */
[----:B------:R-:W-:Y:S01]  /*7830*/  IMAD.MOV.U32 R32, RZ, RZ, R226 ;  /* 0x000000ffff207224 */ /* 0x000fe200078e00e2 */
[----:B------:R-:W3:Y:S01]  /*7840*/  LDL.LU.128 R220, [R1+0x26b0] ;  /* 0x0026b00001dc7983 */ /* 0x000ee20000300c00 */
[----:B------:R-:W-:-:S02]  /*7850*/  IMAD.MOV.U32 R31, RZ, RZ, R227 ;  /* 0x000000ffff1f7224 */ /* 0x000fc400078e00e3 */
[----:B------:R-:W-:Y:S01]  /*7860*/  IMAD.MOV.U32 R30, RZ, RZ, R228 ;  /* 0x000000ffff1e7224 */ /* 0x000fe200078e00e4 */
[----:B------:R-:W3:Y:S01]  /*7870*/  LDL.LU.128 R224, [R1+0x26c0] ;  /* 0x0026c00001e07983 */ /* 0x000ee20000300c00 */
[----:B------:R-:W-:Y:S02]  /*7880*/  IMAD.MOV.U32 R28, RZ, RZ, R230 ;  /* 0x000000ffff1c7224 */ /* 0x000fe400078e00e6 */
[----:B--2---:R-:W-:Y:S01]  /*7890*/  IMAD.MOV.U32 R22, RZ, RZ, R231 ;  /* 0x000000ffff167224 */ /* 0x004fe200078e00e7 */
        /* <DEDUP_REMOVED lines=28> */
[----:B------:R-:W3:Y:S01]  /*7a60*/  LDL.LU.128 R108, [R1+0x24f0] ;  /* 0x0024f000016c7983 */ /* 0x000ee20000300c00 */
[----:B------:R-:W-:Y:S01]  /*7a70*/  UIADD3 UR10, UR12, 0x1000, URZ ;  /* 0x000010000c0a7890 */ /* 0x000fe2000fffe03f */
[----:B------:R-:W-:-:S02]  /*7a80*/  UMOV UR11, 0x40000040 ;  /* 0x40000040000b7882 */ /* 0x000fc40000000000 */
[----:B------:R1:W-:Y:S01]  /*7a90*/  STL [R1+0x1e60], R15 ;  /* 0x001e600f01007387 */ /* 0x0003e20000100800 */
[----:B------:R-:W-:Y:S01]  /*7aa0*/  MOV R3, R233 ;  /* 0x000000e900037202 */ /* 0x000fe20000000f00 */
[----:B------:R-:W-:Y:S02]  /*7ab0*/  IMAD.MOV.U32 R2, RZ, RZ, R234 ;  /* 0x000000ffff027224 */ /* 0x000fe400078e00ea */
[----:B------:R-:W-:Y:S01]  /*7ac0*/  STL [R1+0x2428], R23 ;  /* 0x0024281701007387 */ /* 0x000fe20000100800 */
[----:B------:R-:W-:-:S03]  /*7ad0*/  IMAD.MOV.U32 R0, RZ, RZ, R235 ;  /* 0x000000ffff007224 */ /* 0x000fc600078e00eb */
[----:B------:R-:W-:Y:S01]  /*7ae0*/  STL [R1+0x2424], R18 ;  /* 0x0024241201007387 */ /* 0x000fe20000100800 */
[----:B-1----:R-:W-:-:S03]  /*7af0*/  IMAD.MOV.U32 R15, RZ, RZ, R232 ;  /* 0x000000ffff0f7224 */ /* 0x002fc600078e00e8 */
[----:B------:R-:W2:Y:S04]  /*7b00*/  LDL.LU R102, [R1+0x2450] ;  /* 0x0024500001667983 */ /* 0x000ea80000300800 */
[----:B------:R-:W4:Y:S01]  /*7b10*/  LDL.LU.64 R100, [R1+0x2448] ;  /* 0x0024480001647983 */ /* 0x000f220000300a00 */
[----:B---3--:R-:W-:-:S06]  /*7b20*/  WARPGROUP.ARRIVE ;  /* 0x00000000000079c5 */ /* 0x008fcc0000000000 */
[----:B------:R-:W-:Y:S03]  /*7b30*/  HGMMA.64x256x16.F32 R104, R88, gdesc[UR8].tnspB, R104, gsb0 ;  /* 0x43e0000858687df0 */ /* 0x000fe60008000868 */
[----:B------:R-:W-:Y:S02]  /*7b40*/  WARPGROUP.DEPBAR.LE gsb0, 0x0 ;  /* 0x00008000000079c5 */ /* 0x000fe40000010000 */
[----:B------:R1:W-:Y:S01]  /*7b50*/  STL.128 [R1+0x7d0], R156 ;  /* 0x0007d09c01007387 */ /* 0x0003e20000100c00 */
[----:B------:R-:W-:Y:S01]  /*7b60*/  IMAD.MOV.U32 R8, RZ, RZ, R144 ;  /* 0x000000ffff087224 */ /* 0x000fe200078e0090 */
[----:B------:R-:W-:Y:S01]  /*7b70*/  MOV R14, R143 ;  /* 0x0000008f000e7202 */ /* 0x000fe20000000f00 */
[----:B------:R-:W-:Y:S01]  /*7b80*/  IMAD.MOV.U32 R13, RZ, RZ, R142 ;  /* 0x000000ffff0d7224 */ /* 0x000fe200078e008e */
[----:B------:R3:W-:Y:S04]  /*7b90*/  STL.128 [R1+0x720], R112 ;  /* 0x0007207001007387 */ /* 0x0007e80000100c00 */
[----:B------:R-:W-:Y:S04]  /*7ba0*/  STL.128 [R1+0x700], R104 ;  /* 0x0007006801007387 */ /* 0x000fe80000100c00 */
[----:B------:R-:W-:Y:S04]  /*7bb0*/  STL.128 [R1+0x710], R108 ;  /* 0x0007106c01007387 */ /* 0x000fe80000100c00 */
[----:B-1----:R-:W2:Y:S04]  /*7bc0*/  LDL.LU.128 R156, [R1+0x24b0] ;  /* 0x0024b000019c7983 */ /* 0x002ea80000300c00 */
[----:B------:R-:W-:Y:S01]  /*7bd0*/  STL.128 [R1+0x730], R116 ;  /* 0x0007307401007387 */ /* 0x000fe20000100c00 */
[----:B---3--:R-:W-:-:S03]  /*7be0*/  IMAD.MOV.U32 R112, RZ, RZ, R141 ;  /* 0x000000ffff707224 */ /* 0x008fc600078e008d */
[----:B------:R-:W-:Y:S04]  /*7bf0*/  STL.128 [R1+0x740], R120 ;  /* 0x0007407801007387 */ /* 0x000fe80000100c00 */
[----:B------:R-:W-:Y:S04]  /*7c00*/  STL.128 [R1+0x750], R124 ;  /* 0x0007507c01007387 */ /* 0x000fe80000100c00 */
[----:B------:R-:W-:Y:S04]  /*7c10*/  STL.128 [R1+0x760], R128 ;  /* 0x0007608001007387 */ /* 0x000fe80000100c00 */
[----:B------:R-:W-:Y:S04]  /*7c20*/  STL.128 [R1+0x770], R132 ;  /* 0x0007708401007387 */ /* 0x000fe80000100c00 */
[----:B------:R-:W-:Y:S04]  /*7c30*/  STL.128 [R1+0x780], R136 ;  /* 0x0007808801007387 */ /* 0x000fe80000100c00 */
[----:B------:R-:W-:Y:S04]  /*7c40*/  STL [R1+0x790], R140 ;  /* 0x0007908c01007387 */ /* 0x000fe80000100800 */
[----:B------:R-:W-:Y:S04]  /*7c50*/  STL [R1+0x7a4], R145 ;  /* 0x0007a49101007387 */ /* 0x000fe80000100800 */
[----:B------:R-:W-:Y:S04]  /*7c60*/  STL.64 [R1+0x7a8], R146 ;  /* 0x0007a89201007387 */ /* 0x000fe80000100a00 */
[----:B------:R-:W-:Y:S04]  /*7c70*/  STL.128 [R1+0x7b0], R148 ;  /* 0x0007b09401007387 */ /* 0x000fe80000100c00 */
[----:B------:R-:W-:Y:S04]  /*7c80*/  STL.128 [R1+0x7c0], R152 ;  /* 0x0007c09801007387 */ /* 0x000fe80000100c00 */
[----:B------:R-:W-:Y:S04]  /*7c90*/  STL.128 [R1+0x7e0], R160 ;  /* 0x0007e0a001007387 */ /* 0x000fe80000100c00 */
[----:B------:R1:W-:Y:S04]  /*7ca0*/  STL.128 [R1+0x7f0], R164 ;  /* 0x0007f0a401007387 */ /* 0x0003e80000100c00 */
        /* <DEDUP_REMOVED lines=16> */
[----:B-1----:R-:W2:Y:S04]  /*7db0*/  LDL.LU.128 R164, [R1+0x24d0] ;  /* 0x0024d00001a47983 */ /* 0x002ea80000300c00 */
[----:B------:R-:W2:Y:S04]  /*7dc0*/  LDL.LU.128 R160, [R1+0x24c0] ;  /* 0x0024c00001a07983 */ /* 0x000ea80000300c00 */
[----:B------:R-:W2:Y:S04]  /*7dd0*/  LDL.LU R154, [R1+0x24a8] ;  /* 0x0024a800019a7983 */ /* 0x000ea80000300800 */
[----:B------:R-:W2:Y:S04]  /*7de0*/  LDL.LU R152, [R1+0x24a4] ;  /* 0x0024a40001987983 */ /* 0x000ea80000300800 */
[----:B------:R-:W2:Y:S04]  /*7df0*/  LDL.LU R132, [R1+0x24a0] ;  /* 0x0024a00001847983 */ /* 0x000ea80000300800 */
[----:B------:R-:W2:Y:S04]  /*7e00*/  LDL.LU.128 R128, [R1+0x2490] ;  /* 0x0024900001807983 */ /* 0x000ea80000300c00 */
[----:B------:R-:W2:Y:S04]  /*7e10*/  LDL.LU.128 R124, [R1+0x2480] ;  /* 0x00248000017c7983 */ /* 0x000ea80000300c00 */
[----:B------:R-:W2:Y:S04]  /*7e20*/  LDL.LU.128 R120, [R1+0x2470] ;  /* 0x0024700001787983 */ /* 0x000ea80000300c00 */
[----:B------:R-:W2:Y:S04]  /*7e30*/  LDL.LU R119, [R1+0x2464] ;  /* 0x0024640001777983 */ /* 0x000ea80000300800 */
[----:B------:R-:W2:Y:S04]  /*7e40*/  LDL.LU R111, [R1+0x2460] ;  /* 0x00246000016f7983 */ /* 0x000ea80000300800 */
[----:B------:R-:W2:Y:S04]  /*7e50*/  LDL.LU.64 R108, [R1+0x2458] ;  /* 0x00245800016c7983 */ /* 0x000ea80000300a00 */
[----:B------:R-:W2:Y:S04]  /*7e60*/  LDL.LU R110, [R1+0x708] ;  /* 0x00070800016e7983 */ /* 0x000ea80000300800 */
        /* <DEDUP_REMOVED lines=39> */
[----:B---3--:R-:W3:Y:S04]  /*80e0*/  LDL.LU R168, [R1+0x7f0] ;  /* 0x0007f00001a87983 */ /* 0x008ee80000300800 */
[----:B------:R-:W3:Y:S04]  /*80f0*/  LDL.LU R169, [R1+0x7f4] ;  /* 0x0007f40001a97983 */ /* 0x000ee80000300800 */
[----:B------:R-:W3:Y:S04]  /*8100*/  LDL.LU R170, [R1+0x7f8] ;  /* 0x0007f80001aa7983 */ /* 0x000ee80000300800 */
[----:B------:R-:W3:Y:S04]  /*8110*/  LDL.LU R171, [R1+0x7fc] ;  /* 0x0007fc0001ab7983 */ /* 0x000ee80000300800 */
[----:B----4-:R-:W4:Y:S04]  /*8120*/  LDL.LU R172, [R1+0x800] ;  /* 0x0008000001ac7983 */ /* 0x010f280000300800 */
[----:B------:R-:W4:Y:S04]  /*8130*/  LDL.LU R173, [R1+0x804] ;  /* 0x0008040001ad7983 */ /* 0x000f280000300800 */
[----:B------:R-:W4:Y:S04]  /*8140*/  LDL.LU R174, [R1+0x808] ;  /* 0x0008080001ae7983 */ /* 0x000f280000300800 */
[----:B------:R-:W4:Y:S04]  /*8150*/  LDL.LU R175, [R1+0x80c] ;  /* 0x00080c0001af7983 */ /* 0x000f280000300800 */
[----:B------:R-:W3:Y:S04]  /*8160*/  LDL.LU R176, [R1+0x810] ;  /* 0x0008100001b07983 */ /* 0x000ee80000300800 */
[----:B------:R-:W3:Y:S04]  /*8170*/  LDL.LU R177, [R1+0x814] ;  /* 0x0008140001b17983 */ /* 0x000ee80000300800 */
[----:B------:R-:W3:Y:S04]  /*8180*/  LDL.LU R178, [R1+0x818] ;  /* 0x0008180001b27983 */ /* 0x000ee80000300800 */
[----:B------:R-:W3:Y:S04]  /*8190*/  LDL.LU R179, [R1+0x81c] ;  /* 0x00081c0001b37983 */ /* 0x000ee80000300800 */
[----:B------:R-:W4:Y:S04]  /*81a0*/  LDL.LU R180, [R1+0x820] ;  /* 0x0008200001b47983 */ /* 0x000f280000300800 */
        /* <DEDUP_REMOVED lines=39> */
[----:B--2---:R-:W2:Y:S04]  /*8420*/  LDL.LU R220, [R1+0x8c0] ;  /* 0x0008c00001dc7983 */ /* 0x004ea80000300800 */
[----:B------:R-:W2:Y:S04]  /*8430*/  LDL.LU R221, [R1+0x8c4] ;  /* 0x0008c40001dd7983 */ /* 0x000ea80000300800 */
[----:B------:R-:W2:Y:S04]  /*8440*/  LDL.LU R222, [R1+0x8c8] ;  /* 0x0008c80001de7983 */ /* 0x000ea80000300800 */
[----:B------:R-:W2:Y:S04]  /*8450*/  LDL.LU R223, [R1+0x8cc] ;  /* 0x0008cc0001df7983 */ /* 0x000ea80000300800 */
        /* <DEDUP_REMOVED lines=8> */
[----:B------:R-:W2:Y:S01]  /*84e0*/  LDL.LU R148, [R1+0x2438] ;  /* 0x0024380001947983 */ /* 0x000ea20000300800 */
[----:B------:R-:W-:-:S02]  /*84f0*/  FSETP.GEU.AND P5, PT, R158, -126, PT ;  /* 0xc2fc00009e00780b */ /* 0x000fc40003fae000 */
[----:B------:R-:W-:Y:S01]  /*8500*/  FSETP.GEU.AND P6, PT, R94, -126, PT ;  /* 0xc2fc00005e00780b */ /* 0x000fe20003fce000 */
[----:B------:R-:W4:Y:S01]  /*8510*/  LDL.LU R150, [R1+0x2434] ;  /* 0x0024340001967983 */ /* 0x000f220000300800 */
[----:B------:R-:W-:Y:S02]  /*8520*/  FSETP.GEU.AND P3, PT, R93, -126, PT ;  /* 0xc2fc00005d00780b */ /* 0x000fe40003f6e000 */
[----:B------:R-:W-:Y:S01]  /*8530*/  FSETP.GEU.AND P4, PT, R92, -126, PT ;  /* 0xc2fc00005c00780b */ /* 0x000fe20003f8e000 */
[----:B------:R-:W4:Y:S01]  /*8540*/  LDL.LU R151, [R1+0x2430] ;  /* 0x0024300001977983 */ /* 0x000f220000300800 */
[----:B------:R-:W-:-:S03]  /*8550*/  FSEL R118, R145, -INF , !P2 ;  /* 0xff80000091767808 */ /* 0x000fc60005000000 */
[----:B------:R-:W3:Y:S02]  /*8560*/  LDL.LU R149, [R1+0x242c] ;  /* 0x00242c0001957983 */ /* 0x000ee40000300800 */
[----:B------:R-:W-:Y:S02]  /*8570*/  @!P5 FMUL R158, R158, 0.5 ;  /* 0x3f0000009e9ed820 */ /* 0x000fe40000400000 */
[----:B------:R-:W-:Y:S01]  /*8580*/  @!P6 FMUL R94, R94, 0.5 ;  /* 0x3f0000005e5ee820 */ /* 0x000fe20000400000 */
[----:B------:R-:W-:Y:S01]  /*8590*/  FSEL R116, R147, -INF , !P1 ;  /* 0xff80000093747808 */ /* 0x000fe20004800000 */
[----:B------:R1:W3:Y:S01]  /*85a0*/  MUFU.EX2 R12, R158 ;  /* 0x0000009e000c7308 */ /* 0x0002e20000000800 */
[----:B------:R-:W-:Y:S01]  /*85b0*/  @!P3 FMUL R93, R93, 0.5 ;  /* 0x3f0000005d5db820 */ /* 0x000fe20000400000 */
[----:B------:R-:W-:Y:S01]  /*85c0*/  @!P4 FMUL R92, R92, 0.5 ;  /* 0x3f0000005c5cc820 */ /* 0x000fe20000400000 */
[----:B------:R-:W-:Y:S04]  /*85d0*/  STL.128 [R1+0x2180], R128 ;  /* 0x0021808001007387 */ /* 0x000fe80000100c00 */
[----:B------:R-:W-:Y:S01]  /*85e0*/  STL.128 [R1+0x2170], R124 ;  /* 0x0021707c01007387 */ /* 0x000fe20000100c00 */
[----:B-1----:R-:W-:-:S02]  /*85f0*/  IMAD.MOV.U32 R158, RZ, RZ, R8 ;  /* 0x000000ffff9e7224 */ /* 0x002fc400078e0008 */
[----:B------:R1:W3:Y:S01]  /*8600*/  MUFU.EX2 R8, R94 ;  /* 0x0000005e00087308 */ /* 0x0002e20000000800 */
[----:B------:R-:W-:Y:S01]  /*8610*/  FFMA R118, R118, UR7, -R9 ;  /* 0x0000000776767c23 */ /* 0x000fe20008000809 */
[----:B------:R-:W-:Y:S01]  /*8620*/  FFMA R116, R116, UR7, -R11 ;  /* 0x0000000774747c23 */ /* 0x000fe2000800080b */
[----:B------:R-:W-:Y:S04]  /*8630*/  STL.128 [R1+0x2160], R120 ;  /* 0x0021607801007387 */ /* 0x000fe80000100c00 */
[----:B------:R1:W-:Y:S02]  /*8640*/  STL [R1+0x2148], R111 ;  /* 0x0021486f01007387 */ /* 0x0003e40000100800 */
[----:B-1----:R-:W-:Y:S02]  /*8650*/  MOV R94, R14 ;  /* 0x0000000e005e7202 */ /* 0x002fe40000000f00 */
[----:B------:R1:W3:Y:S01]  /*8660*/  MUFU.EX2 R14, R93 ;  /* 0x0000005d000e7308 */ /* 0x0002e20000000800 */
[----:B------:R-:W-:Y:S04]  /*8670*/  STL.64 [R1+0x2158], R118 ;  /* 0x0021587601007387 */ /* 0x000fe80000100a00 */
[----:B------:R1:W-:Y:S02]  /*8680*/  STL [R1+0x2154], R116 ;  /* 0x0021547401007387 */ /* 0x0003e40000100800 */
[----:B-1----:R-:W-:-:S02]  /*8690*/  IMAD.MOV.U32 R93, RZ, RZ, R13 ;  /* 0x000000ffff5d7224 */ /* 0x002fc400078e000d */
[----:B------:R1:W-:Y:S01]  /*86a0*/  STL.64 [R1+0x2140], R108 ;  /* 0x0021406c01007387 */ /* 0x0003e20000100a00 */
[----:B------:R1:W3:Y:S03]  /*86b0*/  MUFU.EX2 R13, R92 ;  /* 0x0000005c000d7308 */ /* 0x0002e60000000800 */
[----:B------:R-:W3:Y:S04]  /*86c0*/  LDL.LU R111, [R1+0x70c] ;  /* 0x00070c00016f7983 */ /* 0x000ee80000300800 */
[----:B------:R-:W3:Y:S01]  /*86d0*/  LDL.LU R116, [R1+0x720] ;  /* 0x0007200001747983 */ /* 0x000ee20000300800 */
[----:B-1----:R-:W-:Y:S01]  /*86e0*/  IMAD.MOV.U32 R92, RZ, RZ, R112 ;  /* 0x000000ffff5c7224 */ /* 0x002fe200078e0070 */
[----:B------:R-:W-:-:S02]  /*86f0*/  FSEL R112, R146, -INF , !P1 ;  /* 0xff80000092707808 */ /* 0x000fc40004800000 */
[----:B------:R-:W3:Y:S03]  /*8700*/  LDL.LU R108, [R1+0x700] ;  /* 0x00070000016c7983 */ /* 0x000ee60000300800 */
[----:B------:R-:W-:Y:S01]  /*8710*/  FFMA R112, R112, UR7, -R10 ;  /* 0x0000000770707c23 */ /* 0x000fe2000800080a */
[----:B------:R-:W3:Y:S04]  /*8720*/  LDL.LU R109, [R1+0x704] ;  /* 0x00070400016d7983 */ /* 0x000ee80000300800 */
[----:B------:R1:W-:Y:S04]  /*8730*/  STL [R1+0x214c], R112 ;  /* 0x00214c7001007387 */ /* 0x0003e80000100800 */
[----:B------:R-:W3:Y:S04]  /*8740*/  LDL.LU R118, [R1+0x728] ;  /* 0x0007280001767983 */ /* 0x000ee80000300800 */
[----:B------:R-:W3:Y:S04]  /*8750*/  LDL.LU R119, [R1+0x72c] ;  /* 0x00072c0001777983 */ /* 0x000ee80000300800 */
[----:B-1----:R-:W3:Y:S04]  /*8760*/  LDL.LU R112, [R1+0x710] ;  /* 0x0007100001707983 */ /* 0x002ee80000300800 */
[----:B------:R-:W3:Y:S04]  /*8770*/  LDL.LU R120, [R1+0x730] ;  /* 0x0007300001787983 */ /* 0x000ee80000300800 */
        /* <DEDUP_REMOVED lines=13> */
[----:B------:R-:W3:Y:S01]  /*8850*/  LDL.LU R88, [R1+0x8fc] ;  /* 0x0008fc0001587983 */ /* 0x000ee20000300800 */
[----:B--2---:R-:W-:-:S05]  /*8860*/  FSEL R115, R148, -INF , !P2 ;  /* 0xff80000094737808 */ /* 0x004fca0005000000 */
[----:B------:R-:W-:-:S05]  /*8870*/  FFMA R115, R115, UR7, -R4 ;  /* 0x0000000773737c23 */ /* 0x000fca0008000804 */
[----:B------:R1:W-:Y:S04]  /*8880*/  STL [R1+0x2150], R115 ;  /* 0x0021507301007387 */ /* 0x0003e80000100800 */
[----:B-1----:R-:W2:Y:S01]  /*8890*/  LDL.LU R115, [R1+0x71c] ;  /* 0x00071c0001737983 */ /* 0x002ea20000300800 */
[----:B------:R-:W-:Y:S01]  /*88a0*/  MOV R148, R158 ;  /* 0x0000009e00947202 */ /* 0x000fe20000000f00 */
[----:B------:R-:W-:Y:S01]  /*88b0*/  IMAD.MOV.U32 R131, RZ, RZ, R23 ;  /* 0x000000ffff837224 */ /* 0x000fe200078e0017 */
[----:B------:R-:W-:Y:S01]  /*88c0*/  MOV R158, R104 ;  /* 0x00000068009e7202 */ /* 0x000fe20000000f00 */
[----:B------:R-:W-:Y:S01]  /*88d0*/  STL.128 [R1+0x21c0], R160 ;  /* 0x0021c0a001007387 */ /* 0x000fe20000100c00 */
[----:B------:R-:W-:Y:S02]  /*88e0*/  IMAD.MOV.U32 R145, RZ, RZ, R92 ;  /* 0x000000ffff917224 */ /* 0x000fe400078e005c */
[----:B------:R-:W-:Y:S01]  /*88f0*/  IMAD.MOV.U32 R146, RZ, RZ, R93 ;  /* 0x000000ffff927224 */ /* 0x000fe200078e005d */
[----:B------:R1:W-:Y:S01]  /*8900*/  STL [R1+0x21b0], R159 ;  /* 0x0021b09f01007387 */ /* 0x0003e20000100800 */
[----:B------:R-:W-:-:S03]  /*8910*/  IMAD.MOV.U32 R147, RZ, RZ, R94 ;  /* 0x000000ffff937224 */ /* 0x000fc600078e005e */
[----:B------:R4:W-:Y:S04]  /*8920*/  STL.64 [R1+0x21a8], R156 ;  /* 0x0021a89c01007387 */ /* 0x0009e80000100a00 */
[----:B------:R3:W-:Y:S01]  /*8930*/  STL [R1+0x21a4], R154 ;  /* 0x0021a49a01007387 */ /* 0x0007e20000100800 */
[----:B-1----:R-:W-:-:S03]  /*8940*/  IMAD.MOV.U32 R159, RZ, RZ, R107 ;  /* 0x000000ffff9f7224 */ /* 0x002fc600078e006b */
[----:B------:R1:W-:Y:S01]  /*8950*/  STL [R1+0x21a0], R152 ;  /* 0x0021a09801007387 */ /* 0x0003e20000100800 */
[----:B------:R-:W-:Y:S01]  /*8960*/  IMAD.MOV.U32 R160, RZ, RZ, R105 ;  /* 0x000000ffffa07224 */ /* 0x000fe200078e0069 */
[----:B------:R-:W-:Y:S01]  /*8970*/  MOV R162, R103 ;  /* 0x0000006700a27202 */ /* 0x000fe20000000f00 */
[----:B------:R-:W-:Y:S01]  /*8980*/  IMAD.MOV.U32 R161, RZ, RZ, R106 ;  /* 0x000000ffffa17224 */ /* 0x000fe200078e006a */
[----:B----4-:R4:W-:Y:S01]  /*8990*/  STL.64 [R1+0x2198], R150 ;  /* 0x0021989601007387 */ /* 0x0109e20000100a00 */
[----:B------:R-:W-:Y:S02]  /*89a0*/  IMAD.MOV.U32 R156, RZ, RZ, R6 ;  /* 0x000000ffff9c7224 */ /* 0x000fe400078e0006 */
[----:B---3--:R-:W-:Y:S01]  /*89b0*/  IMAD.MOV.U32 R154, RZ, RZ, R5 ;  /* 0x000000ffff9a7224 */ /* 0x008fe200078e0005 */
[----:B------:R3:W-:Y:S01]  /*89c0*/  STL [R1+0x2194], R149 ;  /* 0x0021949501007387 */ /* 0x0007e20000100800 */
[----:B------:R-:W-:Y:S01]  /*89d0*/  IMAD.MOV.U32 R157, RZ, RZ, R7 ;  /* 0x000000ffff9d7224 */ /* 0x000fe200078e0007 */
[----:B-1----:R-:W-:Y:S01]  /*89e0*/  MOV R152, R16 ;  /* 0x0000001000987202 */ /* 0x002fe20000000f00 */
[----:B------:R-:W-:Y:S01]  /*89f0*/  IMAD.MOV.U32 R163, RZ, RZ, R20 ;  /* 0x000000ffffa37224 */ /* 0x000fe200078e0014 */
[----:B------:R1:W-:Y:S01]  /*8a00*/  STL [R1+0x2190], R132 ;  /* 0x0021908401007387 */ /* 0x0003e20000100800 */
[----:B----4-:R-:W-:-:S03]  /*8a10*/  IMAD.MOV.U32 R150, RZ, RZ, R19 ;  /* 0x000000ffff967224 */ /* 0x010fc600078e0013 */
[----:B------:R-:W-:Y:S01]  /*8a20*/  STL.128 [R1+0x2270], R144 ;  /* 0x0022709001007387 */ /* 0x000fe20000100c00 */
[----:B---3--:R-:W-:Y:S02]  /*8a30*/  IMAD.MOV.U32 R149, RZ, RZ, R21 ;  /* 0x000000ffff957224 */ /* 0x008fe400078e0015 */
[----:B------:R-:W-:Y:S01]  /*8a40*/  IMAD.MOV.U32 R151, RZ, RZ, R17 ;  /* 0x000000ffff977224 */ /* 0x000fe200078e0011 */
[----:B------:R-:W-:Y:S01]  /*8a50*/  STL.128 [R1+0x22b0], R160 ;  /* 0x0022b0a001007387 */ /* 0x000fe20000100c00 */
[----:B-1----:R-:W-:-:S03]  /*8a60*/  MOV R132, R18 ;  /* 0x0000001200847202 */ /* 0x002fc60000000f00 */
        /* <DEDUP_REMOVED lines=8> */
[----:B-1----:R-:W2:Y:S04]  /*8af0*/  LDL.LU R136, [R1+0x970] ;  /* 0x0009700001887983 */ /* 0x002ea80000300800 */
[----:B---3--:R-:W3:Y:S04]  /*8b00*/  LDL.LU R132, [R1+0x960] ;  /* 0x0009600001847983 */ /* 0x008ee80000300800 */
[----:B----4-:R-:W3:Y:S04]  /*8b10*/  LDL.LU R116, [R1+0x920] ;  /* 0x0009200001747983 */ /* 0x010ee80000300800 */
[----:B------:R1:W-:Y:S04]  /*8b20*/  STL.128 [R1+0x2210], R120 ;  /* 0x0022107801007387 */ /* 0x0003e80000100c00 */
[----:B------:R-:W3:Y:S04]  /*8b30*/  LDL.LU R108, [R1+0x900] ;  /* 0x00090000016c7983 */ /* 0x000ee80000300800 */
[----:B------:R-:W3:Y:S04]  /*8b40*/  LDL.LU R109, [R1+0x904] ;  /* 0x00090400016d7983 */ /* 0x000ee80000300800 */
[----:B------:R-:W3:Y:S04]  /*8b50*/  LDL.LU R110, [R1+0x908] ;  /* 0x00090800016e7983 */ /* 0x000ee80000300800 */
[----:B------:R4:W-:Y:S04]  /*8b60*/  STL.128 [R1+0x2220], R124 ;  /* 0x0022207c01007387 */ /* 0x0009e80000100c00 */
[----:B------:R-:W3:Y:S04]  /*8b70*/  LDL.LU R111, [R1+0x90c] ;  /* 0x00090c00016f7983 */ /* 0x000ee80000300800 */
[----:B------:R-:W3:Y:S04]  /*8b80*/  LDL.LU R117, [R1+0x924] ;  /* 0x0009240001757983 */ /* 0x000ee80000300800 */
[----:B------:R4:W-:Y:S04]  /*8b90*/  STL.128 [R1+0x2230], R128 ;  /* 0x0022308001007387 */ /* 0x0009e80000100c00 */
[----:B------:R-:W3:Y:S04]  /*8ba0*/  LDL.LU R118, [R1+0x928] ;  /* 0x0009280001767983 */ /* 0x000ee80000300800 */
[----:B------:R-:W3:Y:S04]  /*8bb0*/  LDL.LU R119, [R1+0x92c] ;  /* 0x00092c0001777983 */ /* 0x000ee80000300800 */
[----:B-1----:R-:W3:Y:S04]  /*8bc0*/  LDL.LU R120, [R1+0x930] ;  /* 0x0009300001787983 */ /* 0x002ee80000300800 */
[----:B------:R-:W3:Y:S04]  /*8bd0*/  LDL.LU R121, [R1+0x934] ;  /* 0x0009340001797983 */ /* 0x000ee80000300800 */
[----:B------:R-:W3:Y:S04]  /*8be0*/  LDL.LU R122, [R1+0x938] ;  /* 0x00093800017a7983 */ /* 0x000ee80000300800 */
[----:B------:R-:W3:Y:S04]  /*8bf0*/  LDL.LU R123, [R1+0x93c] ;  /* 0x00093c00017b7983 */ /* 0x000ee80000300800 */
[----:B----4-:R-:W3:Y:S04]  /*8c00*/  LDL.LU R124, [R1+0x940] ;  /* 0x00094000017c7983 */ /* 0x010ee80000300800 */
        /* <DEDUP_REMOVED lines=36> */
[----:B--2---:R1:W-:Y:S01]  /*8e50*/  STL.128 [R1+0x21f0], R112 ;  /* 0x0021f07001007387 */ /* 0x0043e20000100c00 */
[----:B------:R-:W-:Y:S01]  /*8e60*/  @!P5 FMUL R12, R12, R12 ;  /* 0x0000000c0c0cd220 */ /* 0x000fe20000400000 */
[----:B------:R-:W-:Y:S01]  /*8e70*/  @!P6 FMUL R8, R8, R8 ;  /* 0x000000080808e220 */ /* 0x000fe20000400000 */
[----:B------:R-:W-:Y:S01]  /*8e80*/  @!P3 FMUL R14, R14, R14 ;  /* 0x0000000e0e0eb220 */ /* 0x000fe20000400000 */
[----:B------:R-:W-:Y:S01]  /*8e90*/  @!P4 FMUL R13, R13, R13 ;  /* 0x0000000d0d0dc220 */ /* 0x000fe20000400000 */
[----:B------:R2:W-:Y:S01]  /*8ea0*/  STL.128 [R1+0x21d0], R164 ;  /* 0x0021d0a401007387 */ /* 0x0005e20000100c00 */
[----:B------:R-:W-:-:S03]  /*8eb0*/  IMAD.MOV.U32 R163, RZ, RZ, R24 ;  /* 0x000000ffffa37224 */ /* 0x000fc600078e0018 */
[----:B------:R-:W-:Y:S04]  /*8ec0*/  STL.128 [R1+0x23c0], R228 ;  /* 0x0023c0e401007387 */ /* 0x000fe80000100c00 */
[----:B------:R-:W-:Y:S04]  /*8ed0*/  STL.128 [R1+0x23b0], R224 ;  /* 0x0023b0e001007387 */ /* 0x000fe80000100c00 */
[----:B-1----:R-:W3:Y:S04]  /*8ee0*/  LDL.LU R112, [R1+0x910] ;  /* 0x0009100001707983 */ /* 0x002ee80000300800 */
[----:B------:R-:W3:Y:S04]  /*8ef0*/  LDL.LU R113, [R1+0x914] ;  /* 0x0009140001717983 */ /* 0x000ee80000300800 */
[----:B------:R-:W3:Y:S04]  /*8f00*/  LDL.LU R114, [R1+0x918] ;  /* 0x0009180001727983 */ /* 0x000ee80000300800 */
[----:B------:R-:W3:Y:S01]  /*8f10*/  LDL.LU R115, [R1+0x91c] ;  /* 0x00091c0001737983 */ /* 0x000ee20000300800 */
[----:B------:R-:W-:-:S02]  /*8f20*/  FSETP.GEU.AND P5, PT, R100, -126, PT ;  /* 0xc2fc00006400780b */ /* 0x000fc40003fae000 */
[----:B------:R-:W-:Y:S01]  /*8f30*/  FSETP.GEU.AND P6, PT, R99, -126, PT ;  /* 0xc2fc00006300780b */ /* 0x000fe20003fce000 */
[----:B------:R-:W-:Y:S01]  /*8f40*/  STL.128 [R1+0x23a0], R220 ;  /* 0x0023a0dc01007387 */ /* 0x000fe20000100c00 */
[----:B------:R-:W-:Y:S02]  /*8f50*/  FSETP.GEU.AND P3, PT, R102, -126, PT ;  /* 0xc2fc00006600780b */ /* 0x000fe40003f6e000 */
[----:B------:R-:W-:Y:S01]  /*8f60*/  FSETP.GEU.AND P4, PT, R101, -126, PT ;  /* 0xc2fc00006500780b */ /* 0x000fe20003f8e000 */
[----:B--2---:R-:W-:Y:S01]  /*8f70*/  IMAD.MOV.U32 R164, RZ, RZ, R235 ;  /* 0x000000ffffa47224 */ /* 0x004fe200078e00eb */
[----:B------:R-:W-:Y:S01]  /*8f80*/  MOV R166, R233 ;  /* 0x000000e900a67202 */ /* 0x000fe20000000f00 */
[----:B------:R-:W-:Y:S01]  /*8f90*/  IMAD.MOV.U32 R165, RZ, RZ, R234 ;  /* 0x000000ffffa57224 */ /* 0x000fe200078e00ea */
[----:B------:R-:W-:Y:S03]  /*8fa0*/  STL.128 [R1+0x2390], R216 ;  /* 0x002390d801007387 */ /* 0x000fe60000100c00 */
[----:B------:R-:W-:Y:S01]  /*8fb0*/  @!P5 FMUL R100, R100, 0.5 ;  /* 0x3f0000006464d820 */ /* 0x000fe20000400000 */
[----:B------:R-:W-:-:S02]  /*8fc0*/  IMAD.MOV.U32 R167, RZ, RZ, R232 ;  /* 0x000000ffffa77224 */ /* 0x000fc400078e00e8 */
[----:B------:R-:W-:Y:S01]  /*8fd0*/  @!P6 FMUL R99, R99, 0.5 ;  /* 0x3f0000006363e820 */ /* 0x000fe20000400000 */
[----:B------:R-:W-:Y:S01]  /*8fe0*/  STL.128 [R1+0x2380], R212 ;  /* 0x002380d401007387 */ /* 0x000fe20000100c00 */
[----:B------:R-:W-:Y:S01]  /*8ff0*/  @!P3 FMUL R102, R102, 0.5 ;  /* 0x3f0000006666b820 */ /* 0x000fe20000400000 */
[----:B------:R-:W-:Y:S01]  /*9000*/  @!P4 FMUL R101, R101, 0.5 ;  /* 0x3f0000006565c820 */ /* 0x000fe20000400000 */
[----:B------:R-:W1:Y:S01]  /*9010*/  MUFU.EX2 R100, R100 ;  /* 0x0000006400647308 */ /* 0x000e620000000800 */
[----:B------:R-:W-:Y:S04]  /*9020*/  STL.128 [R1+0x2370], R208 ;  /* 0x002370d001007387 */ /* 0x000fe80000100c00 */
[----:B------:R-:W-:Y:S03]  /*9030*/  STL.128 [R1+0x2360], R204 ;  /* 0x002360cc01007387 */ /* 0x000fe60000100c00 */
[----:B------:R-:W2:Y:S01]  /*9040*/  MUFU.EX2 R99, R99 ;  /* 0x0000006300637308 */ /* 0x000ea20000000800 */
[----:B------:R-:W-:Y:S04]  /*9050*/  STL.128 [R1+0x2350], R200 ;  /* 0x002350c801007387 */ /* 0x000fe80000100c00 */
[----:B------:R-:W-:Y:S03]  /*9060*/  STL.128 [R1+0x2340], R196 ;  /* 0x002340c401007387 */ /* 0x000fe60000100c00 */
[----:B------:R-:W4:Y:S01]  /*9070*/  MUFU.EX2 R102, R102 ;  /* 0x0000006600667308 */ /* 0x000f220000000800 */
[----:B------:R4:W-:Y:S04]  /*9080*/  STL.128 [R1+0x2330], R192 ;  /* 0x002330c001007387 */ /* 0x0009e80000100c00 */
[----:B------:R4:W-:Y:S03]  /*9090*/  STL.128 [R1+0x2320], R188 ;  /* 0x002320bc01007387 */ /* 0x0009e60000100c00 */
[----:B------:R-:W4:Y:S01]  /*90a0*/  MUFU.EX2 R101, R101 ;  /* 0x0000006500657308 */ /* 0x000f220000000800 */
[----:B------:R-:W-:Y:S01]  /*90b0*/  IMAD.MOV.U32 R232, RZ, RZ, R91 ;  /* 0x000000ffffe87224 */ /* 0x000fe200078e005b */
[----:B------:R-:W-:Y:S01]  /*90c0*/  MOV R234, R89 ;  /* 0x0000005900ea7202 */ /* 0x000fe20000000f00 */
[----:B------:R-:W-:Y:S01]  /*90d0*/  IMAD.MOV.U32 R233, RZ, RZ, R90 ;  /* 0x000000ffffe97224 */ /* 0x000fe200078e005a */
[----:B------:R4:W-:Y:S01]  /*90e0*/  STL.128 [R1+0x2310], R184 ;  /* 0x002310b801007387 */ /* 0x0009e20000100c00 */
[----:B------:R-:W-:-:S02]  /*90f0*/  IMAD.MOV.U32 R235, RZ, RZ, R88 ;  /* 0x000000ffffeb7224 */ /* 0x000fc400078e0058 */
[----:B-1----:R-:W-:Y:S01]  /*9100*/  @!P5 FMUL R100, R100, R100 ;  /* 0x000000646464d220 */ /* 0x002fe20000400000 */
[----:B--2---:R-:W-:Y:S01]  /*9110*/  @!P6 FMUL R99, R99, R99 ;  /* 0x000000636363e220 */ /* 0x004fe20000400000 */
[----:B------:R1:W-:Y:S01]  /*9120*/  STL.128 [R1+0x2300], R180 ;  /* 0x002300b401007387 */ /* 0x0003e20000100c00 */
[----:B----4-:R-:W-:Y:S01]  /*9130*/  @!P3 FMUL R102, R102, R102 ;  /* 0x000000666666b220 */ /* 0x010fe20000400000 */
[----:B------:R-:W-:Y:S01]  /*9140*/  IMAD.MOV.U32 R192, RZ, RZ, R66 ;  /* 0x000000ffffc07224 */ /* 0x000fe200078e0042 */
[----:B------:R-:W-:Y:S01]  /*9150*/  MOV R193, R65 ;  /* 0x0000004100c17202 */ /* 0x000fe20000000f00 */
[----:B------:R-:W-:Y:S01]  /*9160*/  STL.128 [R1+0x23d0], R232 ;  /* 0x0023d0e801007387 */ /* 0x000fe20000100c00 */
[----:B------:R-:W-:Y:S01]  /*9170*/  IMAD.MOV.U32 R188, RZ, RZ, R70 ;  /* 0x000000ffffbc7224 */ /* 0x000fe200078e0046 */
[----:B------:R-:W-:Y:S02]  /*9180*/  MOV R189, R69 ;  /* 0x0000004500bd7202 */ /* 0x000fe40000000f00 */
[----:B------:R2:W-:Y:S01]  /*9190*/  STL.128 [R1+0x22f0], R176 ;  /* 0x0022f0b001007387 */ /* 0x0005e20000100c00 */
[----:B------:R-:W-:Y:S01]  /*91a0*/  @!P4 FMUL R101, R101, R101 ;  /* 0x000000656565c220 */ /* 0x000fe20000400000 */
[----:B------:R-:W-:Y:S01]  /*91b0*/  IMAD.MOV.U32 R190, RZ, RZ, R68 ;  /* 0x000000ffffbe7224 */ /* 0x000fe200078e0044 */
[----:B------:R-:W-:Y:S01]  /*91c0*/  MOV R197, R61 ;  /* 0x0000003d00c57202 */ /* 0x000fe20000000f00 */
[----:B------:R4:W-:Y:S01]  /*91d0*/  STL.128 [R1+0x22e0], R172 ;  /* 0x0022e0ac01007387 */ /* 0x0009e20000100c00 */
[----:B------:R-:W-:Y:S01]  /*91e0*/  IMAD.MOV.U32 R184, RZ, RZ, R74 ;  /* 0x000000ffffb87224 */ /* 0x000fe200078e004a */
[----:B------:R-:W-:Y:S01]  /*91f0*/  MOV R185, R73 ;  /* 0x0000004900b97202 */ /* 0x000fe20000000f00 */
[----:B------:R-:W-:Y:S01]  /*9200*/  IMAD.MOV.U32 R186, RZ, RZ, R72 ;  /* 0x000000ffffba7224 */ /* 0x000fe200078e0048 */
[----:B------:R4:W-:Y:S01]  /*9210*/  STL.128 [R1+0x22d0], R168 ;  /* 0x0022d0a801007387 */ /* 0x0009e20000100c00 */
[----:B-1----:R-:W-:Y:S01]  /*9220*/  IMAD.MOV.U32 R180, RZ, RZ, R78 ;  /* 0x000000ffffb47224 */ /* 0x002fe200078e004e */
[----:B------:R-:W-:Y:S01]  /*9230*/  MOV R181, R77 ;  /* 0x0000004d00b57202 */ /* 0x000fe20000000f00 */
[----:B------:R-:W-:Y:S01]  /*9240*/  IMAD.MOV.U32 R182, RZ, RZ, R76 ;  /* 0x000000ffffb67224 */ /* 0x000fe200078e004c */
[----:B------:R1:W-:Y:S01]  /*9250*/  STL.128 [R1+0x22c0], R164 ;  /* 0x0022c0a401007387 */ /* 0x0003e20000100c00 */
[----:B------:R-:W-:Y:S01]  /*9260*/  IMAD.MOV.U32 R183, RZ, RZ, R75 ;  /* 0x000000ffffb77224 */ /* 0x000fe200078e004b */
[----:B------:R-:W-:Y:S01]  /*9270*/  MOV R201, R57 ;  /* 0x0000003900c97202 */ /* 0x000fe20000000f00 */
[----:B------:R-:W-:Y:S01]  /*9280*/  IMAD.MOV.U32 R187, RZ, RZ, R71 ;  /* 0x000000ffffbb7224 */ /* 0x000fe200078e0047 */
[----:B--2---:R-:W-:Y:S01]  /*9290*/  MOV R177, R81 ;  /* 0x0000005100b17202 */ /* 0x004fe20000000f00 */
[----:B------:R-:W-:Y:S01]  /*92a0*/  IMAD.MOV.U32 R176, RZ, RZ, R82 ;  /* 0x000000ffffb07224 */ /* 0x000fe200078e0052 */
[----:B------:R-:W-:Y:S01]  /*92b0*/  MOV R205, R53 ;  /* 0x0000003500cd7202 */ /* 0x000fe20000000f00 */
[----:B------:R-:W-:Y:S01]  /*92c0*/  IMAD.MOV.U32 R178, RZ, RZ, R80 ;  /* 0x000000ffffb27224 */ /* 0x000fe200078e0050 */
[----:B----4-:R-:W-:Y:S01]  /*92d0*/  MOV R173, R85 ;  /* 0x0000005500ad7202 */ /* 0x010fe20000000f00 */
[----:B------:R-:W-:Y:S01]  /*92e0*/  IMAD.MOV.U32 R172, RZ, RZ, R86 ;  /* 0x000000ffffac7224 */ /* 0x000fe200078e0056 */
[----:B------:R-:W-:Y:S01]  /*92f0*/  MOV R209, R49 ;  /* 0x0000003100d17202 */ /* 0x000fe20000000f00 */
[----:B------:R-:W-:Y:S01]  /*9300*/  IMAD.MOV.U32 R174, RZ, RZ, R84 ;  /* 0x000000ffffae7224 */ /* 0x000fe200078e0054 */
[----:B------:R-:W-:Y:S01]  /*9310*/  MOV R169, R96 ;  /* 0x0000006000a97202 */ /* 0x000fe20000000f00 */
[----:B------:R-:W-:Y:S01]  /*9320*/  IMAD.MOV.U32 R168, RZ, RZ, R97 ;  /* 0x000000ffffa87224 */ /* 0x000fe200078e0061 */
[----:B------:R-:W-:Y:S01]  /*9330*/  MOV R213, R45 ;  /* 0x0000002d00d57202 */ /* 0x000fe20000000f00 */
[----:B------:R-:W-:Y:S01]  /*9340*/  IMAD.MOV.U32 R170, RZ, RZ, R95 ;  /* 0x000000ffffaa7224 */ /* 0x000fe200078e005f */
[----:B-1----:R-:W-:Y:S01]  /*9350*/  MOV R165, R25 ;  /* 0x0000001900a57202 */ /* 0x002fe20000000f00 */
        /* <DEDUP_REMOVED lines=11> */
[----:B------:R-:W-:Y:S01]  /*9410*/  UIADD3 UR10, UR12, 0x80, URZ ;  /* 0x000000800c0a7890 */ /* 0x000fe2000fffe03f */
[----:B------:R-:W-:Y:S01]  /*9420*/  IMAD.MOV.U32 R191, RZ, RZ, R67 ;  /* 0x000000ffffbf7224 */ /* 0x000fe200078e0043 */
[----:B------:R-:W-:Y:S01]  /*9430*/  UMOV UR11, 0x40000040 ;  /* 0x40000040000b7882 */ /* 0x000fe20000000000 */
[----:B------:R-:W-:Y:S01]  /*9440*/  IMAD.MOV.U32 R194, RZ, RZ, R64 ;  /* 0x000000ffffc27224 */ /* 0x000fe200078e0040 */
[----:B------:R-:W2:Y:S01]  /*9450*/  LDL.LU R5, [R1+0x2410] ;  /* 0x0024100001057983 */ /* 0x000ea20000300800 */
[----:B------:R-:W-:-:S02]  /*9460*/  IMAD.MOV.U32 R195, RZ, RZ, R63 ;  /* 0x000000ffffc37224 */ /* 0x000fc400078e003f */
[----:B------:R-:W-:Y:S01]  /*9470*/  IMAD.MOV.U32 R196, RZ, RZ, R62 ;  /* 0x000000ffffc47224 */ /* 0x000fe200078e003e */
[----:B------:R-:W4:Y:S01]  /*9480*/  LDL.LU R20, [R1+0x23f0] ;  /* 0x0023f00001147983 */ /* 0x000f220000300800 */
[----:B------:R-:W-:Y:S02]  /*9490*/  IMAD.MOV.U32 R198, RZ, RZ, R60 ;  /* 0x000000ffffc67224 */ /* 0x000fe400078e003c */
[----:B------:R-:W-:Y:S01]  /*94a0*/  IMAD.MOV.U32 R199, RZ, RZ, R59 ;  /* 0x000000ffffc77224 */ /* 0x000fe200078e003b */
[----:B------:R-:W2:Y:S01]  /*94b0*/  LDL.LU R103, [R1+0x23f4] ;  /* 0x0023f40001677983 */ /* 0x000ea20000300800 */
[----:B------:R-:W-:Y:S02]  /*94c0*/  IMAD.MOV.U32 R200, RZ, RZ, R58 ;  /* 0x000000ffffc87224 */ /* 0x000fe400078e003a */
[----:B------:R-:W-:Y:S01]  /*94d0*/  IMAD.MOV.U32 R202, RZ, RZ, R56 ;  /* 0x000000ffffca7224 */ /* 0x000fe200078e0038 */
[----:B------:R-:W2:Y:S01]  /*94e0*/  LDL.LU R17, [R1+0x2418] ;  /* 0x0024180001117983 */ /* 0x000ea20000300800 */
[----:B------:R-:W-:-:S02]  /*94f0*/  IMAD.MOV.U32 R203, RZ, RZ, R55 ;  /* 0x000000ffffcb7224 */ /* 0x000fc400078e0037 */
[----:B------:R-:W-:Y:S01]  /*9500*/  IMAD.MOV.U32 R204, RZ, RZ, R54 ;  /* 0x000000ffffcc7224 */ /* 0x000fe200078e0036 */
[----:B------:R-:W2:Y:S01]  /*9510*/  LDL.LU R16, [R1+0x2414] ;  /* 0x0024140001107983 */ /* 0x000ea20000300800 */
        /* <DEDUP_REMOVED lines=33> */
[----:B------:R-:W-:Y:S01]  /*9730*/  IMAD.MOV.U32 R235, RZ, RZ, R0 ;  /* 0x000000ffffeb7224 */ /* 0x000fe200078e0000 */
[----:B------:R-:W-:-:S02]  /*9740*/  F2FP.F16.F32.PACK_AB R88, R8, R12 ;  /* 0x0000000c0858723e */ /* 0x000fc400000000ff */
[----:B------:R-:W-:Y:S01]  /*9750*/  F2FP.F16.F32.PACK_AB R89, R13, R14 ;  /* 0x0000000e0d59723e */ /* 0x000fe200000000ff */
[----:B------:R-:W2:Y:S01]  /*9760*/  LDL.LU R25, [R1+0x23e4] ;  /* 0x0023e40001197983 */ /* 0x000ea20000300800 */
[----:B------:R-:W-:Y:S02]  /*9770*/  F2FP.F16.F32.PACK_AB R90, R99, R100 ;  /* 0x00000064635a723e */ /* 0x000fe400000000ff */
[----:B------:R-:W-:Y:S01]  /*9780*/  F2FP.F16.F32.PACK_AB R91, R101, R102 ;  /* 0x00000066655b723e */ /* 0x000fe200000000ff */
[----:B------:R-:W2:Y:S04]  /*9790*/  LDL.LU R26, [R1+0x23e8] ;  /* 0x0023e800011a7983 */ /* 0x000ea80000300800 */
[----:B------:R-:W2:Y:S01]  /*97a0*/  LDL.LU R27, [R1+0x23e0] ;  /* 0x0023e000011b7983 */ /* 0x000ea20000300800 */
[----:B---3--:R-:W-:-:S06]  /*97b0*/  WARPGROUP.ARRIVE ;  /* 0x00000000000079c5 */ /* 0x008fcc0000000000 */
[----:B------:R-:W-:Y:S03]  /*97c0*/  HGMMA.64x256x16.F32 R108, R88, gdesc[UR8].tnspB, R108, gsb0 ;  /* 0x43e00008586c7df0 */ /* 0x000fe6000800086c */
[----:B------:R-:W-:Y:S02]  /*97d0*/  WARPGROUP.DEPBAR.LE gsb0, 0x0 ;  /* 0x00008000000079c5 */ /* 0x000fe40000010000 */
        /* <DEDUP_REMOVED lines=33> */
[----:B---3--:R-:W2:Y:S04]  /*99f0*/  LDL.LU.128 R224, [R1+0x23b0] ;  /* 0x0023b00001e07983 */ /* 0x008ea80000300c00 */
[----:B----4-:R-:W2:Y:S04]  /*9a00*/  LDL.LU.128 R228, [R1+0x23c0] ;  /* 0x0023c00001e47983 */ /* 0x010ea80000300c00 */
[----:B------:R-:W2:Y:S04]  /*9a10*/  LDL.LU.128 R232, [R1+0x23d0] ;  /* 0x0023d00001e87983 */ /* 0x000ea80000300c00 */
        /* <DEDUP_REMOVED lines=27> */
[----:B------:R-:W2:Y:S01]  /*9bd0*/  LDL.LU.128 R108, [R1+0x21e0] ;  /* 0x0021e000016c7983 */ /* 0x000ea20000300c00 */
[----:B------:R-:W-:Y:S01]  /*9be0*/  UIADD3 UR10, UR12, 0x1080, URZ ;  /* 0x000010800c0a7890 */ /* 0x000fe2000fffe03f */
[----:B------:R-:W-:Y:S01]  /*9bf0*/  UMOV UR11, 0x40000040 ;  /* 0x40000040000b7882 */ /* 0x000fe20000000000 */
[----:B--2---:R-:W-:-:S07]  /*9c00*/  WARPGROUP.ARRIVE ;  /* 0x00000000000079c5 */ /* 0x004fce0000000000 */
[----:B------:R-:W-:Y:S03]  /*9c10*/  HGMMA.64x256x16.F32 R108, R88, gdesc[UR8].tnspB, R108, gsb0 ;  /* 0x43e00008586c7df0 */ /* 0x000fe6000800086c */
[----:B------:R-:W-:Y:S02]  /*9c20*/  WARPGROUP.DEPBAR.LE gsb0, 0x0 ;  /* 0x00008000000079c5 */ /* 0x000fe40000010000 */
[----:B------:R1:W-:Y:S04]  /*9c30*/  STL.128 [R1+0x7a0], R148 ;  /* 0x0007a09401007387 */ /* 0x0003e80000100c00 */
[----:B------:R2:W-:Y:S04]  /*9c40*/  STL.128 [R1+0x7e0], R164 ;  /* 0x0007e0a401007387 */ /* 0x0005e80000100c00 */
[----:B-1----:R-:W3:Y:S04]  /*9c50*/  LDL.LU.64 R150, [R1+0x2198] ;  /* 0x0021980001967983 */ /* 0x002ee80000300a00 */
[----:B--2---:R-:W2:Y:S04]  /*9c60*/  LDL.LU.128 R164, [R1+0x21d0] ;  /* 0x0021d00001a47983 */ /* 0x004ea80000300c00 */
[----:B------:R-:W4:Y:S04]  /*9c70*/  LDL.LU R149, [R1+0x2194] ;  /* 0x0021940001957983 */ /* 0x000f280000300800 */
[----:B------:R1:W-:Y:S04]  /*9c80*/  STL.128 [R1+0x700], R108 ;  /* 0x0007006c01007387 */ /* 0x0003e80000100c00 */
[----:B------:R1:W-:Y:S04]  /*9c90*/  STL.128 [R1+0x7d0], R160 ;  /* 0x0007d0a001007387 */ /* 0x0003e80000100c00 */
[----:B-1----:R-:W4:Y:S04]  /*9ca0*/  LDL.LU R111, [R1+0x2148] ;  /* 0x00214800016f7983 */ /* 0x002f280000300800 */
[----:B------:R-:W4:Y:S04]  /*9cb0*/  LDL.LU.128 R160, [R1+0x21c0] ;  /* 0x0021c00001a07983 */ /* 0x000f280000300c00 */
        /* <DEDUP_REMOVED lines=8> */
[----:B-1----:R-:W4:Y:S04]  /*9d40*/  LDL.LU.128 R128, [R1+0x2180] ;  /* 0x0021800001807983 */ /* 0x002f280000300c00 */
[----:B------:R-:W4:Y:S04]  /*9d50*/  LDL.LU R132, [R1+0x2190] ;  /* 0x0021900001847983 */ /* 0x000f280000300800 */
[----:B------:R-:W4:Y:S04]  /*9d60*/  LDL.LU R154, [R1+0x21a4] ;  /* 0x0021a400019a7983 */ /* 0x000f280000300800 */
[----:B------:R-:W4:Y:S04]  /*9d70*/  LDL.LU R159, [R1+0x21b0] ;  /* 0x0021b000019f7983 */ /* 0x000f280000300800 */
[----:B------:R-:W4:Y:S04]  /*9d80*/  LDL.LU.64 R156, [R1+0x21a8] ;  /* 0x0021a800019c7983 */ /* 0x000f280000300a00 */
[----:B------:R-:W4:Y:S04]  /*9d90*/  LDL.LU R152, [R1+0x21a0] ;  /* 0x0021a00001987983 */ /* 0x000f280000300800 */
[----:B------:R-:W4:Y:S04]  /*9da0*/  LDL.LU.128 R124, [R1+0x2170] ;  /* 0x00217000017c7983 */ /* 0x000f280000300c00 */
[----:B------:R-:W4:Y:S04]  /*9db0*/  LDL.LU.128 R120, [R1+0x2160] ;  /* 0x0021600001787983 */ /* 0x000f280000300c00 */
[----:B------:R-:W4:Y:S04]  /*9dc0*/  LDL.LU.64 R118, [R1+0x2158] ;  /* 0x0021580001767983 */ /* 0x000f280000300a00 */
[----:B------:R-:W4:Y:S04]  /*9dd0*/  LDL.LU R116, [R1+0x2154] ;  /* 0x0021540001747983 */ /* 0x000f280000300800 */
[----:B------:R-:W4:Y:S04]  /*9de0*/  LDL.LU R115, [R1+0x2150] ;  /* 0x0021500001737983 */ /* 0x000f280000300800 */
[----:B------:R-:W4:Y:S04]  /*9df0*/  LDL.LU R112, [R1+0x214c] ;  /* 0x00214c0001707983 */ /* 0x000f280000300800 */
[----:B------:R-:W4:Y:S01]  /*9e00*/  LDL.LU.64 R108, [R1+0x2140] ;  /* 0x00214000016c7983 */ /* 0x000f220000300a00 */
[----:B------:R-:W-:-:S05]  /*9e10*/  IMAD.U32 R0, RZ, RZ, UR9 ;  /* 0x00000009ff007e24 */ /* 0x000fca000f8e00ff */
[----:B------:R-:W-:-:S04]  /*9e20*/  LEA R0, R0, R20, 0x7 ;  /* 0x0000001400007211 */ /* 0x000fc800078e38ff */
[----:B------:R-:W-:-:S05]  /*9e30*/  LEA R0, R0, UR36, 0x2 ;  /* 0x0000002400007c11 */ /* 0x000fca000f8e10ff */
[----:B------:R-:W1:Y:S01]  /*9e40*/  LDS.64 R2, [R0+0x148000] ;  /* 0x1480000000027984 */ /* 0x000e620000000a00 */
[----:B------:R-:W-:Y:S01]  /*9e50*/  FMUL R17, R17, UR8 ;  /* 0x0000000811117c20 */ /* 0x000fe20008400000 */
[----:B------:R-:W-:Y:S02]  /*9e60*/  FMUL R16, R16, UR8 ;  /* 0x0000000810107c20 */ /* 0x000fe40008400000 */
[----:B------:R1:W-:Y:S04]  /*9e70*/  STL.128 [R1+0x780], R140 ;  /* 0x0007808c01007387 */ /* 0x0003e80000100c00 */
[----:B------:R1:W-:Y:S04]  /*9e80*/  STL.128 [R1+0x770], R136 ;  /* 0x0007708801007387 */ /* 0x0003e80000100c00 */
[----:B------:R1:W-:Y:S04]  /*9e90*/  STL.128 [R1+0x790], R144 ;  /* 0x0007909001007387 */ /* 0x0003e80000100c00 */
[----:B------:R-:W-:Y:S04]  /*9ea0*/  STL.128 [R1+0x7f0], R168 ;  /* 0x0007f0a801007387 */ /* 0x000fe80000100c00 */
[----:B------:R-:W-:Y:S04]  /*9eb0*/  STL.128 [R1+0x800], R172 ;  /* 0x000800ac01007387 */ /* 0x000fe80000100c00 */
[----:B------:R-:W-:Y:S04]  /*9ec0*/  STL.128 [R1+0x810], R176 ;  /* 0x000810b001007387 */ /* 0x000fe80000100c00 */
[----:B------:R-:W-:Y:S04]  /*9ed0*/  STL.128 [R1+0x820], R180 ;  /* 0x000820b401007387 */ /* 0x000fe80000100c00 */
[----:B------:R-:W-:Y:S04]  /*9ee0*/  STL.128 [R1+0x830], R184 ;  /* 0x000830b801007387 */ /* 0x000fe80000100c00 */
[----:B------:R-:W-:Y:S01]  /*9ef0*/  STL.128 [R1+0x840], R188 ;  /* 0x000840bc01007387 */ /* 0x000fe20000100c00 */
[----:B-1----:R-:W-:Y:S01]  /*9f00*/  FADD R24, R24, -R2 ;  /* 0x8000000218187221 */ /* 0x002fe20000000000 */
[----:B------:R-:W-:-:S02]  /*9f10*/  FADD R25, R25, -R3 ;  /* 0x8000000319197221 */ /* 0x000fc40000000000 */
[----:B------:R-:W-:Y:S01]  /*9f20*/  STL.128 [R1+0x850], R192 ;  /* 0x000850c001007387 */ /* 0x000fe20000100c00 */
[----:B------:R-:W-:Y:S01]  /*9f30*/  FMUL R143, R17, R24 ;  /* 0x00000018118f7220 */ /* 0x000fe20000400000 */
[----:B------:R-:W-:Y:S01]  /*9f40*/  FMUL R142, R16, R25 ;  /* 0x00000019108e7220 */ /* 0x000fe20000400000 */
[----:B------:R-:W-:Y:S01]  /*9f50*/  FADD R2, R26, -R2 ;  /* 0x800000021a027221 */ /* 0x000fe20000000000 */
[----:B------:R-:W-:Y:S01]  /*9f60*/  FADD R3, R27, -R3 ;  /* 0x800000031b037221 */ /* 0x000fe20000000000 */
        /* <DEDUP_REMOVED lines=10> */
[----:B------:R1:W-:Y:S04]  /*a010*/  STL.64 [R1+0x1f08], R142 ;  /* 0x001f088e01007387 */ /* 0x0003e80000100a00 */
[----:B------:R-:W4:Y:S04]  /*a020*/  LDL.LU.128 R136, [R1+0x770] ;  /* 0x0007700001887983 */ /* 0x000f280000300c00 */
[----:B------:R-:W4:Y:S04]  /*a030*/  LDL.LU.128 R144, [R1+0x790] ;  /* 0x0007900001907983 */ /* 0x000f280000300c00 */
[----:B-1----:R-:W4:Y:S04]  /*a040*/  LDL.LU.128 R140, [R1+0x780] ;  /* 0x00078000018c7983 */ /* 0x002f280000300c00 */
[----:B------:R-:W4:Y:S04]  /*a050*/  LDL.LU.128 R168, [R1+0x7f0] ;  /* 0x0007f00001a87983 */ /* 0x000f280000300c00 */
        /* <DEDUP_REMOVED lines=15> */
[----:B------:R-:W4:Y:S01]  /*a150*/  LDL.LU.128 R232, [R1+0x8f0] ;  /* 0x0008f00001e87983 */ /* 0x000f220000300c00 */
[----:B---3--:R-:W-:-:S02]  /*a160*/  FSEL R11, R150, -INF , !P1 ;  /* 0xff800000960b7808 */ /* 0x008fc40004800000 */
[----:B------:R-:W-:Y:S02]  /*a170*/  FSEL R10, R151, -INF , !P1 ;  /* 0xff800000970a7808 */ /* 0x000fe40004800000 */
[----:B--2---:R-:W-:Y:S02]  /*a180*/  FSETP.GEU.AND P1, PT, R167, -126, PT ;  /* 0xc2fc0000a700780b */ /* 0x004fe40003f2e000 */
[----:B------:R-:W-:Y:S02]  /*a190*/  FSETP.GEU.AND P6, PT, R166, -126, PT ;  /* 0xc2fc0000a600780b */ /* 0x000fe40003fce000 */
[----:B----4-:R-:W-:-:S09]  /*a1a0*/  FSEL R110, R149, -INF , !P2 ;  /* 0xff800000956e7808 */ /* 0x010fd20005000000 */
[----:B------:R-:W-:Y:S02]  /*a1b0*/  @!P1 FMUL R167, R167, 0.5 ;  /* 0x3f000000a7a79820 */ /* 0x000fe40000400000 */
[----:B------:R-:W-:Y:S01]  /*a1c0*/  @!P6 FMUL R166, R166, 0.5 ;  /* 0x3f000000a6a6e820 */ /* 0x000fe20000400000 */
[----:B------:R-:W-:Y:S01]  /*a1d0*/  FFMA R110, R110, UR7, -R5 ;  /* 0x000000076e6e7c23 */ /* 0x000fe20008000805 */
[----:B------:R-:W1:Y:S01]  /*a1e0*/  MUFU.EX2 R4, R167 ;  /* 0x000000a700047308 */ /* 0x000e620000000800 */
[----:B------:R-:W-:-:S07]  /*a1f0*/  FSETP.GEU.AND P4, PT, R162, -126, PT ;  /* 0xc2fc0000a200780b */ /* 0x000fce0003f8e000 */
[----:B------:R-:W2:Y:S01]  /*a200*/  MUFU.EX2 R5, R166 ;  /* 0x000000a600057308 */ /* 0x000ea20000000800 */
[----:B------:R-:W-:Y:S02]  /*a210*/  FSETP.GEU.AND P5, PT, R160, -126, PT ;  /* 0xc2fc0000a000780b */ /* 0x000fe40003fae000 */
[----:B------:R-:W-:Y:S01]  /*a220*/  FSETP.GEU.AND P3, PT, R164, -126, PT ;  /* 0xc2fc0000a400780b */ /* 0x000fe20003f6e000 */
[----:B------:R-:W-:Y:S01]  /*a230*/  FFMA R11, R11, UR7, -R6 ;  /* 0x000000070b0b7c23 */ /* 0x000fe20008000806 */
[----:B-1----:R-:W-:Y:S01]  /*a240*/  @!P1 FMUL R4, R4, R4 ;  /* 0x0000000404049220 */ /* 0x002fe20000400000 */
[----:B------:R-:W-:Y:S01]  /*a250*/  FSETP.GEU.AND P1, PT, R111, -126, PT ;  /* 0xc2fc00006f00780b */ /* 0x000fe20003f2e000 */
[----:B------:R-:W-:Y:S01]  /*a260*/  FFMA R10, R10, UR7, -R7 ;  /* 0x000000070a0a7c23 */ /* 0x000fe20008000807 */
[----:B------:R-:W-:Y:S01]  /*a270*/  FSETP.GEU.AND P2, PT, R165, -126, PT ;  /* 0xc2fc0000a500780b */ /* 0x000fe20003f4e000 */
[----:B------:R-:W-:Y:S04]  /*a280*/  STL [R1+0x1f28], R163 ;  /* 0x001f28a301007387 */ /* 0x000fe80000100800 */
[----:B------:R-:W-:Y:S01]  /*a290*/  STL [R1+0x1f24], R161 ;  /* 0x001f24a101007387 */ /* 0x000fe20000100800 */
[----:B--2---:R-:W-:Y:S01]  /*a2a0*/  @!P6 FMUL R5, R5, R5 ;  /* 0x000000050505e220 */ /* 0x004fe20000400000 */
[----:B------:R-:W-:-:S04]  /*a2b0*/  FSETP.GEU.AND P6, PT, R103, -126, PT ;  /* 0xc2fc00006700780b */ /* 0x000fc80003fce000 */
[----:B------:R-:W-:Y:S01]  /*a2c0*/  @!P1 FMUL R111, R111, 0.5 ;  /* 0x3f0000006f6f9820 */ /* 0x000fe20000400000 */
[----:B------:R-:W-:Y:S01]  /*a2d0*/  @!P4 FMUL R162, R162, 0.5 ;  /* 0x3f000000a2a2c820 */ /* 0x000fe20000400000 */
[----:B------:R-:W-:Y:S01]  /*a2e0*/  @!P5 FMUL R160, R160, 0.5 ;  /* 0x3f000000a0a0d820 */ /* 0x000fe20000400000 */
[----:B------:R-:W2:Y:S02]  /*a2f0*/  LDL.LU.128 R148, [R1+0x7a0] ;  /* 0x0007a00001947983 */ /* 0x000ea40000300c00 */
[----:B------:R-:W1:Y:S04]  /*a300*/  MUFU.EX2 R114, R162 ;  /* 0x000000a200727308 */ /* 0x000e680000000800 */
[----:B------:R-:W-:-:S04]  /*a310*/  @!P6 FMUL R103, R103, 0.5 ;  /* 0x3f0000006767e820 */ /* 0x000fc80000400000 */
[----:B------:R-:W3:Y:S08]  /*a320*/  MUFU.EX2 R113, R160 ;  /* 0x000000a000717308 */ /* 0x000ef00000000800 */
[----:B------:R-:W4:Y:S08]  /*a330*/  MUFU.EX2 R117, R103 ;  /* 0x0000006700757308 */ /* 0x000f300000000800 */
[----:B------:R-:W4:Y:S01]  /*a340*/  MUFU.EX2 R111, R111 ;  /* 0x0000006f006f7308 */ /* 0x000f220000000800 */
[----:B------:R-:W-:Y:S01]  /*a350*/  @!P2 FMUL R165, R165, 0.5 ;  /* 0x3f000000a5a5a820 */ /* 0x000fe20000400000 */
[----:B------:R-:W-:Y:S01]  /*a360*/  @!P3 FMUL R164, R164, 0.5 ;  /* 0x3f000000a4a4b820 */ /* 0x000fe20000400000 */
[----:B-1----:R-:W-:Y:S01]  /*a370*/  @!P4 FMUL R114, R114, R114 ;  /* 0x000000727272c220 */ /* 0x002fe20000400000 */
[----:B---3--:R-:W-:Y:S01]  /*a380*/  @!P5 FMUL R113, R113, R113 ;  /* 0x000000717171d220 */ /* 0x008fe20000400000 */
[----:B------:R-:W-:Y:S01]  /*a390*/  STL [R1+0x1f20], R159 ;  /* 0x001f209f01007387 */ /* 0x000fe20000100800 */
[----:B----4-:R-:W-:-:S02]  /*a3a0*/  @!P6 FMUL R117, R117, R117 ;  /* 0x000000757575e220 */ /* 0x010fc40000400000 */
[----:B------:R-:W1:Y:S01]  /*a3b0*/  MUFU.EX2 R6, R165 ;  /* 0x000000a500067308 */ /* 0x000e620000000800 */
[----:B------:R-:W-:Y:S01]  /*a3c0*/  F2FP.F16.F32.PACK_AB R26, R113, R114 ;  /* 0x00000072711a723e */ /* 0x000fe200000000ff */
[----:B------:R-:W-:Y:S04]  /*a3d0*/  STL.64 [R1+0x1f18], R156 ;  /* 0x001f189c01007387 */ /* 0x000fe80000100a00 */
[----:B------:R-:W-:Y:S01]  /*a3e0*/  STL [R1+0x1f14], R154 ;  /* 0x001f149a01007387 */ /* 0x000fe20000100800 */
[----:B------:R-:W-:Y:S01]  /*a3f0*/  @!P1 FMUL R111, R111, R111 ;  /* 0x0000006f6f6f9220 */ /* 0x000fe20000400000 */
[----:B------:R3:W4:Y:S02]  /*a400*/  MUFU.EX2 R7, R164 ;  /* 0x000000a400077308 */ /* 0x0007240000000800 */
[----:B------:R-:W-:Y:S02]  /*a410*/  STL [R1+0x1f10], R152 ;  /* 0x001f109801007387 */ /* 0x000fe40000100800 */
[----:B------:R-:W-:-:S02]  /*a420*/  F2FP.F16.F32.PACK_AB R27, R111, R117 ;  /* 0x000000756f1b723e */ /* 0x000fc400000000ff */
[----:B------:R-:W-:Y:S04]  /*a430*/  STL [R1+0x1f00], R132 ;  /* 0x001f008401007387 */ /* 0x000fe80000100800 */
[----:B------:R-:W-:Y:S04]  /*a440*/  STL.128 [R1+0x1ef0], R128 ;  /* 0x001ef08001007387 */ /* 0x000fe80000100c00 */
[----:B------:R-:W-:Y:S04]  /*a450*/  STL.128 [R1+0x1ee0], R124 ;  /* 0x001ee07c01007387 */ /* 0x000fe80000100c00 */
[----:B------:R1:W-:Y:S04]  /*a460*/  STL.128 [R1+0x1ed0], R120 ;  /* 0x001ed07801007387 */ /* 0x0003e80000100c00 */
[----:B------:R3:W-:Y:S04]  /*a470*/  STL.128 [R1+0x1ec0], R116 ;  /* 0x001ec07401007387 */ /* 0x0007e80000100c00 */
[----:B------:R3:W-:Y:S04]  /*a480*/  STL.128 [R1+0x1eb0], R112 ;  /* 0x001eb07001007387 */ /* 0x0007e80000100c00 */
[----:B------:R3:W-:Y:S04]  /*a490*/  STL.128 [R1+0x1ea0], R108 ;  /* 0x001ea06c01007387 */ /* 0x0007e80000100c00 */
[----:B-1----:R-:W4:Y:S04]  /*a4a0*/  LDL.LU.128 R120, [R1+0x730] ;  /* 0x0007300001787983 */ /* 0x002f280000300c00 */
[----:B---3--:R-:W3:Y:S04]  /*a4b0*/  LDL.LU.128 R116, [R1+0x720] ;  /* 0x0007200001747983 */ /* 0x008ee80000300c00 */
        /* <DEDUP_REMOVED lines=9> */
[----:B------:R1:W-:Y:S04]  /*a550*/  STL.128 [R1+0x1fa0], R136 ;  /* 0x001fa08801007387 */ /* 0x0003e80000100c00 */
        /* <DEDUP_REMOVED lines=15> */
[----:B------:R-:W-:Y:S04]  /*a650*/  STL.128 [R1+0x20f0], R220 ;  /* 0x0020f0dc01007387 */ /* 0x000fe80000100c00 */
[----:B------:R-:W-:Y:S04]  /*a660*/  STL.128 [R1+0x2100], R224 ;  /* 0x002100e001007387 */ /* 0x000fe80000100c00 */
[----:B------:R-:W-:Y:S04]  /*a670*/  STL.128 [R1+0x2110], R228 ;  /* 0x002110e401007387 */ /* 0x000fe80000100c00 */
[----:B------:R-:W-:Y:S04]  /*a680*/  STL.128 [R1+0x2120], R232 ;  /* 0x002120e801007387 */ /* 0x000fe80000100c00 */
        /* <DEDUP_REMOVED lines=13> */
[----:B--2---:R1:W-:Y:S04]  /*a760*/  STL.128 [R1+0x1fd0], R148 ;  /* 0x001fd09401007387 */ /* 0x0043e80000100c00 */
[----:B------:R-:W2:Y:S04]  /*a770*/  LDL.LU.128 R208, [R1+0xa90] ;  /* 0x000a900001d07983 */ /* 0x000ea80000300c00 */
[----:B------:R-:W2:Y:S04]  /*a780*/  LDL.LU.128 R212, [R1+0xaa0] ;  /* 0x000aa00001d47983 */ /* 0x000ea80000300c00 */
[----:B------:R-:W2:Y:S04]  /*a790*/  LDL.LU.128 R216, [R1+0xab0] ;  /* 0x000ab00001d87983 */ /* 0x000ea80000300c00 */
[----:B-1----:R-:W2:Y:S04]  /*a7a0*/  LDL.LU.128 R148, [R1+0x9a0] ;  /* 0x0009a00001947983 */ /* 0x002ea80000300c00 */
[----:B------:R-:W2:Y:S04]  /*a7b0*/  LDL.LU.128 R220, [R1+0xac0] ;  /* 0x000ac00001dc7983 */ /* 0x000ea80000300c00 */
[----:B------:R-:W2:Y:S04]  /*a7c0*/  LDL.LU.128 R224, [R1+0xad0] ;  /* 0x000ad00001e07983 */ /* 0x000ea80000300c00 */
[----:B------:R-:W2:Y:S04]  /*a7d0*/  LDL.LU.128 R228, [R1+0xae0] ;  /* 0x000ae00001e47983 */ /* 0x000ea80000300c00 */
[----:B------:R-:W2:Y:S04]  /*a7e0*/  LDL.LU.128 R232, [R1+0xaf0] ;  /* 0x000af00001e87983 */ /* 0x000ea80000300c00 */
[----:B----4-:R-:W-:Y:S04]  /*a7f0*/  STL.128 [R1+0x1f60], R120 ;  /* 0x001f607801007387 */ /* 0x010fe80000100c00 */
[----:B---3--:R-:W-:Y:S04]  /*a800*/  STL.128 [R1+0x1f50], R116 ;  /* 0x001f507401007387 */ /* 0x008fe80000100c00 */
        /* <DEDUP_REMOVED lines=11> */
[----:B------:R-:W2:Y:S04]  /*a8c0*/  LDL.LU.128 R116, [R1+0x920] ;  /* 0x0009200001747983 */ /* 0x000ea80000300c00 */
[----:B------:R-:W2:Y:S04]  /*a8d0*/  LDL.LU.128 R120, [R1+0x930] ;  /* 0x0009300001787983 */ /* 0x000ea80000300c00 */
[----:B---3--:R-:W2:Y:S04]  /*a8e0*/  LDL.LU.128 R124, [R1+0x940] ;  /* 0x00094000017c7983 */ /* 0x008ea80000300c00 */
[----:B----4-:R-:W2:Y:S04]  /*a8f0*/  LDL.LU.128 R128, [R1+0x950] ;  /* 0x0009500001807983 */ /* 0x010ea80000300c00 */
[----:B------:R-:W2:Y:S04]  /*a900*/  LDL.LU.128 R132, [R1+0x960] ;  /* 0x0009600001847983 */ /* 0x000ea80000300c00 */
[----:B------:R-:W2:Y:S04]  /*a910*/  LDL.LU.128 R152, [R1+0x9b0] ;  /* 0x0009b00001987983 */ /* 0x000ea80000300c00 */
[----:B------:R-:W2:Y:S04]  /*a920*/  LDL.LU.128 R156, [R1+0x9c0] ;  /* 0x0009c000019c7983 */ /* 0x000ea80000300c00 */
[----:B------:R-:W2:Y:S04]  /*a930*/  LDL.LU.128 R160, [R1+0x9d0] ;  /* 0x0009d00001a07983 */ /* 0x000ea80000300c00 */
[----:B------:R-:W2:Y:S04]  /*a940*/  LDL.LU.128 R164, [R1+0x9e0] ;  /* 0x0009e00001a47983 */ /* 0x000ea80000300c00 */
[----:B------:R1:W-:Y:S04]  /*a950*/  STL.128 [R1+0x2130], R104 ;  /* 0x0021306801007387 */ /* 0x0003e80000100c00 */
[----:B-1----:R-:W3:Y:S01]  /*a960*/  LDL.LU.128 R104, [R1+0x2130] ;  /* 0x0021300001687983 */ /* 0x002ee20000300c00 */
[----:B------:R-:W-:Y:S01]  /*a970*/  @!P2 FMUL R6, R6, R6 ;  /* 0x000000060606a220 */ /* 0x000fe20000400000 */
[----:B------:R-:W-:Y:S01]  /*a980*/  @!P3 FMUL R7, R7, R7 ;  /* 0x000000070707b220 */ /* 0x000fe20000400000 */
[----:B------:R-:W-:Y:S01]  /*a990*/  F2FP.F16.F32.PACK_AB R24, R4, R5 ;  /* 0x000000050418723e */ /* 0x000fe200000000ff */
[----:B------:R-:W-:-:S03]  /*a9a0*/  UIADD3 UR10, UR12, 0x100, URZ ;  /* 0x000001000c0a7890 */ /* 0x000fc6000fffe03f */
[----:B------:R-:W-:Y:S01]  /*a9b0*/  F2FP.F16.F32.PACK_AB R25, R7, R6 ;  /* 0x000000060719723e */ /* 0x000fe200000000ff */
[----:B------:R-:W-:Y:S01]  /*a9c0*/  UMOV UR11, 0x40000040 ;  /* 0x40000040000b7882 */ /* 0x000fe20000000000 */
[----:B------:R-:W-:Y:S04]  /*a9d0*/  STL [R1+0x1e6c], R12 ;  /* 0x001e6c0c01007387 */ /* 0x000fe80000100800 */
[----:B------:R-:W-:Y:S04]  /*a9e0*/  STL [R1+0x1e68], R8 ;  /* 0x001e680801007387 */ /* 0x000fe80000100800 */
[----:B------:R1:W-:Y:S04]  /*a9f0*/  STL [R1+0x1e74], R14 ;  /* 0x001e740e01007387 */ /* 0x0003e80000100800 */
[----:B------:R4:W-:Y:S04]  /*aa00*/  STL [R1+0x1e70], R13 ;  /* 0x001e700d01007387 */ /* 0x0009e80000100800 */
[----:B------:R-:W-:Y:S04]  /*aa10*/  STL [R1+0x188c], R100 ;  /* 0x00188c6401007387 */ /* 0x000fe80000100800 */
[----:B------:R-:W-:Y:S04]  /*aa20*/  STL [R1+0x1888], R99 ;  /* 0x0018886301007387 */ /* 0x000fe80000100800 */
[----:B------:R-:W-:Y:S04]  /*aa30*/  STL [R1+0x1894], R102 ;  /* 0x0018946601007387 */ /* 0x000fe80000100800 */
[----:B------:R4:W-:Y:S04]  /*aa40*/  STL [R1+0x1890], R101 ;  /* 0x0018906501007387 */ /* 0x0009e80000100800 */
[----:B------:R-:W-:Y:S04]  /*aa50*/  STL [R1+0x1898], R11 ;  /* 0x0018980b01007387 */ /* 0x000fe80000100800 */
[----:B------:R-:W-:Y:S04]  /*aa60*/  STL [R1+0x189c], R10 ;  /* 0x00189c0a01007387 */ /* 0x000fe80000100800 */
[----:B------:R-:W-:Y:S04]  /*aa70*/  STL [R1+0x18a4], R5 ;  /* 0x0018a40501007387 */ /* 0x000fe80000100800 */
[----:B------:R-:W-:Y:S04]  /*aa80*/  STL [R1+0x18a0], R4 ;  /* 0x0018a00401007387 */ /* 0x000fe80000100800 */
[----:B------:R4:W-:Y:S04]  /*aa90*/  STL [R1+0x18ac], R6 ;  /* 0x0018ac0601007387 */ /* 0x0009e80000100800 */
[----:B------:R4:W-:Y:S01]  /*aaa0*/  STL [R1+0x18a8], R7 ;  /* 0x0018a80701007387 */ /* 0x0009e20000100800 */
[----:B--2---:R-:W-:-:S06]  /*aab0*/  WARPGROUP.ARRIVE ;  /* 0x00000000000079c5 */ /* 0x004fcc0000000000 */
[----:B------:R-:W-:Y:S01]  /*aac0*/  HGMMA.64x256x16.F32 R108, R24, gdesc[UR8].tnspB, R108, gsb0 ;  /* 0x43e00008186c7df0 */ /* 0x000fe2000800086c */
[----:B---3--:R-:W-:Y:S02]  /*aad0*/  STL.128 [R1+0x1e90], R104 ;  /* 0x001e906801007387 */ /* 0x008fe40000100c00 */
[----:B------:R-:W-:Y:S02]  /*aae0*/  WARPGROUP.DEPBAR.LE gsb0, 0x0 ;  /* 0x00008000000079c5 */ /* 0x000fe40000010000 */
[----:B------:R-:W-:Y:S01]  /*aaf0*/  STL.128 [R1+0x900], R108 ;  /* 0x0009006c01007387 */ /* 0x000fe20000100c00 */
[----:B-1----:R-:W-:Y:S01]  /*ab00*/  IMAD.MOV.U32 R14, RZ, RZ, R150 ;  /* 0x000000ffff0e7224 */ /* 0x002fe200078e0096 */
[----:B------:R-:W-:Y:S01]  /*ab10*/  MOV R8, R153 ;  /* 0x0000009900087202 */ /* 0x000fe20000000f00 */
[----:B----4-:R-:W-:Y:S01]  /*ab20*/  IMAD.MOV.U32 R13, RZ, RZ, R151 ;  /* 0x000000ffff0d7224 */ /* 0x010fe200078e0097 */
        /* <DEDUP_REMOVED lines=67> */
[----:B------:R1:W-:Y:S01]  /*af60*/  STL.64 [R1+0x9a0], R148 ;  /* 0x0009a09401007387 */ /* 0x0003e20000100a00 */
[----:B------:R-:W-:-:S02]  /*af70*/  IMAD.MOV.U32 R59, RZ, RZ, R203 ;  /* 0x000000ffff3b7224 */ /* 0x000fc400078e00cb */
[----:B------:R-:W-:Y:S01]  /*af80*/  IMAD.MOV.U32 R58, RZ, RZ, R204 ;  /* 0x000000ffff3a7224 */ /* 0x000fe200078e00cc */
[----:B------:R-:W2:Y:S01]  /*af90*/  LDL.LU.128 R200, [R1+0x20a0] ;  /* 0x0020a00001c87983 */ /* 0x000ea20000300c00 */
[----:B------:R-:W-:Y:S02]  /*afa0*/  IMAD.MOV.U32 R56, RZ, RZ, R206 ;  /* 0x000000ffff387224 */ /* 0x000fe400078e00ce */
[----:B------:R-:W-:Y:S01]  /*afb0*/  IMAD.MOV.U32 R55, RZ, RZ, R207 ;  /* 0x000000ffff377224 */ /* 0x000fe200078e00cf */
[----:B------:R-:W2:Y:S01]  /*afc0*/  LDL.LU.128 R196, [R1+0x2090] ;  /* 0x0020900001c47983 */ /* 0x000ea20000300c00 */
[----:B------:R-:W-:Y:S02]  /*afd0*/  IMAD.MOV.U32 R54, RZ, RZ, R208 ;  /* 0x000000ffff367224 */ /* 0x000fe400078e00d0 */
[----:B------:R-:W-:Y:S01]  /*afe0*/  IMAD.MOV.U32 R52, RZ, RZ, R210 ;  /* 0x000000ffff347224 */ /* 0x000fe200078e00d2 */
[----:B------:R-:W2:Y:S01]  /*aff0*/  LDL.LU.128 R204, [R1+0x20b0] ;  /* 0x0020b00001cc7983 */ /* 0x000ea20000300c00 */
        /* <DEDUP_REMOVED lines=27> */
[----:B------:R-:W-:-:S03]  /*b1b0*/  IMAD.MOV.U32 R4, RZ, RZ, R235 ;  /* 0x000000ffff047224 */ /* 0x000fc600078e00eb */
        /* <DEDUP_REMOVED lines=21> */
[----:B------:R-:W-:-:S02]  /*b310*/  UMOV UR11, 0x40000040 ;  /* 0x40000040000b7882 */ /* 0x000fc40000000000 */
[----:B------:R-:W3:Y:S04]  /*b320*/  LDL.LU.128 R104, [R1+0x1e90] ;  /* 0x001e900001687983 */ /* 0x000ee80000300c00 */
[----:B------:R-:W4:Y:S04]  /*b330*/  LDL.LU R28, [R1+0x1e84] ;  /* 0x001e8400011c7983 */ /* 0x000f280000300800 */
[----:B------:R-:W4:Y:S01]  /*b340*/  LDL.LU R29, [R1+0x1e7c] ;  /* 0x001e7c00011d7983 */ /* 0x000f220000300800 */
[----:B------:R-:W-:Y:S01]  /*b350*/  FMUL R21, R21, UR8 ;  /* 0x0000000815157c20 */ /* 0x000fe20008400000 */
[----:B------:R-:W-:Y:S01]  /*b360*/  FMUL R19, R19, UR8 ;  /* 0x0000000813137c20 */ /* 0x000fe20008400000 */
[----:B------:R-:W-:Y:S01]  /*b370*/  FMUL R23, R23, UR8 ;  /* 0x0000000817177c20 */ /* 0x000fe20008400000 */
[----:B------:R-:W-:Y:S01]  /*b380*/  FMUL R18, R18, UR8 ;  /* 0x0000000812127c20 */ /* 0x000fe20008400000 */
[----:B------:R-:W4:Y:S04]  /*b390*/  LDL.LU R30, [R1+0x1e80] ;  /* 0x001e8000011e7983 */ /* 0x000f280000300800 */
[----:B------:R-:W4:Y:S01]  /*b3a0*/  LDL.LU R31, [R1+0x1e78] ;  /* 0x001e7800011f7983 */ /* 0x000f220000300800 */
[----:B--2---:R-:W-:-:S06]  /*b3b0*/  WARPGROUP.ARRIVE ;  /* 0x00000000000079c5 */ /* 0x004fcc0000000000 */
[----:B------:R-:W-:Y:S03]  /*b3c0*/  HGMMA.64x256x16.F32 R108, R24, gdesc[UR8].tnspB, R108, gsb0 ;  /* 0x43e00008186c7df0 */ /* 0x000fe6000800086c */
[----:B------:R-:W-:Y:S02]  /*b3d0*/  WARPGROUP.DEPBAR.LE gsb0, 0x0 ;  /* 0x00008000000079c5 */ /* 0x000fe40000010000 */
[----:B------:R-:W-:Y:S01]  /*b3e0*/  IMAD.MOV.U32 R9, RZ, RZ, R161 ;  /* 0x000000ffff097224 */ /* 0x000fe200078e00a1 */
[----:B------:R-:W-:Y:S04]  /*b3f0*/  STL.128 [R1+0x700], R108 ;  /* 0x0007006c01007387 */ /* 0x000fe80000100c00 */
[----:B------:R1:W-:Y:S04]  /*b400*/  STL.64 [R1+0x7d8], R162 ;  /* 0x0007d8a201007387 */ /* 0x0003e80000100a00 */
[----:B------:R-:W2:Y:S04]  /*b410*/  LDL.LU R161, [R1+0x1f24] ;  /* 0x001f240001a17983 */ /* 0x000ea80000300800 */
[----:B-1----:R-:W2:Y:S04]  /*b420*/  LDL.LU R163, [R1+0x1f28] ;  /* 0x001f280001a37983 */ /* 0x002ea80000300800 */
[----:B------:R-:W2:Y:S04]  /*b430*/  LDL.LU.128 R108, [R1+0x1ea0] ;  /* 0x001ea000016c7983 */ /* 0x000ea80000300c00 */
[----:B------:R-:W-:Y:S04]  /*b440*/  STL.128 [R1+0x720], R116 ;  /* 0x0007207401007387 */ /* 0x000fe80000100c00 */
[----:B------:R-:W-:Y:S04]  /*b450*/  STL.128 [R1+0x730], R120 ;  /* 0x0007307801007387 */ /* 0x000fe80000100c00 */
[----:B------:R-:W-:Y:S04]  /*b460*/  STL.128 [R1+0x740], R124 ;  /* 0x0007407c01007387 */ /* 0x000fe80000100c00 */
[----:B------:R-:W-:Y:S04]  /*b470*/  STL.128 [R1+0x750], R128 ;  /* 0x0007508001007387 */ /* 0x000fe80000100c00 */
[----:B------:R-:W-:Y:S04]  /*b480*/  STL [R1+0x760], R132 ;  /* 0x0007608401007387 */ /* 0x000fe80000100800 */
[----:B------:R1:W-:Y:S04]  /*b490*/  STL.128 [R1+0x780], R140 ;  /* 0x0007808c01007387 */ /* 0x0003e80000100c00 */
[----:B------:R3:W-:Y:S04]  /*b4a0*/  STL.128 [R1+0x7b0], R152 ;  /* 0x0007b09801007387 */ /* 0x0007e80000100c00 */
[----:B------:R4:W-:Y:S04]  /*b4b0*/  STL.128 [R1+0x7c0], R156 ;  /* 0x0007c09c01007387 */ /* 0x0009e80000100c00 */
[----:B------:R4:W-:Y:S04]  /*b4c0*/  STL.128 [R1+0x710], R112 ;  /* 0x0007107001007387 */ /* 0x0009e80000100c00 */
[----:B-1----:R-:W2:Y:S04]  /*b4d0*/  LDL.LU.64 R142, [R1+0x1f08] ;  /* 0x001f0800018e7983 */ /* 0x002ea80000300a00 */
[----:B---3--:R-:W3:Y:S04]  /*b4e0*/  LDL.LU R154, [R1+0x1f14] ;  /* 0x001f1400019a7983 */ /* 0x008ee80000300800 */
[----:B----4-:R-:W4:Y:S04]  /*b4f0*/  LDL.LU R159, [R1+0x1f20] ;  /* 0x001f2000019f7983 */ /* 0x010f280000300800 */
[----:B------:R-:W3:Y:S04]  /*b500*/  LDL.LU.64 R156, [R1+0x1f18] ;  /* 0x001f1800019c7983 */ /* 0x000ee80000300a00 */
[----:B------:R-:W3:Y:S04]  /*b510*/  LDL.LU R152, [R1+0x1f10] ;  /* 0x001f100001987983 */ /* 0x000ee80000300800 */
[----:B------:R-:W3:Y:S04]  /*b520*/  LDL.LU R132, [R1+0x1f00] ;  /* 0x001f000001847983 */ /* 0x000ee80000300800 */
[----:B------:R-:W3:Y:S04]  /*b530*/  LDL.LU.128 R128, [R1+0x1ef0] ;  /* 0x001ef00001807983 */ /* 0x000ee80000300c00 */
[----:B------:R-:W3:Y:S04]  /*b540*/  LDL.LU.128 R124, [R1+0x1ee0] ;  /* 0x001ee000017c7983 */ /* 0x000ee80000300c00 */
[----:B------:R-:W3:Y:S04]  /*b550*/  LDL.LU.128 R120, [R1+0x1ed0] ;  /* 0x001ed00001787983 */ /* 0x000ee80000300c00 */
[----:B------:R-:W3:Y:S04]  /*b560*/  LDL.LU.128 R116, [R1+0x1ec0] ;  /* 0x001ec00001747983 */ /* 0x000ee80000300c00 */
[----:B------:R-:W3:Y:S01]  /*b570*/  LDL.LU.128 R112, [R1+0x1eb0] ;  /* 0x001eb00001707983 */ /* 0x000ee20000300c00 */
[----:B------:R-:W-:Y:S01]  /*b580*/  FMUL R141, R21, R2 ;  /* 0x00000002158d7220 */ /* 0x000fe20000400000 */
[----:B------:R-:W-:-:S02]  /*b590*/  FMUL R140, R19, R3 ;  /* 0x00000003138c7220 */ /* 0x000fc40000400000 */
[----:B------:R-:W1:Y:S01]  /*b5a0*/  LDS.64 R2, [R0+0x148020] ;  /* 0x1480200000027984 */ /* 0x000e620000000a00 */
[----:B------:R-:W-:Y:S02]  /*b5b0*/  FSETP.GEU.AND P2, PT, R106, -126, PT ;  /* 0xc2fc00006a00780b */ /* 0x000fe40003f4e000 */
[----:B------:R-:W-:Y:S01]  /*b5c0*/  FSETP.GEU.AND P3, PT, R105, -126, PT ;  /* 0xc2fc00006900780b */ /* 0x000fe20003f6e000 */
[----:B------:R1:W-:Y:S01]  /*b5d0*/  STL.128 [R1+0x770], R136 ;  /* 0x0007708801007387 */ /* 0x0003e20000100c00 */
[----:B------:R-:W-:-:S03]  /*b5e0*/  MOV R21, R9 ;  /* 0x0000000900157202 */ /* 0x000fc60000000f00 */
[----:B------:R1:W-:Y:S04]  /*b5f0*/  STL.64 [R1+0x768], R134 ;  /* 0x0007688601007387 */ /* 0x0003e80000100a00 */
[----:B------:R1:W-:Y:S02]  /*b600*/  STL.128 [R1+0x790], R144 ;  /* 0x0007909001007387 */ /* 0x0003e40000100c00 */
[----:B------:R-:W-:Y:S02]  /*b610*/  @!P2 FMUL R106, R106, 0.5 ;  /* 0x3f0000006a6aa820 */ /* 0x000fe40000400000 */
[----:B------:R-:W-:Y:S01]  /*b620*/  @!P3 FMUL R105, R105, 0.5 ;  /* 0x3f0000006969b820 */ /* 0x000fe20000400000 */
[----:B------:R1:W-:Y:S03]  /*b630*/  STL.128 [R1+0x7a0], R148 ;  /* 0x0007a09401007387 */ /* 0x0003e60000100c00 */
[----:B------:R-:W1:Y:S01]  /*b640*/  MUFU.EX2 R106, R106 ;  /* 0x0000006a006a7308 */ /* 0x000e620000000800 */
[----:B------:R1:W-:Y:S04]  /*b650*/  STL [R1+0x7d0], R160 ;  /* 0x0007d0a001007387 */ /* 0x0003e80000100800 */
[----:B------:R-:W-:Y:S03]  /*b660*/  STL.128 [R1+0x7e0], R164 ;  /* 0x0007e0a401007387 */ /* 0x000fe60000100c00 */
[----:B------:R-:W1:Y:S01]  /*b670*/  MUFU.EX2 R105, R105 ;  /* 0x0000006900697308 */ /* 0x000e620000000800 */
[----:B------:R-:W-:Y:S04]  /*b680*/  STL.128 [R1+0x7f0], R168 ;  /* 0x0007f0a801007387 */ /* 0x000fe80000100c00 */
[----:B------:R-:W-:Y:S04]  /*b690*/  STL.128 [R1+0x800], R172 ;  /* 0x000800ac01007387 */ /* 0x000fe80000100c00 */
[----:B------:R-:W-:Y:S01]  /*b6a0*/  STL.128 [R1+0x810], R176 ;  /* 0x000810b001007387 */ /* 0x000fe20000100c00 */
[----:B-1----:R-:W-:Y:S01]  /*b6b0*/  FADD R28, R28, -R2 ;  /* 0x800000021c1c7221 */ /* 0x002fe20000000000 */
[----:B------:R-:W-:Y:S01]  /*b6c0*/  FADD R29, R29, -R3 ;  /* 0x800000031d1d7221 */ /* 0x000fe20000000000 */
[----:B------:R-:W-:Y:S01]  /*b6d0*/  @!P2 FMUL R106, R106, R106 ;  /* 0x0000006a6a6aa220 */ /* 0x000fe20000400000 */
[----:B------:R-:W-:Y:S01]  /*b6e0*/  STL.128 [R1+0x820], R180 ;  /* 0x000820b401007387 */ /* 0x000fe20000100c00 */
[----:B------:R-:W-:Y:S01]  /*b6f0*/  FMUL R139, R23, R28 ;  /* 0x0000001c178b7220 */ /* 0x000fe20000400000 */
[----:B------:R-:W-:Y:S01]  /*b700*/  FMUL R138, R18, R29 ;  /* 0x0000001d128a7220 */ /* 0x000fe20000400000 */
[----:B------:R-:W-:Y:S01]  /*b710*/  @!P3 FMUL R105, R105, R105 ;  /* 0x000000696969b220 */ /* 0x000fe20000400000 */
        /* <DEDUP_REMOVED lines=40> */
[----:B--2---:R-:W-:-:S03]  /*b9a0*/  FSETP.GEU.AND P6, PT, R161, -126, PT ;  /* 0xc2fc0000a100780b */ /* 0x004fc60003fce000 */
[----:B------:R-:W2:Y:S04]  /*b9b0*/  LDL.LU R173, [R1+0x804] ;  /* 0x0008040001ad7983 */ /* 0x000ea80000300800 */
[----:B------:R-:W2:Y:S01]  /*b9c0*/  LDL.LU R174, [R1+0x808] ;  /* 0x0008080001ae7983 */ /* 0x000ea20000300800 */
[----:B------:R-:W-:-:S03]  /*b9d0*/  FSETP.GEU.AND P1, PT, R163, -126, PT ;  /* 0xc2fc0000a300780b */ /* 0x000fc60003f2e000 */
[----:B------:R-:W2:Y:S01]  /*b9e0*/  LDL.LU R175, [R1+0x80c] ;  /* 0x00080c0001af7983 */ /* 0x000ea20000300800 */
[----:B------:R-:W-:Y:S02]  /*b9f0*/  FSETP.GEU.AND P4, PT, R109, -126, PT ;  /* 0xc2fc00006d00780b */ /* 0x000fe40003f8e000 */
[----:B------:R-:W-:Y:S01]  /*ba00*/  FSETP.GEU.AND P5, PT, R108, -126, PT ;  /* 0xc2fc00006c00780b */ /* 0x000fe20003fae000 */
[----:B------:R-:W-:Y:S01]  /*ba10*/  @!P6 FMUL R161, R161, 0.5 ;  /* 0x3f000000a1a1e820 */ /* 0x000fe20000400000 */
[----:B------:R-:W2:Y:S04]  /*ba20*/  LDL.LU R176, [R1+0x810] ;  /* 0x0008100001b07983 */ /* 0x000ea80000300800 */
[----:B------:R-:W2:Y:S01]  /*ba30*/  LDL.LU R177, [R1+0x814] ;  /* 0x0008140001b17983 */ /* 0x000ea20000300800 */
[----:B------:R-:W-:-:S03]  /*ba40*/  @!P1 FMUL R163, R163, 0.5 ;  /* 0x3f000000a3a39820 */ /* 0x000fc60000400000 */
[----:B------:R-:W2:Y:S01]  /*ba50*/  LDL.LU R178, [R1+0x818] ;  /* 0x0008180001b27983 */ /* 0x000ea20000300800 */
[----:B------:R-:W-:Y:S02]  /*ba60*/  @!P4 FMUL R109, R109, 0.5 ;  /* 0x3f0000006d6dc820 */ /* 0x000fe40000400000 */
[----:B------:R-:W-:Y:S01]  /*ba70*/  @!P5 FMUL R108, R108, 0.5 ;  /* 0x3f0000006c6cd820 */ /* 0x000fe20000400000 */
[----:B------:R-:W1:Y:S01]  /*ba80*/  MUFU.EX2 R103, R161 ;  /* 0x000000a100677308 */ /* 0x000e620000000800 */
[----:B------:R-:W2:Y:S04]  /*ba90*/  LDL.LU R179, [R1+0x81c] ;  /* 0x00081c0001b37983 */ /* 0x000ea80000300800 */
[----:B------:R-:W2:Y:S03]  /*baa0*/  LDL.LU R180, [R1+0x820] ;  /* 0x0008200001b47983 */ /* 0x000ea60000300800 */
[----:B------:R-:W1:Y:S01]  /*bab0*/  MUFU.EX2 R9, R163 ;  /* 0x000000a300097308 */ /* 0x000e620000000800 */
[----:B------:R-:W2:Y:S04]  /*bac0*/  LDL.LU R181, [R1+0x824] ;  /* 0x0008240001b57983 */ /* 0x000ea80000300800 */
[----:B------:R-:W2:Y:S03]  /*bad0*/  LDL.LU R182, [R1+0x828] ;  /* 0x0008280001b67983 */ /* 0x000ea60000300800 */
[----:B------:R-:W4:Y:S01]  /*bae0*/  MUFU.EX2 R109, R109 ;  /* 0x0000006d006d7308 */ /* 0x000f220000000800 */
[----:B------:R-:W2:Y:S04]  /*baf0*/  LDL.LU R183, [R1+0x82c] ;  /* 0x00082c0001b77983 */ /* 0x000ea80000300800 */
[----:B------:R-:W2:Y:S03]  /*bb00*/  LDL.LU R184, [R1+0x830] ;  /* 0x0008300001b87983 */ /* 0x000ea60000300800 */
[----:B------:R-:W4:Y:S01]  /*bb10*/  MUFU.EX2 R108, R108 ;  /* 0x0000006c006c7308 */ /* 0x000f220000000800 */
[----:B-1----:R-:W-:Y:S01]  /*bb20*/  @!P6 FMUL R103, R103, R103 ;  /* 0x000000676767e220 */ /* 0x002fe20000400000 */
[----:B------:R-:W-:Y:S01]  /*bb30*/  @!P1 FMUL R9, R9, R9 ;  /* 0x0000000909099220 */ /* 0x000fe20000400000 */
[----:B------:R-:W2:Y:S04]  /*bb40*/  LDL.LU R185, [R1+0x834] ;  /* 0x0008340001b97983 */ /* 0x000ea80000300800 */
[----:B------:R-:W2:Y:S01]  /*bb50*/  LDL.LU R186, [R1+0x838] ;  /* 0x0008380001ba7983 */ /* 0x000ea20000300800 */
[----:B----4-:R-:W-:-:S03]  /*bb60*/  @!P4 FMUL R109, R109, R109 ;  /* 0x0000006d6d6dc220 */ /* 0x010fc60000400000 */
[----:B------:R-:W2:Y:S04]  /*bb70*/  LDL.LU R187, [R1+0x83c] ;  /* 0x00083c0001bb7983 */ /* 0x000ea80000300800 */
[----:B------:R-:W4:Y:S01]  /*bb80*/  LDL.LU R188, [R1+0x840] ;  /* 0x0008400001bc7983 */ /* 0x000f220000300800 */
[----:B------:R-:W-:-:S03]  /*bb90*/  @!P5 FMUL R108, R108, R108 ;  /* 0x0000006c6c6cd220 */ /* 0x000fc60000400000 */
[----:B------:R-:W4:Y:S04]  /*bba0*/  LDL.LU R189, [R1+0x844] ;  /* 0x0008440001bd7983 */ /* 0x000f280000300800 */
[----:B------:R-:W4:Y:S01]  /*bbb0*/  LDL.LU R190, [R1+0x848] ;  /* 0x0008480001be7983 */ /* 0x000f220000300800 */
[----:B------:R-:W-:-:S03]  /*bbc0*/  F2FP.F16.F32.PACK_AB R26, R108, R109 ;  /* 0x0000006d6c1a723e */ /* 0x000fc600000000ff */
[----:B------:R-:W4:Y:S04]  /*bbd0*/  LDL.LU R191, [R1+0x84c] ;  /* 0x00084c0001bf7983 */ /* 0x000f280000300800 */
[----:B------:R-:W2:Y:S04]  /*bbe0*/  LDL.LU R192, [R1+0x850] ;  /* 0x0008500001c07983 */ /* 0x000ea80000300800 */
[----:B------:R-:W2:Y:S04]  /*bbf0*/  LDL.LU R193, [R1+0x854] ;  /* 0x0008540001c17983 */ /* 0x000ea80000300800 */
[----:B------:R-:W2:Y:S04]  /*bc00*/  LDL.LU R194, [R1+0x858] ;  /* 0x0008580001c27983 */ /* 0x000ea80000300800 */
[----:B------:R-:W2:Y:S04]  /*bc10*/  LDL.LU R195, [R1+0x85c] ;  /* 0x00085c0001c37983 */ /* 0x000ea80000300800 */
[----:B------:R-:W4:Y:S04]  /*bc20*/  LDL.LU R196, [R1+0x860] ;  /* 0x0008600001c47983 */ /* 0x000f280000300800 */
[----:B------:R-:W4:Y:S04]  /*bc30*/  LDL.LU R197, [R1+0x864] ;  /* 0x0008640001c57983 */ /* 0x000f280000300800 */
[----:B------:R-:W4:Y:S04]  /*bc40*/  LDL.LU R198, [R1+0x868] ;  /* 0x0008680001c67983 */ /* 0x000f280000300800 */
        /* <DEDUP_REMOVED lines=36> */
[----:B------:R-:W4:Y:S04]  /*be90*/  LDL.LU R27, [R1+0x8fc] ;  /* 0x0008fc00011b7983 */ /* 0x000f280000300800 */
[----:B------:R-:W-:Y:S04]  /*bea0*/  STL [R1+0x18b0], R103 ;  /* 0x0018b06701007387 */ /* 0x000fe80000100800 */
[----:B------:R-:W-:Y:S04]  /*beb0*/  STL [R1+0x1270], R9 ;  /* 0x0012700901007387 */ /* 0x000fe80000100800 */
[----:B------:R-:W-:Y:S04]  /*bec0*/  STL [R1+0x18b8], R106 ;  /* 0x0018b86a01007387 */ /* 0x000fe80000100800 */
[----:B------:R-:W-:Y:S04]  /*bed0*/  STL [R1+0x18b4], R105 ;  /* 0x0018b46901007387 */ /* 0x000fe80000100800 */
[----:B------:R-:W-:Y:S04]  /*bee0*/  STL [R1+0x1c30], R159 ;  /* 0x001c309f01007387 */ /* 0x000fe80000100800 */
[----:B---3--:R-:W-:Y:S04]  /*bef0*/  STL.64 [R1+0x1c28], R156 ;  /* 0x001c289c01007387 */ /* 0x008fe80000100a00 */
[----:B------:R-:W-:Y:S04]  /*bf00*/  STL [R1+0x1c24], R154 ;  /* 0x001c249a01007387 */ /* 0x000fe80000100800 */
[----:B------:R-:W-:Y:S04]  /*bf10*/  STL [R1+0x1c20], R152 ;  /* 0x001c209801007387 */ /* 0x000fe80000100800 */
[----:B------:R-:W-:Y:S04]  /*bf20*/  STL.128 [R1+0x1c10], R140 ;  /* 0x001c108c01007387 */ /* 0x000fe80000100c00 */
[----:B------:R-:W-:Y:S04]  /*bf30*/  STL.64 [R1+0x1c08], R138 ;  /* 0x001c088a01007387 */ /* 0x000fe80000100a00 */
[----:B------:R-:W-:Y:S04]  /*bf40*/  STL [R1+0x1c00], R132 ;  /* 0x001c008401007387 */ /* 0x000fe80000100800 */
        /* <DEDUP_REMOVED lines=42> */
[----:B------:R1:W-:Y:S04]  /*c1f0*/  STL.128 [R1+0x1ce0], R148 ;  /* 0x001ce09401007387 */ /* 0x0003e80000100c00 */
[----:B------:R1:W-:Y:S04]  /*c200*/  STL.128 [R1+0x1cd0], R144 ;  /* 0x001cd09001007387 */ /* 0x0003e80000100c00 */
[----:B-1----:R-:W3:Y:S04]  /*c210*/  LDL.LU R148, [R1+0x9a0] ;  /* 0x0009a00001947983 */ /* 0x002ee80000300800 */
[----:B------:R-:W3:Y:S04]  /*c220*/  LDL.LU R144, [R1+0x990] ;  /* 0x0009900001907983 */ /* 0x000ee80000300800 */
[----:B------:R-:W3:Y:S04]  /*c230*/  LDL.LU R145, [R1+0x994] ;  /* 0x0009940001917983 */ /* 0x000ee80000300800 */
[----:B------:R-:W3:Y:S04]  /*c240*/  LDL.LU R146, [R1+0x998] ;  /* 0x0009980001927983 */ /* 0x000ee80000300800 */
[----:B------:R-:W3:Y:S04]  /*c250*/  LDL.LU R147, [R1+0x99c] ;  /* 0x00099c0001937983 */ /* 0x000ee80000300800 */
[----:B------:R-:W3:Y:S04]  /*c260*/  LDL.LU R149, [R1+0x9a4] ;  /* 0x0009a40001957983 */ /* 0x000ee80000300800 */
[----:B--2---:R1:W-:Y:S04]  /*c270*/  STL.128 [R1+0x1c40], R108 ;  /* 0x001c406c01007387 */ /* 0x0043e80000100c00 */
[----:B----4-:R2:W-:Y:S04]  /*c280*/  STL.128 [R1+0x1c50], R112 ;  /* 0x001c507001007387 */ /* 0x0105e80000100c00 */
[----:B-1----:R-:W4:Y:S04]  /*c290*/  LDL.LU R108, [R1+0x900] ;  /* 0x00090000016c7983 */ /* 0x002f280000300800 */
[----:B------:R-:W4:Y:S04]  /*c2a0*/  LDL.LU R109, [R1+0x904] ;  /* 0x00090400016d7983 */ /* 0x000f280000300800 */
[----:B---3--:R1:W-:Y:S04]  /*c2b0*/  STL.128 [R1+0x1c60], R116 ;  /* 0x001c607401007387 */ /* 0x0083e80000100c00 */
[----:B------:R-:W4:Y:S04]  /*c2c0*/  LDL.LU R110, [R1+0x908] ;  /* 0x00090800016e7983 */ /* 0x000f280000300800 */
[----:B------:R-:W4:Y:S04]  /*c2d0*/  LDL.LU R111, [R1+0x90c] ;  /* 0x00090c00016f7983 */ /* 0x000f280000300800 */
[----:B------:R3:W-:Y:S04]  /*c2e0*/  STL.128 [R1+0x1c70], R120 ;  /* 0x001c707801007387 */ /* 0x0007e80000100c00 */
[----:B--2---:R-:W4:Y:S04]  /*c2f0*/  LDL.LU R112, [R1+0x910] ;  /* 0x0009100001707983 */ /* 0x004f280000300800 */
[----:B------:R-:W4:Y:S04]  /*c300*/  LDL.LU R113, [R1+0x914] ;  /* 0x0009140001717983 */ /* 0x000f280000300800 */
[----:B------:R-:W4:Y:S04]  /*c310*/  LDL.LU R114, [R1+0x918] ;  /* 0x0009180001727983 */ /* 0x000f280000300800 */
[----:B------:R2:W-:Y:S04]  /*c320*/  STL.128 [R1+0x1c80], R124 ;  /* 0x001c807c01007387 */ /* 0x0005e80000100c00 */
[----:B------:R-:W4:Y:S04]  /*c330*/  LDL.LU R115, [R1+0x91c] ;  /* 0x00091c0001737983 */ /* 0x000f280000300800 */
[----:B-1----:R-:W4:Y:S04]  /*c340*/  LDL.LU R116, [R1+0x920] ;  /* 0x0009200001747983 */ /* 0x002f280000300800 */
[----:B------:R-:W4:Y:S04]  /*c350*/  LDL.LU R117, [R1+0x924] ;  /* 0x0009240001757983 */ /* 0x000f280000300800 */
[----:B------:R1:W-:Y:S04]  /*c360*/  STL.128 [R1+0x1c90], R128 ;  /* 0x001c908001007387 */ /* 0x0003e80000100c00 */
[----:B------:R1:W-:Y:S04]  /*c370*/  STL.128 [R1+0x1ca0], R132 ;  /* 0x001ca08401007387 */ /* 0x0003e80000100c00 */
[----:B------:R-:W4:Y:S04]  /*c380*/  LDL.LU R118, [R1+0x928] ;  /* 0x0009280001767983 */ /* 0x000f280000300800 */
[----:B------:R1:W-:Y:S04]  /*c390*/  STL.128 [R1+0x1cb0], R136 ;  /* 0x001cb08801007387 */ /* 0x0003e80000100c00 */
[----:B------:R-:W4:Y:S04]  /*c3a0*/  LDL.LU R119, [R1+0x92c] ;  /* 0x00092c0001777983 */ /* 0x000f280000300800 */
[----:B---3--:R-:W4:Y:S04]  /*c3b0*/  LDL.LU R120, [R1+0x930] ;  /* 0x0009300001787983 */ /* 0x008f280000300800 */
[----:B------:R-:W4:Y:S04]  /*c3c0*/  LDL.LU R121, [R1+0x934] ;  /* 0x0009340001797983 */ /* 0x000f280000300800 */
[----:B------:R3:W-:Y:S04]  /*c3d0*/  STL.128 [R1+0x1cc0], R140 ;  /* 0x001cc08c01007387 */ /* 0x0007e80000100c00 */
[----:B------:R-:W4:Y:S04]  /*c3e0*/  LDL.LU R122, [R1+0x938] ;  /* 0x00093800017a7983 */ /* 0x000f280000300800 */
[----:B------:R-:W4:Y:S04]  /*c3f0*/  LDL.LU R123, [R1+0x93c] ;  /* 0x00093c00017b7983 */ /* 0x000f280000300800 */
[----:B--2---:R-:W4:Y:S04]  /*c400*/  LDL.LU R124, [R1+0x940] ;  /* 0x00094000017c7983 */ /* 0x004f280000300800 */
[----:B------:R-:W4:Y:S04]  /*c410*/  LDL.LU R125, [R1+0x944] ;  /* 0x00094400017d7983 */ /* 0x000f280000300800 */
[----:B------:R-:W4:Y:S04]  /*c420*/  LDL.LU R126, [R1+0x948] ;  /* 0x00094800017e7983 */ /* 0x000f280000300800 */
[----:B------:R-:W4:Y:S04]  /*c430*/  LDL.LU R127, [R1+0x94c] ;  /* 0x00094c00017f7983 */ /* 0x000f280000300800 */
[----:B-1----:R-:W4:Y:S04]  /*c440*/  LDL.LU R128, [R1+0x950] ;  /* 0x0009500001807983 */ /* 0x002f280000300800 */
[----:B------:R-:W4:Y:S04]  /*c450*/  LDL.LU R129, [R1+0x954] ;  /* 0x0009540001817983 */ /* 0x000f280000300800 */
        /* <DEDUP_REMOVED lines=10> */
[----:B---3--:R-:W4:Y:S04]  /*c500*/  LDL.LU R140, [R1+0x980] ;  /* 0x00098000018c7983 */ /* 0x008f280000300800 */
[----:B------:R-:W4:Y:S04]  /*c510*/  LDL.LU R141, [R1+0x984] ;  /* 0x00098400018d7983 */ /* 0x000f280000300800 */
[----:B------:R-:W4:Y:S04]  /*c520*/  LDL.LU R142, [R1+0x988] ;  /* 0x00098800018e7983 */ /* 0x000f280000300800 */
[----:B------:R-:W4:Y:S01]  /*c530*/  LDL.LU R143, [R1+0x98c] ;  /* 0x00098c00018f7983 */ /* 0x000f220000300800 */
[----:B------:R-:W-:-:S02]  /*c540*/  FSETP.GEU.AND P6, PT, R107, -126, PT ;  /* 0xc2fc00006b00780b */ /* 0x000fc40003fce000 */
[----:B------:R-:W-:-:S11]  /*c550*/  FSETP.GEU.AND P1, PT, R104, -126, PT ;  /* 0xc2fc00006800780b */ /* 0x000fd60003f2e000 */
[----:B------:R-:W-:Y:S02]  /*c560*/  @!P6 FMUL R107, R107, 0.5 ;  /* 0x3f0000006b6be820 */ /* 0x000fe40000400000 */
[----:B------:R-:W-:-:S04]  /*c570*/  @!P1 FMUL R104, R104, 0.5 ;  /* 0x3f00000068689820 */ /* 0x000fc80000400000 */
[----:B------:R-:W1:Y:S08]  /*c580*/  MUFU.EX2 R107, R107 ;  /* 0x0000006b006b7308 */ /* 0x000e700000000800 */
[----:B------:R-:W2:Y:S01]  /*c590*/  MUFU.EX2 R104, R104 ;  /* 0x0000006800687308 */ /* 0x000ea20000000800 */
[----:B------:R-:W-:Y:S02]  /*c5a0*/  IMAD.MOV.U32 R163, RZ, RZ, R235 ;  /* 0x000000ffffa37224 */ /* 0x000fe400078e00eb */
[----:B------:R-:W-:-:S02]  /*c5b0*/  IMAD.MOV.U32 R161, RZ, RZ, R21 ;  /* 0x000000ffffa17224 */ /* 0x000fc400078e0015 */
[----:B------:R-:W-:Y:S01]  /*c5c0*/  IMAD.MOV.U32 R235, RZ, RZ, R27 ;  /* 0x000000ffffeb7224 */ /* 0x000fe200078e001b */
[----:B------:R3:W-:Y:S01]  /*c5d0*/  STL.128 [R1+0x1e20], R228 ;  /* 0x001e20e401007387 */ /* 0x0007e20000100c00 */
[----:B-1----:R-:W-:-:S03]  /*c5e0*/  @!P6 FMUL R107, R107, R107 ;  /* 0x0000006b6b6be220 */ /* 0x002fc60000400000 */
[----:B------:R1:W-:Y:S01]  /*c5f0*/  STL.128 [R1+0x1e30], R232 ;  /* 0x001e30e801007387 */ /* 0x0003e20000100c00 */
[----:B------:R-:W-:Y:S01]  /*c600*/  MOV R150, R14 ;  /* 0x0000000e00967202 */ /* 0x000fe20000000f00 */
[----:B------:R-:W-:Y:S02]  /*c610*/  IMAD.MOV.U32 R151, RZ, RZ, R13 ;  /* 0x000000ffff977224 */ /* 0x000fe400078e000d */
[----:B------:R1:W-:Y:S01]  /*c620*/  STL.128 [R1+0x1e10], R224 ;  /* 0x001e10e001007387 */ /* 0x0003e20000100c00 */
[----:B--2---:R-:W-:-:S03]  /*c630*/  @!P1 FMUL R104, R104, R104 ;  /* 0x0000006868689220 */ /* 0x004fc60000400000 */
[----:B------:R2:W-:Y:S01]  /*c640*/  STL.128 [R1+0x1e00], R220 ;  /* 0x001e00dc01007387 */ /* 0x0005e20000100c00 */
[----:B------:R-:W-:-:S03]  /*c650*/  F2FP.F16.F32.PACK_AB R24, R9, R103 ;  /* 0x000000670918723e */ /* 0x000fc600000000ff */
[----:B------:R2:W-:Y:S01]  /*c660*/  STL.128 [R1+0x1df0], R216 ;  /* 0x001df0d801007387 */ /* 0x0005e20000100c00 */
[----:B---3--:R-:W-:Y:S01]  /*c670*/  IMAD.MOV.U32 R228, RZ, RZ, R17 ;  /* 0x000000ffffe47224 */ /* 0x008fe200078e0011 */
[----:B------:R-:W-:Y:S01]  /*c680*/  MOV R230, R11 ;  /* 0x0000000b00e67202 */ /* 0x000fe20000000f00 */
[----:B------:R-:W-:Y:S01]  /*c690*/  IMAD.MOV.U32 R229, RZ, RZ, R16 ;  /* 0x000000ffffe57224 */ /* 0x000fe200078e0010 */
[----:B------:R3:W-:Y:S01]  /*c6a0*/  STL.128 [R1+0x1de0], R212 ;  /* 0x001de0d401007387 */ /* 0x0007e20000100c00 */
[----:B------:R-:W-:Y:S01]  /*c6b0*/  IMAD.MOV.U32 R231, RZ, RZ, R10 ;  /* 0x000000ffffe77224 */ /* 0x000fe200078e000a */
[----:B-1----:R-:W-:Y:S01]  /*c6c0*/  MOV R234, R5 ;  /* 0x0000000500ea7202 */ /* 0x002fe20000000f00 */
[----:B------:R-:W-:Y:S01]  /*c6d0*/  IMAD.MOV.U32 R232, RZ, RZ, R7 ;  /* 0x000000ffffe87224 */ /* 0x000fe200078e0007 */
[----:B------:R1:W-:Y:S01]  /*c6e0*/  STL.128 [R1+0x1dd0], R208 ;  /* 0x001dd0d001007387 */ /* 0x0003e20000100c00 */
[----:B------:R-:W-:Y:S01]  /*c6f0*/  IMAD.MOV.U32 R224, RZ, RZ, R38 ;  /* 0x000000ffffe07224 */ /* 0x000fe200078e0026 */
[----:B------:R-:W-:Y:S01]  /*c700*/  MOV R226, R36 ;  /* 0x0000002400e27202 */ /* 0x000fe20000000f00 */
[----:B------:R-:W-:Y:S01]  /*c710*/  IMAD.MOV.U32 R225, RZ, RZ, R37 ;  /* 0x000000ffffe17224 */ /* 0x000fe200078e0025 */
[----:B------:R1:W-:Y:S01]  /*c720*/  STL.128 [R1+0x1dc0], R204 ;  /* 0x001dc0cc01007387 */ /* 0x0003e20000100c00 */
[----:B--2---:R-:W-:Y:S01]  /*c730*/  IMAD.MOV.U32 R220, RZ, RZ, R42 ;  /* 0x000000ffffdc7224 */ /* 0x004fe200078e002a */
[----:B------:R-:W-:Y:S01]  /*c740*/  MOV R222, R40 ;  /* 0x0000002800de7202 */ /* 0x000fe20000000f00 */
[----:B------:R-:W-:Y:S01]  /*c750*/  IMAD.MOV.U32 R221, RZ, RZ, R41 ;  /* 0x000000ffffdd7224 */ /* 0x000fe200078e0029 */
[----:B------:R2:W-:Y:S01]  /*c760*/  STL.128 [R1+0x1db0], R200 ;  /* 0x001db0c801007387 */ /* 0x0005e20000100c00 */
[----:B------:R-:W-:Y:S01]  /*c770*/  IMAD.MOV.U32 R216, RZ, RZ, R46 ;  /* 0x000000ffffd87224 */ /* 0x000fe200078e002e */
[----:B------:R-:W-:Y:S01]  /*c780*/  MOV R218, R44 ;  /* 0x0000002c00da7202 */ /* 0x000fe20000000f00 */
[----:B------:R-:W-:Y:S01]  /*c790*/  IMAD.MOV.U32 R217, RZ, RZ, R45 ;  /* 0x000000ffffd97224 */ /* 0x000fe200078e002d */
[----:B------:R2:W-:Y:S01]  /*c7a0*/  STL.128 [R1+0x1da0], R196 ;  /* 0x001da0c401007387 */ /* 0x0005e20000100c00 */
[----:B---3--:R-:W-:Y:S01]  /*c7b0*/  IMAD.MOV.U32 R212, RZ, RZ, R50 ;  /* 0x000000ffffd47224 */ /* 0x008fe200078e0032 */
        /* <DEDUP_REMOVED lines=46> */
[----:B------:R-:W-:Y:S01]  /*caa0*/  MOV R166, R100 ;  /* 0x0000006400a67202 */ /* 0x000fe20000000f00 */
[----:B------:R-:W-:Y:S01]  /*cab0*/  IMAD.MOV.U32 R164, RZ, RZ, R102 ;  /* 0x000000ffffa47224 */ /* 0x000fe200078e0066 */
[----:B------:R-:W-:Y:S01]  /*cac0*/  F2FP.F16.F32.PACK_AB R25, R105, R106 ;  /* 0x0000006a6919723e */ /* 0x000fe200000000ff */
[----:B------:R-:W-:Y:S01]  /*cad0*/  IMAD.MOV.U32 R165, RZ, RZ, R101 ;  /* 0x000000ffffa57224 */ /* 0x000fe200078e0065 */
[----:B--2---:R-:W-:Y:S01]  /*cae0*/  MOV R162, R33 ;  /* 0x0000002100a27202 */ /* 0x004fe20000000f00 */
[----:B------:R-:W-:Y:S01]  /*caf0*/  IMAD.MOV.U32 R160, RZ, RZ, R32 ;  /* 0x000000ffffa07224 */ /* 0x000fe200078e0020 */
[----:B------:R-:W-:Y:S01]  /*cb00*/  UIADD3 UR10, UR12, 0x180, URZ ;  /* 0x000001800c0a7890 */ /* 0x000fe2000fffe03f */
[----:B------:R-:W-:Y:S01]  /*cb10*/  IMAD.MOV.U32 R161, RZ, RZ, R34 ;  /* 0x000000ffffa17224 */ /* 0x000fe200078e0022 */
[----:B------:R-:W-:Y:S01]  /*cb20*/  MOV R158, R98 ;  /* 0x00000062009e7202 */ /* 0x000fe20000000f00 */
[----:B------:R-:W-:Y:S01]  /*cb30*/  IMAD.MOV.U32 R156, RZ, RZ, R96 ;  /* 0x000000ffff9c7224 */ /* 0x000fe200078e0060 */
[----:B------:R-:W-:Y:S01]  /*cb40*/  UMOV UR11, 0x40000040 ;  /* 0x40000040000b7882 */ /* 0x000fe20000000000 */
[----:B------:R-:W-:Y:S01]  /*cb50*/  IMAD.MOV.U32 R157, RZ, RZ, R97 ;  /* 0x000000ffff9d7224 */ /* 0x000fe200078e0061 */
[----:B---3--:R-:W-:Y:S01]  /*cb60*/  MOV R154, R22 ;  /* 0x00000016009a7202 */ /* 0x008fe20000000f00 */
[----:B------:R-:W-:-:S02]  /*cb70*/  IMAD.MOV.U32 R152, RZ, RZ, R12 ;  /* 0x000000ffff987224 */ /* 0x000fc400078e000c */
[----:B------:R-:W-:Y:S01]  /*cb80*/  FADD R2, R30, -R2 ;  /* 0x800000021e027221 */ /* 0x000fe20000000000 */
[----:B------:R-:W-:Y:S02]  /*cb90*/  IMAD.MOV.U32 R153, RZ, RZ, R8 ;  /* 0x000000ffff997224 */ /* 0x000fe400078e0008 */
[----:B------:R-:W-:Y:S01]  /*cba0*/  FADD R3, R31, -R3 ;  /* 0x800000031f037221 */ /* 0x000fe20000000000 */
[----:B------:R-:W-:Y:S01]  /*cbb0*/  IMAD.MOV.U32 R155, RZ, RZ, R15 ;  /* 0x000000ffff9b7224 */ /* 0x000fe200078e000f */
[----:B------:R-:W-:Y:S01]  /*cbc0*/  STL [R1+0x18c0], R107 ;  /* 0x0018c06b01007387 */ /* 0x000fe20000100800 */
[----:B------:R-:W-:Y:S02]  /*cbd0*/  IMAD.MOV.U32 R159, RZ, RZ, R95 ;  /* 0x000000ffff9f7224 */ /* 0x000fe400078e005f */
[----:B------:R-:W-:Y:S01]  /*cbe0*/  IMAD.MOV.U32 R163, RZ, RZ, R35 ;  /* 0x000000ffffa37224 */ /* 0x000fe200078e0023 */
[----:B------:R-:W2:Y:S01]  /*cbf0*/  LDL.LU R13, [R1+0x1e70] ;  /* 0x001e7000010d7983 */ /* 0x000ea20000300800 */
[----:B------:R-:W-:-:S02]  /*cc00*/  IMAD.MOV.U32 R167, RZ, RZ, R99 ;  /* 0x000000ffffa77224 */ /* 0x000fc400078e0063 */
[----:B------:R-:W-:Y:S01]  /*cc10*/  IMAD.MOV.U32 R171, RZ, RZ, R91 ;  /* 0x000000ffffab7224 */ /* 0x000fe200078e005b */
[----:B------:R-:W3:Y:S01]  /*cc20*/  LDL.LU R14, [R1+0x1e74] ;  /* 0x001e7400010e7983 */ /* 0x000ee20000300800 */
[----:B------:R-:W-:Y:S02]  /*cc30*/  IMAD.MOV.U32 R175, RZ, RZ, R87 ;  /* 0x000000ffffaf7224 */ /* 0x000fe400078e0057 */
[----:B------:R-:W-:Y:S02]  /*cc40*/  IMAD.MOV.U32 R179, RZ, RZ, R83 ;  /* 0x000000ffffb37224 */ /* 0x000fe400078e0053 */
[----:B------:R-:W-:Y:S02]  /*cc50*/  IMAD.MOV.U32 R227, RZ, RZ, R20 ;  /* 0x000000ffffe37224 */ /* 0x000fe400078e0014 */
[----:B------:R-:W-:Y:S02]  /*cc60*/  IMAD.MOV.U32 R233, RZ, RZ, R6 ;  /* 0x000000ffffe97224 */ /* 0x000fe400078e0006 */
[----:B------:R-:W-:Y:S01]  /*cc70*/  IMAD.MOV.U32 R235, RZ, RZ, R4 ;  /* 0x000000ffffeb7224 */ /* 0x000fe200078e0004 */
[----:B------:R-:W-:Y:S01]  /*cc80*/  F2FP.F16.F32.PACK_AB R27, R104, R107 ;  /* 0x0000006b681b723e */ /* 0x000fe200000000ff */
[----:B------:R-:W-:Y:S01]  /*cc90*/  IMAD.MOV.U32 R183, RZ, RZ, R79 ;  /* 0x000000ffffb77224 */ /* 0x000fe200078e004f */
[----:B------:R-:W2:Y:S01]  /*cca0*/  LDL.LU R22, [R1+0x1e64] ;  /* 0x001e640001167983 */ /* 0x000ea20000300800 */
[----:B------:R-:W-:-:S02]  /*ccb0*/  IMAD.MOV.U32 R187, RZ, RZ, R75 ;  /* 0x000000ffffbb7224 */ /* 0x000fc400078e004b */
[----:B------:R-:W-:Y:S01]  /*ccc0*/  IMAD.MOV.U32 R191, RZ, RZ, R71 ;  /* 0x000000ffffbf7224 */ /* 0x000fe200078e0047 */
[----:B------:R-:W3:Y:S01]  /*ccd0*/  LDL.LU R15, [R1+0x1e60] ;  /* 0x001e6000010f7983 */ /* 0x000ee20000300800 */
[----:B------:R-:W-:Y:S02]  /*cce0*/  IMAD.MOV.U32 R195, RZ, RZ, R67 ;  /* 0x000000ffffc37224 */ /* 0x000fe400078e0043 */
[----:B------:R-:W-:Y:S01]  /*ccf0*/  IMAD.MOV.U32 R199, RZ, RZ, R63 ;  /* 0x000000ffffc77224 */ /* 0x000fe200078e003f */
[----:B------:R-:W3:Y:S01]  /*cd00*/  LDL.LU R12, [R1+0x1e6c] ;  /* 0x001e6c00010c7983 */ /* 0x000ee20000300800 */
[----:B------:R-:W-:Y:S02]  /*cd10*/  IMAD.MOV.U32 R203, RZ, RZ, R59 ;  /* 0x000000ffffcb7224 */ /* 0x000fe400078e003b */
[----:B------:R-:W-:Y:S01]  /*cd20*/  IMAD.MOV.U32 R207, RZ, RZ, R55 ;  /* 0x000000ffffcf7224 */ /* 0x000fe200078e0037 */
[----:B------:R-:W3:Y:S01]  /*cd30*/  LDL.LU R8, [R1+0x1e68] ;  /* 0x001e680001087983 */ /* 0x000ee20000300800 */
[----:B------:R-:W-:-:S02]  /*cd40*/  IMAD.MOV.U32 R211, RZ, RZ, R51 ;  /* 0x000000ffffd37224 */ /* 0x000fc400078e0033 */
[----:B------:R-:W-:Y:S01]  /*cd50*/  IMAD.MOV.U32 R215, RZ, RZ, R47 ;  /* 0x000000ffffd77224 */ /* 0x000fe200078e002f */
[----:B------:R-:W3:Y:S01]  /*cd60*/  LDL.LU R32, [R1+0x1e4c] ;  /* 0x001e4c0001207983 */ /* 0x000ee20000300800 */
[----:B------:R-:W-:Y:S02]  /*cd70*/  IMAD.MOV.U32 R219, RZ, RZ, R43 ;  /* 0x000000ffffdb7224 */ /* 0x000fe400078e002b */
[----:B------:R-:W-:Y:S01]  /*cd80*/  IMAD.MOV.U32 R223, RZ, RZ, R39 ;  /* 0x000000ffffdf7224 */ /* 0x000fe200078e0027 */
[----:B------:R-:W3:Y:S04]  /*cd90*/  LDL.LU R33, [R1+0x1e44] ;  /* 0x001e440001217983 */ /* 0x000ee80000300800 */
[----:B------:R-:W3:Y:S04]  /*cda0*/  LDL.LU R95, [R1+0x1e50] ;  /* 0x001e5000015f7983 */ /* 0x000ee80000300800 */
[----:B------:R-:W3:Y:S04]  /*cdb0*/  LDL.LU R96, [R1+0x1e5c] ;  /* 0x001e5c0001607983 */ /* 0x000ee80000300800 */
[----:B------:R-:W3:Y:S04]  /*cdc0*/  LDL.LU R97, [R1+0x1e58] ;  /* 0x001e580001617983 */ /* 0x000ee80000300800 */
[----:B------:R-:W3:Y:S04]  /*cdd0*/  LDL.LU R98, [R1+0x1e54] ;  /* 0x001e540001627983 */ /* 0x000ee80000300800 */
[----:B------:R-:W-:Y:S04]  /*cde0*/  STL [R1+0x18bc], R104 ;  /* 0x0018bc6801007387 */ /* 0x000fe80000100800 */
[----:B------:R-:W3:Y:S04]  /*cdf0*/  LDL.LU R34, [R1+0x1e48] ;  /* 0x001e480001227983 */ /* 0x000ee80000300800 */
[----:B------:R-:W3:Y:S01]  /*ce00*/  LDL.LU R35, [R1+0x1e40] ;  /* 0x001e400001237983 */ /* 0x000ee20000300800 */
[----:B----4-:R-:W-:-:S06]  /*ce10*/  WARPGROUP.ARRIVE ;  /* 0x00000000000079c5 */ /* 0x010fcc0000000000 */
        /* <DEDUP_REMOVED lines=72> */
[----:B-1----:R-:W2:Y:S04]  /*d2a0*/  LDL.LU R159, [R1+0x1c30] ;  /* 0x001c3000019f7983 */ /* 0x002ea80000300800 */
[----:B------:R1:W-:Y:S04]  /*d2b0*/  STL.128 [R1+0x750], R128 ;  /* 0x0007508001007387 */ /* 0x0003e80000100c00 */
[----:B------:R-:W4:Y:S04]  /*d2c0*/  LDL.LU.64 R156, [R1+0x1c28] ;  /* 0x001c2800019c7983 */ /* 0x000f280000300a00 */
[----:B-1----:R-:W4:Y:S04]  /*d2d0*/  LDL.LU.128 R128, [R1+0x1bf0] ;  /* 0x001bf00001807983 */ /* 0x002f280000300c00 */
        /* <DEDUP_REMOVED lines=9> */
[----:B-1----:R-:W4:Y:S04]  /*d370*/  LDL.LU R132, [R1+0x1c00] ;  /* 0x001c000001847983 */ /* 0x002f280000300800 */
[----:B---3--:R-:W3:Y:S04]  /*d380*/  LDL.LU.64 R138, [R1+0x1c08] ;  /* 0x001c0800018a7983 */ /* 0x008ee80000300a00 */
[----:B------:R-:W3:Y:S04]  /*d390*/  LDL.LU.128 R140, [R1+0x1c10] ;  /* 0x001c1000018c7983 */ /* 0x000ee80000300c00 */
[----:B------:R-:W3:Y:S04]  /*d3a0*/  LDL.LU R154, [R1+0x1c24] ;  /* 0x001c2400019a7983 */ /* 0x000ee80000300800 */
[----:B------:R-:W3:Y:S04]  /*d3b0*/  LDL.LU R152, [R1+0x1c20] ;  /* 0x001c200001987983 */ /* 0x000ee80000300800 */
[----:B------:R-:W3:Y:S04]  /*d3c0*/  LDL.LU.128 R124, [R1+0x1be0] ;  /* 0x001be000017c7983 */ /* 0x000ee80000300c00 */
[----:B------:R-:W3:Y:S04]  /*d3d0*/  LDL.LU.128 R120, [R1+0x1bd0] ;  /* 0x001bd00001787983 */ /* 0x000ee80000300c00 */
[----:B------:R-:W3:Y:S04]  /*d3e0*/  LDL.LU.128 R116, [R1+0x1bc0] ;  /* 0x001bc00001747983 */ /* 0x000ee80000300c00 */
[----:B------:R-:W3:Y:S04]  /*d3f0*/  LDL.LU.128 R112, [R1+0x1bb0] ;  /* 0x001bb00001707983 */ /* 0x000ee80000300c00 */
[----:B------:R-:W3:Y:S01]  /*d400*/  LDL.LU.128 R108, [R1+0x1ba0] ;  /* 0x001ba000016c7983 */ /* 0x000ee20000300c00 */
[----:B------:R-:W-:Y:S01]  /*d410*/  FMUL R22, R22, UR8 ;  /* 0x0000000816167c20 */ /* 0x000fe20008400000 */
[----:B------:R-:W-:-:S03]  /*d420*/  FMUL R15, R15, UR8 ;  /* 0x000000080f0f7c20 */ /* 0x000fc60008400000 */
[----:B------:R-:W-:Y:S01]  /*d430*/  FMUL R137, R22, R2 ;  /* 0x0000000216897220 */ /* 0x000fe20000400000 */
[----:B------:R-:W-:Y:S02]  /*d440*/  FMUL R136, R15, R3 ;  /* 0x000000030f887220 */ /* 0x000fe40000400000 */
[----:B------:R-:W1:Y:S01]  /*d450*/  LDS.64 R2, [R0+0x148040] ;  /* 0x1480400000027984 */ /* 0x000e620000000a00 */
[----:B------:R-:W-:Y:S01]  /*d460*/  FMUL R12, R12, UR8 ;  /* 0x000000080c0c7c20 */ /* 0x000fe20008400000 */
[----:B------:R-:W-:Y:S02]  /*d470*/  FMUL R8, R8, UR8 ;  /* 0x0000000808087c20 */ /* 0x000fe40008400000 */
        /* <DEDUP_REMOVED lines=8> */
[----:B------:R1:W-:Y:S02]  /*d500*/  STL.128 [R1+0x830], R184 ;  /* 0x000830b801007387 */ /* 0x0003e40000100c00 */
[----:B-1----:R-:W-:Y:S01]  /*d510*/  FADD R32, R32, -R2 ;  /* 0x8000000220207221 */ /* 0x002fe20000000000 */
[----:B------:R-:W-:Y:S01]  /*d520*/  FADD R33, R33, -R3 ;  /* 0x8000000321217221 */ /* 0x000fe20000000000 */
[----:B------:R1:W-:Y:S02]  /*d530*/  STL.128 [R1+0x840], R188 ;  /* 0x000840bc01007387 */ /* 0x0003e40000100c00 */
[----:B------:R-:W-:Y:S01]  /*d540*/  FMUL R135, R12, R32 ;  /* 0x000000200c877220 */ /* 0x000fe20000400000 */
[----:B------:R-:W-:Y:S01]  /*d550*/  FMUL R134, R8, R33 ;  /* 0x0000002108867220 */ /* 0x000fe20000400000 */
        /* <DEDUP_REMOVED lines=11> */
[----:B------:R-:W-:Y:S04]  /*d610*/  STL.64 [R1+0x1968], R134 ;  /* 0x0019688601007387 */ /* 0x000fe80000100a00 */
        /* <DEDUP_REMOVED lines=21> */
[----:B--2---:R-:W-:-:S13]  /*d770*/  FSETP.GEU.AND P1, PT, R159, -126, PT ;  /* 0xc2fc00009f00780b */ /* 0x004fda0003f2e000 */
[----:B------:R-:W-:-:S04]  /*d780*/  @!P1 FMUL R159, R159, 0.5 ;  /* 0x3f0000009f9f9820 */ /* 0x000fc80000400000 */
[----:B------:R-:W1:Y:S01]  /*d790*/  MUFU.EX2 R94, R159 ;  /* 0x0000009f005e7308 */ /* 0x000e620000000800 */
[----:B----4-:R-:W-:Y:S02]  /*d7a0*/  FSETP.GEU.AND P2, PT, R157, -126, PT ;  /* 0xc2fc00009d00780b */ /* 0x010fe40003f4e000 */
[----:B------:R-:W-:Y:S01]  /*d7b0*/  FSETP.GEU.AND P3, PT, R156, -126, PT ;  /* 0xc2fc00009c00780b */ /* 0x000fe20003f6e000 */
[----:B-1----:R-:W-:Y:S01]  /*d7c0*/  @!P1 FMUL R94, R94, R94 ;  /* 0x0000005e5e5e9220 */ /* 0x002fe20000400000 */
[----:B------:R-:W-:-:S09]  /*d7d0*/  FSETP.GEU.AND P1, PT, R128, -126, PT ;  /* 0xc2fc00008000780b */ /* 0x000fd20003f2e000 */
[----:B------:R-:W-:Y:S02]  /*d7e0*/  @!P2 FMUL R157, R157, 0.5 ;  /* 0x3f0000009d9da820 */ /* 0x000fe40000400000 */
[----:B------:R-:W-:Y:S01]  /*d7f0*/  @!P3 FMUL R156, R156, 0.5 ;  /* 0x3f0000009c9cb820 */ /* 0x000fe20000400000 */
[----:B------:R-:W-:Y:S01]  /*d800*/  STL.64 [R1+0x1958], R130 ;  /* 0x0019588201007387 */ /* 0x000fe20000100a00 */
[----:B------:R-:W-:Y:S03]  /*d810*/  MUFU.EX2 R93, R157 ;  /* 0x0000009d005d7308 */ /* 0x000fe60000000800 */
[----:B------:R-:W-:Y:S01]  /*d820*/  STL [R1+0x1950], R129 ;  /* 0x0019508101007387 */ /* 0x000fe20000100800 */
[----:B------:R-:W-:-:S04]  /*d830*/  @!P1 FMUL R128, R128, 0.5 ;  /* 0x3f00000080809820 */ /* 0x000fc80000400000 */
[----:B------:R1:W-:Y:S08]  /*d840*/  MUFU.EX2 R92, R156 ;  /* 0x0000009c005c7308 */ /* 0x0003f00000000800 */
[----:B------:R2:W-:Y:S01]  /*d850*/  MUFU.EX2 R91, R128 ;  /* 0x00000080005b7308 */ /* 0x0005e20000000800 */
[----:B-1----:R-:W4:Y:S04]  /*d860*/  LDL.LU.128 R156, [R1+0x7c0] ;  /* 0x0007c000019c7983 */ /* 0x002f280000300c00 */
[----:B------:R-:W-:Y:S04]  /*d870*/  STL [R1+0x1960], R132 ;  /* 0x0019608401007387 */ /* 0x000fe80000100800 */
[----:B---3--:R-:W-:Y:S04]  /*d880*/  STL.128 [R1+0x1970], R136 ;  /* 0x0019708801007387 */ /* 0x008fe80000100c00 */
[----:B------:R-:W-:Y:S04]  /*d890*/  STL.128 [R1+0x1980], R140 ;  /* 0x0019808c01007387 */ /* 0x000fe80000100c00 */
[----:B------:R-:W-:Y:S04]  /*d8a0*/  STL [R1+0x1994], R154 ;  /* 0x0019949a01007387 */ /* 0x000fe80000100800 */
[----:B------:R-:W-:Y:S04]  /*d8b0*/  STL [R1+0x1990], R152 ;  /* 0x0019909801007387 */ /* 0x000fe80000100800 */
[----:B------:R-:W-:Y:S04]  /*d8c0*/  STL.128 [R1+0x1940], R124 ;  /* 0x0019407c01007387 */ /* 0x000fe80000100c00 */
[----:B------:R1:W-:Y:S04]  /*d8d0*/  STL.128 [R1+0x1930], R120 ;  /* 0x0019307801007387 */ /* 0x0003e80000100c00 */
[----:B------:R3:W-:Y:S04]  /*d8e0*/  STL.128 [R1+0x1920], R116 ;  /* 0x0019207401007387 */ /* 0x0007e80000100c00 */
[----:B------:R2:W-:Y:S04]  /*d8f0*/  STL.128 [R1+0x1910], R112 ;  /* 0x0019107001007387 */ /* 0x0005e80000100c00 */
[----:B------:R2:W-:Y:S04]  /*d900*/  STL.128 [R1+0x1900], R108 ;  /* 0x0019006c01007387 */ /* 0x0005e80000100c00 */
[----:B-1----:R-:W4:Y:S04]  /*d910*/  LDL.LU.128 R120, [R1+0x730] ;  /* 0x0007300001787983 */ /* 0x002f280000300c00 */
[----:B---3--:R-:W3:Y:S04]  /*d920*/  LDL.LU.128 R116, [R1+0x720] ;  /* 0x0007200001747983 */ /* 0x008ee80000300c00 */
[----:B--2---:R-:W2:Y:S04]  /*d930*/  LDL.LU.128 R112, [R1+0x710] ;  /* 0x0007100001707983 */ /* 0x004ea80000300c00 */
[----:B------:R-:W2:Y:S04]  /*d940*/  LDL.LU.128 R108, [R1+0x700] ;  /* 0x00070000016c7983 */ /* 0x000ea80000300c00 */
[----:B------:R-:W2:Y:S04]  /*d950*/  LDL.LU.128 R124, [R1+0x740] ;  /* 0x00074000017c7983 */ /* 0x000ea80000300c00 */
[----:B------:R-:W2:Y:S04]  /*d960*/  LDL.LU.128 R128, [R1+0x750] ;  /* 0x0007500001807983 */ /* 0x000ea80000300c00 */
[----:B------:R-:W2:Y:S04]  /*d970*/  LDL.LU.128 R132, [R1+0x760] ;  /* 0x0007600001847983 */ /* 0x000ea80000300c00 */
[----:B------:R-:W2:Y:S04]  /*d980*/  LDL.LU.128 R136, [R1+0x770] ;  /* 0x0007700001887983 */ /* 0x000ea80000300c00 */
[----:B------:R-:W2:Y:S04]  /*d990*/  LDL.LU.128 R140, [R1+0x780] ;  /* 0x00078000018c7983 */ /* 0x000ea80000300c00 */
[----:B------:R-:W2:Y:S04]  /*d9a0*/  LDL.LU.128 R152, [R1+0x7b0] ;  /* 0x0007b00001987983 */ /* 0x000ea80000300c00 */
        /* <DEDUP_REMOVED lines=40> */
[----:B----4-:R1:W-:Y:S04]  /*dc30*/  STL.128 [R1+0x1a60], R156 ;  /* 0x001a609c01007387 */ /* 0x0103e80000100c00 */
[----:B------:R-:W4:Y:S04]  /*dc40*/  LDL.LU.128 R228, [R1+0xae0] ;  /* 0x000ae00001e47983 */ /* 0x000f280000300c00 */
[----:B------:R-:W4:Y:S04]  /*dc50*/  LDL.LU.128 R232, [R1+0xaf0] ;  /* 0x000af00001e87983 */ /* 0x000f280000300c00 */
[----:B-1----:R-:W4:Y:S04]  /*dc60*/  LDL.LU.128 R156, [R1+0x9c0] ;  /* 0x0009c000019c7983 */ /* 0x002f280000300c00 */
[----:B------:R-:W-:Y:S04]  /*dc70*/  STL.128 [R1+0x19d0], R120 ;  /* 0x0019d07801007387 */ /* 0x000fe80000100c00 */
[----:B---3--:R-:W-:Y:S04]  /*dc80*/  STL.128 [R1+0x19c0], R116 ;  /* 0x0019c07401007387 */ /* 0x008fe80000100c00 */
[----:B--2---:R-:W-:Y:S04]  /*dc90*/  STL.128 [R1+0x19b0], R112 ;  /* 0x0019b07001007387 */ /* 0x004fe80000100c00 */
[----:B------:R1:W-:Y:S04]  /*dca0*/  STL.128 [R1+0x19a0], R108 ;  /* 0x0019a06c01007387 */ /* 0x0003e80000100c00 */
[----:B------:R2:W-:Y:S04]  /*dcb0*/  STL.128 [R1+0x19e0], R124 ;  /* 0x0019e07c01007387 */ /* 0x0005e80000100c00 */
[----:B------:R3:W-:Y:S04]  /*dcc0*/  STL.128 [R1+0x19f0], R128 ;  /* 0x0019f08001007387 */ /* 0x0007e80000100c00 */
[----:B------:R3:W-:Y:S04]  /*dcd0*/  STL.128 [R1+0x1a00], R132 ;  /* 0x001a008401007387 */ /* 0x0007e80000100c00 */
[----:B------:R3:W-:Y:S04]  /*dce0*/  STL.128 [R1+0x1a10], R136 ;  /* 0x001a108801007387 */ /* 0x0007e80000100c00 */
[----:B------:R3:W-:Y:S04]  /*dcf0*/  STL.128 [R1+0x1a20], R140 ;  /* 0x001a208c01007387 */ /* 0x0007e80000100c00 */
[----:B------:R3:W-:Y:S04]  /*dd00*/  STL.128 [R1+0x1a50], R152 ;  /* 0x001a509801007387 */ /* 0x0007e80000100c00 */
[----:B-1----:R-:W4:Y:S04]  /*dd10*/  LDL.LU.128 R108, [R1+0x900] ;  /* 0x00090000016c7983 */ /* 0x002f280000300c00 */
[----:B------:R-:W4:Y:S04]  /*dd20*/  LDL.LU.128 R112, [R1+0x910] ;  /* 0x0009100001707983 */ /* 0x000f280000300c00 */
[----:B------:R-:W4:Y:S04]  /*dd30*/  LDL.LU.128 R116, [R1+0x920] ;  /* 0x0009200001747983 */ /* 0x000f280000300c00 */
[----:B------:R-:W4:Y:S04]  /*dd40*/  LDL.LU.128 R120, [R1+0x930] ;  /* 0x0009300001787983 */ /* 0x000f280000300c00 */
[----:B--2---:R-:W4:Y:S04]  /*dd50*/  LDL.LU.128 R124, [R1+0x940] ;  /* 0x00094000017c7983 */ /* 0x004f280000300c00 */
[----:B---3--:R-:W4:Y:S04]  /*dd60*/  LDL.LU.128 R128, [R1+0x950] ;  /* 0x0009500001807983 */ /* 0x008f280000300c00 */
[----:B------:R-:W4:Y:S04]  /*dd70*/  LDL.LU.128 R132, [R1+0x960] ;  /* 0x0009600001847983 */ /* 0x000f280000300c00 */
[----:B------:R-:W4:Y:S04]  /*dd80*/  LDL.LU.128 R136, [R1+0x970] ;  /* 0x0009700001887983 */ /* 0x000f280000300c00 */
[----:B------:R-:W4:Y:S04]  /*dd90*/  LDL.LU.128 R140, [R1+0x980] ;  /* 0x00098000018c7983 */ /* 0x000f280000300c00 */
[----:B------:R-:W4:Y:S01]  /*dda0*/  LDL.LU.128 R152, [R1+0x9b0] ;  /* 0x0009b00001987983 */ /* 0x000f220000300c00 */
[----:B------:R-:W-:-:S13]  /*ddb0*/  FSETP.GEU.AND P6, PT, R95, -126, PT ;  /* 0xc2fc00005f00780b */ /* 0x000fda0003fce000 */
[----:B------:R-:W-:-:S06]  /*ddc0*/  @!P6 FMUL R95, R95, 0.5 ;  /* 0x3f0000005f5fe820 */ /* 0x000fcc0000400000 */
[----:B------:R-:W1:Y:S01]  /*ddd0*/  MUFU.EX2 R95, R95 ;  /* 0x0000005f005f7308 */ /* 0x000e620000000800 */
[----:B------:R-:W-:Y:S02]  /*dde0*/  FSETP.GEU.AND P4, PT, R98, -126, PT ;  /* 0xc2fc00006200780b */ /* 0x000fe40003f8e000 */
[----:B------:R-:W-:Y:S01]  /*ddf0*/  FSETP.GEU.AND P5, PT, R97, -126, PT ;  /* 0xc2fc00006100780b */ /* 0x000fe20003fae000 */
[----:B-1----:R-:W-:Y:S01]  /*de00*/  @!P6 FMUL R95, R95, R95 ;  /* 0x0000005f5f5fe220 */ /* 0x002fe20000400000 */
[----:B------:R-:W-:-:S09]  /*de10*/  FSETP.GEU.AND P6, PT, R96, -126, PT ;  /* 0xc2fc00006000780b */ /* 0x000fd20003fce000 */
[----:B------:R-:W-:Y:S02]  /*de20*/  @!P4 FMUL R98, R98, 0.5 ;  /* 0x3f0000006262c820 */ /* 0x000fe40000400000 */
[----:B------:R-:W-:-:S04]  /*de30*/  @!P5 FMUL R97, R97, 0.5 ;  /* 0x3f0000006161d820 */ /* 0x000fc80000400000 */
[----:B------:R-:W1:Y:S01]  /*de40*/  MUFU.EX2 R98, R98 ;  /* 0x0000006200627308 */ /* 0x000e620000000800 */
[----:B------:R-:W-:-:S07]  /*de50*/  @!P6 FMUL R96, R96, 0.5 ;  /* 0x3f0000006060e820 */ /* 0x000fce0000400000 */
[----:B------:R-:W2:Y:S08]  /*de60*/  MUFU.EX2 R97, R97 ;  /* 0x0000006100617308 */ /* 0x000eb00000000800 */
[----:B------:R-:W3:Y:S01]  /*de70*/  MUFU.EX2 R96, R96 ;  /* 0x0000006000607308 */ /* 0x000ee20000000800 */
[----:B------:R-:W-:Y:S01]  /*de80*/  @!P2 FMUL R93, R93, R93 ;  /* 0x0000005d5d5da220 */ /* 0x000fe20000400000 */
[----:B------:R-:W-:Y:S01]  /*de90*/  @!P3 FMUL R92, R92, R92 ;  /* 0x0000005c5c5cb220 */ /* 0x000fe20000400000 */
[----:B-1----:R-:W-:Y:S01]  /*dea0*/  @!P4 FMUL R98, R98, R98 ;  /* 0x000000626262c220 */ /* 0x002fe20000400000 */
[----:B------:R-:W-:Y:S01]  /*deb0*/  @!P1 FMUL R91, R91, R91 ;  /* 0x0000005b5b5b9220 */ /* 0x000fe20000400000 */
[----:B--2---:R-:W-:Y:S01]  /*dec0*/  @!P5 FMUL R97, R97, R97 ;  /* 0x000000616161d220 */ /* 0x004fe20000400000 */
[----:B------:R-:W-:Y:S01]  /*ded0*/  F2FP.F16.F32.PACK_AB R24, R94, R95 ;  /* 0x0000005f5e18723e */ /* 0x000fe200000000ff */
[----:B------:R-:W-:Y:S01]  /*dee0*/  UIADD3 UR10, UR12, 0x200, URZ ;  /* 0x000002000c0a7890 */ /* 0x000fe2000fffe03f */
[----:B------:R-:W-:Y:S01]  /*def0*/  F2FP.F16.F32.PACK_AB R25, R92, R93 ;  /* 0x0000005d5c19723e */ /* 0x000fe200000000ff */
[----:B---3--:R-:W-:Y:S01]  /*df00*/  @!P6 FMUL R96, R96, R96 ;  /* 0x000000606060e220 */ /* 0x008fe20000400000 */
[----:B------:R-:W-:-:S04]  /*df10*/  F2FP.F16.F32.PACK_AB R26, R97, R98 ;  /* 0x00000062611a723e */ /* 0x000fc800000000ff */
[----:B------:R-:W-:Y:S01]  /*df20*/  F2FP.F16.F32.PACK_AB R27, R91, R96 ;  /* 0x000000605b1b723e */ /* 0x000fe200000000ff */
[----:B------:R-:W-:-:S03]  /*df30*/  UMOV UR11, 0x40000040 ;  /* 0x40000040000b7882 */ /* 0x000fc60000000000 */
[----:B----4-:R-:W-:-:S06]  /*df40*/  WARPGROUP.ARRIVE ;  /* 0x00000000000079c5 */ /* 0x010fcc0000000000 */
[----:B------:R-:W-:Y:S03]  /*df50*/  HGMMA.64x256x16.F32 R108, R24, gdesc[UR8].tnspB, R108, gsb0 ;  /* 0x43e00008186c7df0 */ /* 0x000fe6000800086c */
[----:B------:R-:W-:Y:S02]  /*df60*/  WARPGROUP.DEPBAR.LE gsb0, 0x0 ;  /* 0x00008000000079c5 */ /* 0x000fe40000010000 */
        /* <DEDUP_REMOVED lines=74> */
[----:B------:R1:W-:Y:S01]  /*e410*/  STL.128 [R1+0x9b0], R152 ;  /* 0x0009b09801007387 */ /* 0x0003e20000100c00 */
        /* <DEDUP_REMOVED lines=51> */
[----:B------:R-:W-:Y:S01]  /*e750*/  FADD R2, R34, -R2 ;  /* 0x8000000222027221 */ /* 0x000fe20000000000 */
[----:B--2---:R-:W-:-:S06]  /*e760*/  WARPGROUP.ARRIVE ;  /* 0x00000000000079c5 */ /* 0x004fcc0000000000 */
[----:B------:R-:W-:Y:S01]  /*e770*/  HGMMA.64x256x16.F32 R108, R24, gdesc[UR8].tnspB, R108, gsb0 ;  /* 0x43e00008186c7df0 */ /* 0x000fe2000800086c */
[----:B------:R-:W-:Y:S01]  /*e780*/  FADD R3, R35, -R3 ;  /* 0x8000000323037221 */ /* 0x000fe20000000000 */
        /* <DEDUP_REMOVED lines=8> */
[----:B------:R-:W-:-:S02]  /*e810*/  WARPGROUP.DEPBAR.LE gsb0, 0x0 ;  /* 0x00008000000079c5 */ /* 0x000fc40000010000 */
[----:B------:R-:W-:Y:S01]  /*e820*/  IMAD.MOV.U32 R34, RZ, RZ, R131 ;  /* 0x000000ffff227224 */ /* 0x000fe200078e0083 */
[----:B------:R-:W-:Y:S01]  /*e830*/  MOV R88, R127 ;  /* 0x0000007f00587202 */ /* 0x000fe20000000f00 */
[----:B------:R-:W-:Y:S01]  /*e840*/  IMAD.MOV.U32 R33, RZ, RZ, R122 ;  /* 0x000000ffff217224 */ /* 0x000fe200078e007a */
[----:B------:R-:W-:Y:S04]  /*e850*/  STL.128 [R1+0x700], R108 ;  /* 0x0007006c01007387 */ /* 0x000fe80000100c00 */
[----:B------:R-:W-:Y:S04]  /*e860*/  STL.128 [R1+0x710], R112 ;  /* 0x0007107001007387 */ /* 0x000fe80000100c00 */
[----:B------:R-:W-:Y:S04]  /*e870*/  STL.128 [R1+0x720], R116 ;  /* 0x0007207401007387 */ /* 0x000fe80000100c00 */
[----:B------:R-:W-:Y:S04]  /*e880*/  STL.64 [R1+0x730], R120 ;  /* 0x0007307801007387 */ /* 0x000fe80000100a00 */
[----:B------:R1:W-:Y:S04]  /*e890*/  STL [R1+0x73c], R123 ;  /* 0x00073c7b01007387 */ /* 0x0003e80000100800 */
[----:B------:R-:W-:Y:S04]  /*e8a0*/  STL.64 [R1+0x740], R124 ;  /* 0x0007407c01007387 */ /* 0x000fe80000100a00 */
[----:B------:R2:W-:Y:S04]  /*e8b0*/  STL [R1+0x748], R126 ;  /* 0x0007487e01007387 */ /* 0x0005e80000100800 */
[----:B------:R3:W-:Y:S04]  /*e8c0*/  STL [R1+0x758], R130 ;  /* 0x0007588201007387 */ /* 0x0007e80000100800 */
[----:B-1----:R-:W4:Y:S04]  /*e8d0*/  LDL.LU.128 R120, [R1+0x1930] ;  /* 0x0019300001787983 */ /* 0x002f280000300c00 */
[----:B--2---:R-:W2:Y:S04]  /*e8e0*/  LDL.LU.128 R124, [R1+0x1940] ;  /* 0x00194000017c7983 */ /* 0x004ea80000300c00 */
[----:B---3--:R-:W3:Y:S04]  /*e8f0*/  LDL.LU.64 R130, [R1+0x1958] ;  /* 0x0019580001827983 */ /* 0x008ee80000300a00 */
[----:B------:R-:W3:Y:S04]  /*e900*/  LDL.LU.128 R116, [R1+0x1920] ;  /* 0x0019200001747983 */ /* 0x000ee80000300c00 */
[----:B------:R-:W3:Y:S04]  /*e910*/  LDL.LU.128 R112, [R1+0x1910] ;  /* 0x0019100001707983 */ /* 0x000ee80000300c00 */
[----:B------:R-:W3:Y:S01]  /*e920*/  LDL.LU.128 R108, [R1+0x1900] ;  /* 0x00190000016c7983 */ /* 0x000ee20000300c00 */
[----:B------:R-:W-:Y:S01]  /*e930*/  IMAD.MOV.U32 R90, RZ, RZ, R143 ;  /* 0x000000ffff5a7224 */ /* 0x000fe200078e008f */
[----:B------:R-:W-:Y:S01]  /*e940*/  MOV R31, R141 ;  /* 0x0000008d001f7202 */ /* 0x000fe20000000f00 */
[----:B------:R-:W-:Y:S01]  /*e950*/  IMAD.MOV.U32 R32, RZ, RZ, R142 ;  /* 0x000000ffff207224 */ /* 0x000fe200078e008e */
[----:B------:R-:W-:Y:S01]  /*e960*/  MOV R98, R134 ;  /* 0x0000008600627202 */ /* 0x000fe20000000f00 */
[----:B------:R-:W-:Y:S01]  /*e970*/  IMAD.MOV.U32 R35, RZ, RZ, R140 ;  /* 0x000000ffff237224 */ /* 0x000fe200078e008c */
[----:B------:R-:W-:Y:S01]  /*e980*/  MOV R95, R138 ;  /* 0x0000008a005f7202 */ /* 0x000fe20000000f00 */
[----:B------:R-:W-:Y:S01]  /*e990*/  IMAD.MOV.U32 R89, RZ, RZ, R129 ;  /* 0x000000ffff597224 */ /* 0x000fe200078e0081 */
[----:B------:R-:W-:Y:S01]  /*e9a0*/  STL [R1+0x794], R145 ;  /* 0x0007949101007387 */ /* 0x000fe20000100800 */
[----:B------:R-:W-:-:S02]  /*e9b0*/  IMAD.MOV.U32 R96, RZ, RZ, R132 ;  /* 0x000000ffff607224 */ /* 0x000fc400078e0084 */
[----:B------:R-:W-:Y:S01]  /*e9c0*/  IMAD.MOV.U32 R97, RZ, RZ, R135 ;  /* 0x000000ffff617224 */ /* 0x000fe200078e0087 */
[----:B------:R-:W-:Y:S01]  /*e9d0*/  STL.64 [R1+0x798], R146 ;  /* 0x0007989201007387 */ /* 0x000fe20000100a00 */
[----:B------:R-:W-:Y:S02]  /*e9e0*/  IMAD.MOV.U32 R93, RZ, RZ, R136 ;  /* 0x000000ffff5d7224 */ /* 0x000fe400078e0088 */
[----:B------:R-:W-:Y:S01]  /*e9f0*/  IMAD.MOV.U32 R92, RZ, RZ, R137 ;  /* 0x000000ffff5c7224 */ /* 0x000fe200078e0089 */
[----:B------:R-:W-:Y:S01]  /*ea00*/  STL.128 [R1+0x7a0], R148 ;  /* 0x0007a09401007387 */ /* 0x000fe20000100c00 */
[----:B------:R-:W-:-:S03]  /*ea10*/  IMAD.MOV.U32 R94, RZ, RZ, R139 ;  /* 0x000000ffff5e7224 */ /* 0x000fc600078e008b */
[----:B------:R1:W-:Y:S04]  /*ea20*/  STL.128 [R1+0x7b0], R152 ;  /* 0x0007b09801007387 */ /* 0x0003e80000100c00 */
[----:B------:R-:W-:Y:S04]  /*ea30*/  STL.128 [R1+0x7c0], R156 ;  /* 0x0007c09c01007387 */ /* 0x000fe80000100c00 */
[----:B------:R1:W-:Y:S04]  /*ea40*/  STL.128 [R1+0x8f0], R232 ;  /* 0x0008f0e801007387 */ /* 0x0003e80000100c00 */
[----:B------:R1:W-:Y:S04]  /*ea50*/  STL [R1+0x750], R128 ;  /* 0x0007508001007387 */ /* 0x0003e80000100800 */
[----:B------:R1:W-:Y:S04]  /*ea60*/  STL.128 [R1+0x7d0], R160 ;  /* 0x0007d0a001007387 */ /* 0x0003e80000100c00 */
        /* <DEDUP_REMOVED lines=17> */
[----:B-1----:R-:W3:Y:S04]  /*eb80*/  LDL.LU R154, [R1+0x1994] ;  /* 0x00199400019a7983 */ /* 0x002ee80000300800 */
[----:B------:R-:W3:Y:S04]  /*eb90*/  LDL.LU R152, [R1+0x1990] ;  /* 0x0019900001987983 */ /* 0x000ee80000300800 */
[----:B------:R-:W3:Y:S04]  /*eba0*/  LDL.LU.128 R140, [R1+0x1980] ;  /* 0x00198000018c7983 */ /* 0x000ee80000300c00 */
[----:B------:R-:W3:Y:S04]  /*ebb0*/  LDL.LU.128 R136, [R1+0x1970] ;  /* 0x0019700001887983 */ /* 0x000ee80000300c00 */
[----:B------:R-:W3:Y:S04]  /*ebc0*/  LDL.LU.64 R134, [R1+0x1968] ;  /* 0x0019680001867983 */ /* 0x000ee80000300a00 */
        /* <DEDUP_REMOVED lines=19> */
[----:B------:R-:W-:-:S03]  /*ed00*/  FMUL R13, R13, UR8 ;  /* 0x000000080d0d7c20 */ /* 0x000fc60008400000 */
[----:B------:R-:W3:Y:S01]  /*ed10*/  LDL.LU R27, [R1+0x8f0] ;  /* 0x0008f000011b7983 */ /* 0x000ee20000300800 */
[----:B------:R-:W-:-:S03]  /*ed20*/  FMUL R128, R13, R3 ;  /* 0x000000030d807220 */ /* 0x000fc60000400000 */
[----:B------:R-:W3:Y:S04]  /*ed30*/  LDL.LU R26, [R1+0x8f4] ;  /* 0x0008f400011a7983 */ /* 0x000ee80000300800 */
[----:B------:R-:W3:Y:S04]  /*ed40*/  LDL.LU R25, [R1+0x8f8] ;  /* 0x0008f80001197983 */ /* 0x000ee80000300800 */
        /* <DEDUP_REMOVED lines=16> */
[----:B----4-:R-:W-:Y:S04]  /*ee50*/  STL [R1+0x1618], R123 ;  /* 0x0016187b01007387 */ /* 0x010fe80000100800 */
[----:B--2---:R-:W-:Y:S04]  /*ee60*/  STL [R1+0x1628], R126 ;  /* 0x0016287e01007387 */ /* 0x004fe80000100800 */
[----:B---3--:R-:W-:Y:S04]  /*ee70*/  STL [R1+0x1630], R130 ;  /* 0x0016308201007387 */ /* 0x008fe80000100800 */
[----:B------:R-:W-:Y:S04]  /*ee80*/  STL.64 [R1+0x1620], R124 ;  /* 0x0016207c01007387 */ /* 0x000fe80000100a00 */
[----:B------:R1:W-:Y:S04]  /*ee90*/  STL.64 [R1+0x1610], R120 ;  /* 0x0016107801007387 */ /* 0x0003e80000100a00 */
[----:B------:R2:W-:Y:S04]  /*eea0*/  STL.128 [R1+0x1600], R116 ;  /* 0x0016007401007387 */ /* 0x0005e80000100c00 */
[----:B------:R3:W-:Y:S04]  /*eeb0*/  STL.128 [R1+0x15f0], R112 ;  /* 0x0015f07001007387 */ /* 0x0007e80000100c00 */
[----:B------:R4:W-:Y:S04]  /*eec0*/  STL.128 [R1+0x15e0], R108 ;  /* 0x0015e06c01007387 */ /* 0x0009e80000100c00 */
[----:B-1----:R-:W4:Y:S04]  /*eed0*/  LDL.LU R120, [R1+0x730] ;  /* 0x0007300001787983 */ /* 0x002f280000300800 */
[----:B--2---:R-:W2:Y:S04]  /*eee0*/  LDL.LU R116, [R1+0x720] ;  /* 0x0007200001747983 */ /* 0x004ea80000300800 */
[----:B---3--:R-:W3:Y:S04]  /*eef0*/  LDL.LU R112, [R1+0x710] ;  /* 0x0007100001707983 */ /* 0x008ee80000300800 */
[----:B----4-:R-:W4:Y:S04]  /*ef00*/  LDL.LU R108, [R1+0x700] ;  /* 0x00070000016c7983 */ /* 0x010f280000300800 */
[----:B------:R-:W4:Y:S04]  /*ef10*/  LDL.LU R109, [R1+0x704] ;  /* 0x00070400016d7983 */ /* 0x000f280000300800 */
[----:B------:R-:W4:Y:S04]  /*ef20*/  LDL.LU R110, [R1+0x708] ;  /* 0x00070800016e7983 */ /* 0x000f280000300800 */
[----:B------:R-:W4:Y:S04]  /*ef30*/  LDL.LU R111, [R1+0x70c] ;  /* 0x00070c00016f7983 */ /* 0x000f280000300800 */
[----:B------:R-:W3:Y:S04]  /*ef40*/  LDL.LU R113, [R1+0x714] ;  /* 0x0007140001717983 */ /* 0x000ee80000300800 */
[----:B------:R-:W3:Y:S04]  /*ef50*/  LDL.LU R114, [R1+0x718] ;  /* 0x0007180001727983 */ /* 0x000ee80000300800 */
[----:B------:R-:W3:Y:S04]  /*ef60*/  LDL.LU R115, [R1+0x71c] ;  /* 0x00071c0001737983 */ /* 0x000ee80000300800 */
[----:B------:R-:W2:Y:S04]  /*ef70*/  LDL.LU R117, [R1+0x724] ;  /* 0x0007240001757983 */ /* 0x000ea80000300800 */
[----:B------:R-:W2:Y:S04]  /*ef80*/  LDL.LU R118, [R1+0x728] ;  /* 0x0007280001767983 */ /* 0x000ea80000300800 */
[----:B------:R-:W2:Y:S04]  /*ef90*/  LDL.LU R119, [R1+0x72c] ;  /* 0x00072c0001777983 */ /* 0x000ea80000300800 */
        /* <DEDUP_REMOVED lines=64> */
[----:B------:R-:W4:Y:S01]  /*f3a0*/  LDL.LU R231, [R1+0x8ec] ;  /* 0x0008ec0001e77983 */ /* 0x000f220000300800 */
[----:B------:R-:W-:-:S02]  /*f3b0*/  FSETP.GEU.AND P6, PT, R154, -126, PT ;  /* 0xc2fc00009a00780b */ /* 0x000fc40003fce000 */
[----:B------:R-:W-:Y:S01]  /*f3c0*/  FSETP.GEU.AND P1, PT, R155, -126, PT ;  /* 0xc2fc00009b00780b */ /* 0x000fe20003f2e000 */
[----:B------:R-:W-:Y:S01]  /*f3d0*/  IMAD.MOV.U32 R13, RZ, RZ, R32 ;  /* 0x000000ffff0d7224 */ /* 0x000fe200078e0020 */
[----:B------:R-:W-:Y:S02]  /*f3e0*/  FSETP.GEU.AND P3, PT, R152, -126, PT ;  /* 0xc2fc00009800780b */ /* 0x000fe40003f6e000 */
[----:B------:R-:W-:Y:S02]  /*f3f0*/  FSETP.GEU.AND P4, PT, R131, -126, PT ;  /* 0xc2fc00008300780b */ /* 0x000fe40003f8e000 */
[----:B------:R-:W-:Y:S01]  /*f400*/  FSETP.GEU.AND P5, PT, R129, -126, PT ;  /* 0xc2fc00008100780b */ /* 0x000fe20003fae000 */
[----:B------:R-:W-:Y:S01]  /*f410*/  FMUL R14, R14, UR8 ;  /* 0x000000080e0e7c20 */ /* 0x000fe20008400000 */
[----:B------:R-:W-:Y:S01]  /*f420*/  IMAD.MOV.U32 R91, RZ, RZ, R133 ;  /* 0x000000ffff5b7224 */ /* 0x000fe200078e0085 */
[----:B------:R-:W-:Y:S02]  /*f430*/  STL.128 [R1+0x1660], R140 ;  /* 0x0016608c01007387 */ /* 0x000fe40000100c00 */
[----:B------:R-:W-:-:S02]  /*f440*/  @!P6 FMUL R154, R154, 0.5 ;  /* 0x3f0000009a9ae820 */ /* 0x000fc40000400000 */
[----:B------:R-:W-:Y:S01]  /*f450*/  @!P1 FMUL R155, R155, 0.5 ;  /* 0x3f0000009b9b9820 */ /* 0x000fe20000400000 */
[----:B------:R1:W-:Y:S01]  /*f460*/  STL.128 [R1+0x1650], R136 ;  /* 0x0016508801007387 */ /* 0x0003e20000100c00 */
[----:B------:R3:W1:Y:S03]  /*f470*/  MUFU.EX2 R32, R154 ;  /* 0x0000009a00207308 */ /* 0x0006660000000800 */
[----:B------:R-:W-:Y:S04]  /*f480*/  STL.128 [R1+0x1710], R148 ;  /* 0x0017109401007387 */ /* 0x000fe80000100c00 */
[----:B------:R-:W-:Y:S01]  /*f490*/  STL.128 [R1+0x1700], R144 ;  /* 0x0017009001007387 */ /* 0x000fe20000100c00 */
[----:B---3--:R-:W-:-:S02]  /*f4a0*/  MOV R154, R31 ;  /* 0x0000001f009a7202 */ /* 0x008fc40000000f00 */
[----:B------:R-:W3:Y:S01]  /*f4b0*/  MUFU.EX2 R31, R155 ;  /* 0x0000009b001f7308 */ /* 0x000ee20000000800 */
[----:B------:R-:W-:Y:S01]  /*f4c0*/  FSETP.GEU.AND P2, PT, R153, -126, PT ;  /* 0xc2fc00009900780b */ /* 0x000fe20003f4e000 */
[----:B------:R-:W4:Y:S01]  /*f4d0*/  LDL.LU R36, [R1+0x18e8] ;  /* 0x0018e80001247983 */ /* 0x000f220000300800 */
[----:B-1----:R-:W-:Y:S01]  /*f4e0*/  @!P6 FMUL R32, R32, R32 ;  /* 0x000000202020e220 */ /* 0x002fe20000400000 */
[----:B------:R-:W-:Y:S01]  /*f4f0*/  FSETP.GEU.AND P6, PT, R127, -126, PT ;  /* 0xc2fc00007f00780b */ /* 0x000fe20003fce000 */
[----:B------:R-:W-:Y:S01]  /*f500*/  @!P3 FMUL R152, R152, 0.5 ;  /* 0x3f0000009898b820 */ /* 0x000fe20000400000 */
[----:B------:R-:W-:Y:S01]  /*f510*/  @!P4 FMUL R131, R131, 0.5 ;  /* 0x3f0000008383c820 */ /* 0x000fe20000400000 */
[----:B------:R-:W-:Y:S01]  /*f520*/  @!P5 FMUL R129, R129, 0.5 ;  /* 0x3f0000008181d820 */ /* 0x000fe20000400000 */
[----:B------:R-:W-:Y:S01]  /*f530*/  FMUL R133, R14, R2 ;  /* 0x000000020e857220 */ /* 0x000fe20000400000 */
[----:B------:R-:W-:Y:S01]  /*f540*/  IMAD.MOV.U32 R136, RZ, RZ, R93 ;  /* 0x000000ffff887224 */ /* 0x000fe200078e005d */
[----:B------:R-:W-:Y:S01]  /*f550*/  MOV R138, R95 ;  /* 0x0000005f008a7202 */ /* 0x000fe20000000f00 */
[----:B------:R-:W-:Y:S01]  /*f560*/  IMAD.MOV.U32 R137, RZ, RZ, R92 ;  /* 0x000000ffff897224 */ /* 0x000fe200078e005c */
[----:B------:R-:W-:Y:S01]  /*f570*/  MOV R142, R13 ;  /* 0x0000000d008e7202 */ /* 0x000fe20000000f00 */
[----:B------:R-:W-:-:S02]  /*f580*/  IMAD.MOV.U32 R139, RZ, RZ, R94 ;  /* 0x000000ffff8b7224 */ /* 0x000fc400078e005e */
[----:B---3--:R-:W-:Y:S01]  /*f590*/  @!P1 FMUL R31, R31, R31 ;  /* 0x0000001f1f1f9220 */ /* 0x008fe20000400000 */
[----:B------:R-:W-:Y:S01]  /*f5a0*/  FSETP.GEU.AND P1, PT, R122, -126, PT ;  /* 0xc2fc00007a00780b */ /* 0x000fe20003f2e000 */
[----:B------:R-:W-:Y:S01]  /*f5b0*/  @!P2 FMUL R153, R153, 0.5 ;  /* 0x3f0000009999a820 */ /* 0x000fe20000400000 */
[----:B------:R-:W-:Y:S01]  /*f5c0*/  IMAD.MOV.U32 R155, RZ, RZ, R35 ;  /* 0x000000ffff9b7224 */ /* 0x000fe200078e0023 */
[----:B--2---:R-:W-:Y:S02]  /*f5d0*/  STL.128 [R1+0x1690], R116 ;  /* 0x0016907401007387 */ /* 0x004fe40000100c00 */
[----:B------:R1:W2:Y:S01]  /*f5e0*/  MUFU.EX2 R35, R153 ;  /* 0x0000009900237308 */ /* 0x0002a20000000800 */
[----:B------:R-:W-:Y:S02]  /*f5f0*/  IMAD.MOV.U32 R14, RZ, RZ, R90 ;  /* 0x000000ffff0e7224 */ /* 0x000fe400078e005a */
[----:B------:R-:W-:Y:S01]  /*f600*/  @!P6 FMUL R127, R127, 0.5 ;  /* 0x3f0000007f7fe820 */ /* 0x000fe20000400000 */
[----:B------:R3:W-:Y:S01]  /*f610*/  STL.128 [R1+0x1640], R132 ;  /* 0x0016408401007387 */ /* 0x0007e20000100c00 */
[----:B------:R-:W-:-:S03]  /*f620*/  IMAD.MOV.U32 R141, RZ, RZ, R154 ;  /* 0x000000ffff8d7224 */ /* 0x000fc600078e009a */
[----:B------:R-:W-:Y:S01]  /*f630*/  STL.128 [R1+0x1680], R112 ;  /* 0x0016807001007387 */ /* 0x000fe20000100c00 */
[----:B-1----:R-:W-:Y:S01]  /*f640*/  IMAD.MOV.U32 R153, RZ, RZ, R34 ;  /* 0x000000ffff997224 */ /* 0x002fe200078e0022 */
[----:B------:R1:W-:Y:S01]  /*f650*/  MUFU.EX2 R90, R131 ;  /* 0x00000083005a7308 */ /* 0x0003e20000000800 */
[----:B------:R-:W-:Y:S01]  /*f660*/  @!P1 FMUL R122, R122, 0.5 ;  /* 0x3f0000007a7a9820 */ /* 0x000fe20000400000 */
[----:B------:R-:W-:Y:S01]  /*f670*/  IMAD.MOV.U32 R140, RZ, RZ, R155 ;  /* 0x000000ffff8c7224 */ /* 0x000fe200078e009b */
[----:B------:R-:W-:Y:S04]  /*f680*/  STL.128 [R1+0x16e0], R136 ;  /* 0x0016e08801007387 */ /* 0x000fe80000100c00 */
[----:B----4-:R4:W-:Y:S01]  /*f690*/  STL.128 [R1+0x1670], R108 ;  /* 0x0016706c01007387 */ /* 0x0109e20000100c00 */
[----:B------:R2:W4:Y:S01]  /*f6a0*/  MUFU.EX2 R34, R152 ;  /* 0x0000009800227308 */ /* 0x0005220000000800 */
[----:B-1----:R-:W-:Y:S01]  /*f6b0*/  MOV R131, R88 ;  /* 0x0000005800837202 */ /* 0x002fe20000000f00 */
[----:B---3--:R-:W-:Y:S01]  /*f6c0*/  IMAD.MOV.U32 R132, RZ, RZ, R96 ;  /* 0x000000ffff847224 */ /* 0x008fe200078e0060 */
[----:B------:R-:W-:Y:S01]  /*f6d0*/  MOV R134, R98 ;  /* 0x0000006200867202 */ /* 0x000fe20000000f00 */
[----:B------:R-:W-:Y:S01]  /*f6e0*/  IMAD.MOV.U32 R133, RZ, RZ, R91 ;  /* 0x000000ffff857224 */ /* 0x000fe200078e005b */
[----:B------:R-:W-:Y:S01]  /*f6f0*/  MOV R154, R233 ;  /* 0x000000e9009a7202 */ /* 0x000fe20000000f00 */
[----:B------:R-:W-:Y:S01]  /*f700*/  IMAD.MOV.U32 R135, RZ, RZ, R97 ;  /* 0x000000ffff877224 */ /* 0x000fe200078e0061 */
[----:B------:R-:W3:Y:S01]  /*f710*/  LDL.LU R38, [R1+0x18e4] ;  /* 0x0018e40001267983 */ /* 0x000ee20000300800 */
[----:B--2---:R-:W-:-:S02]  /*f720*/  IMAD.MOV.U32 R152, RZ, RZ, R89 ;  /* 0x000000ffff987224 */ /* 0x004fc400078e0059 */
[----:B------:R1:W2:Y:S01]  /*f730*/  MUFU.EX2 R89, R129 ;  /* 0x0000008100597308 */ /* 0x0002a20000000800 */
[----:B------:R-:W-:Y:S01]  /*f740*/  IMAD.MOV.U32 R143, RZ, RZ, R14 ;  /* 0x000000ffff8f7224 */ /* 0x000fe200078e000e */
[----:B------:R-:W3:Y:S01]  /*f750*/  LDL.LU R96, [R1+0x18e0] ;  /* 0x0018e00001607983 */ /* 0x000ee20000300800 */
[----:B------:R-:W-:-:S03]  /*f760*/  IMAD.MOV.U32 R155, RZ, RZ, R232 ;  /* 0x000000ffff9b7224 */ /* 0x000fc600078e00e8 */
[----:B------:R-:W3:Y:S01]  /*f770*/  LDL.LU R93, [R1+0x18d0] ;  /* 0x0018d000015d7983 */ /* 0x000ee20000300800 */
[----:B-1----:R-:W-:Y:S01]  /*f780*/  IMAD.MOV.U32 R129, RZ, RZ, R33 ;  /* 0x000000ffff817224 */ /* 0x002fe200078e0021 */
[----:B------:R1:W2:Y:S01]  /*f790*/  MUFU.EX2 R88, R127 ;  /* 0x0000007f00587308 */ /* 0x0002a20000000800 */
[----:B------:R-:W-:Y:S01]  /*f7a0*/  IMAD.MOV.U32 R232, RZ, RZ, R27 ;  /* 0x000000ffffe87224 */ /* 0x000fe200078e001b */
[----:B------:R-:W3:Y:S01]  /*f7b0*/  LDL.LU R91, [R1+0x18dc] ;  /* 0x0018dc00015b7983 */ /* 0x000ee20000300800 */
[----:B------:R-:W-:-:S03]  /*f7c0*/  IMAD.MOV.U32 R233, RZ, RZ, R26 ;  /* 0x000000ffffe97224 */ /* 0x000fc600078e001a */
[----:B------:R-:W3:Y:S02]  /*f7d0*/  LDL.LU R98, [R1+0x18d8] ;  /* 0x0018d80001627983 */ /* 0x000ee40000300800 */
[----:B------:R2:W4:Y:S01]  /*f7e0*/  MUFU.EX2 R33, R122 ;  /* 0x0000007a00217308 */ /* 0x0005220000000800 */
[----:B-1----:R-:W-:Y:S01]  /*f7f0*/  IMAD.MOV.U32 R127, RZ, RZ, R131 ;  /* 0x000000ffff7f7224 */ /* 0x002fe200078e0083 */
[----:B------:R-:W3:Y:S01]  /*f800*/  LDL.LU R97, [R1+0x18d4] ;  /* 0x0018d40001617983 */ /* 0x000ee20000300800 */
[----:B------:R-:W-:Y:S02]  /*f810*/  IMAD.MOV.U32 R131, RZ, RZ, R153 ;  /* 0x000000ffff837224 */ /* 0x000fe400078e0099 */
[----:B------:R-:W-:Y:S01]  /*f820*/  IMAD.MOV.U32 R153, RZ, RZ, R234 ;  /* 0x000000ffff997224 */ /* 0x000fe200078e00ea */
[----:B------:R-:W-:Y:S01]  /*f830*/  MOV R234, R25 ;  /* 0x0000001900ea7202 */ /* 0x000fe20000000f00 */
[----:B------:R-:W3:Y:S01]  /*f840*/  LDL.LU R92, [R1+0x18cc] ;  /* 0x0018cc00015c7983 */ /* 0x000ee20000300800 */
[----:B--2---:R-:W-:Y:S01]  /*f850*/  IMAD.MOV.U32 R122, RZ, RZ, R129 ;  /* 0x000000ffff7a7224 */ /* 0x004fe200078e0081 */
[----:B------:R-:W-:Y:S01]  /*f860*/  MOV R129, R152 ;  /* 0x0000009800817202 */ /* 0x000fe20000000f00 */
[----:B------:R-:W-:Y:S01]  /*f870*/  IMAD.MOV.U32 R152, RZ, RZ, R235 ;  /* 0x000000ffff987224 */ /* 0x000fe200078e00eb */
[----:B------:R-:W2:Y:S01]  /*f880*/  LDL.LU R95, [R1+0x18c8] ;  /* 0x0018c800015f7983 */ /* 0x000ea20000300800 */
[----:B------:R-:W-:-:S03]  /*f890*/  IMAD.MOV.U32 R235, RZ, RZ, R24 ;  /* 0x000000ffffeb7224 */ /* 0x000fc600078e0018 */
[----:B------:R-:W-:Y:S04]  /*f8a0*/  STL.128 [R1+0x1720], R152 ;  /* 0x0017209801007387 */ /* 0x000fe80000100c00 */
[----:B------:R-:W-:Y:S04]  /*f8b0*/  STL.128 [R1+0x16f0], R140 ;  /* 0x0016f08c01007387 */ /* 0x000fe80000100c00 */
[----:B------:R-:W-:Y:S04]  /*f8c0*/  STL.128 [R1+0x16d0], R132 ;  /* 0x0016d08401007387 */ /* 0x000fe80000100c00 */
[----:B------:R-:W-:Y:S04]  /*f8d0*/  STL.128 [R1+0x16c0], R128 ;  /* 0x0016c08001007387 */ /* 0x000fe80000100c00 */
[----:B------:R-:W-:Y:S04]  /*f8e0*/  STL.128 [R1+0x16b0], R124 ;  /* 0x0016b07c01007387 */ /* 0x000fe80000100c00 */
[----:B------:R1:W-:Y:S04]  /*f8f0*/  STL.128 [R1+0x16a0], R120 ;  /* 0x0016a07801007387 */ /* 0x0003e80000100c00 */
[----:B------:R-:W2:Y:S04]  /*f900*/  LDL.LU R94, [R1+0x18c4] ;  /* 0x0018c400015e7983 */ /* 0x000ea80000300800 */
        /* <DEDUP_REMOVED lines=13> */
[----:B----4-:R-:W4:Y:S04]  /*f9e0*/  LDL.LU R108, [R1+0x900] ;  /* 0x00090000016c7983 */ /* 0x010f280000300800 */
[----:B------:R-:W4:Y:S04]  /*f9f0*/  LDL.LU R109, [R1+0x904] ;  /* 0x00090400016d7983 */ /* 0x000f280000300800 */
[----:B------:R-:W4:Y:S04]  /*fa00*/  LDL.LU R110, [R1+0x908] ;  /* 0x00090800016e7983 */ /* 0x000f280000300800 */
[----:B------:R3:W-:Y:S04]  /*fa10*/  STL.128 [R1+0x17f0], R204 ;  /* 0x0017f0cc01007387 */ /* 0x0007e80000100c00 */
[----:B------:R-:W4:Y:S04]  /*fa20*/  LDL.LU R111, [R1+0x90c] ;  /* 0x00090c00016f7983 */ /* 0x000f280000300800 */
        /* <DEDUP_REMOVED lines=11> */
[----:B-1----:R-:W4:Y:S04]  /*fae0*/  LDL.LU R120, [R1+0x930] ;  /* 0x0009300001787983 */ /* 0x002f280000300800 */
        /* <DEDUP_REMOVED lines=38> */
[----:B------:R-:W-:Y:S01]  /*fd50*/  @!P2 FMUL R35, R35, R35 ;  /* 0x000000232323a220 */ /* 0x000fe20000400000 */
[----:B------:R-:W-:Y:S01]  /*fd60*/  @!P3 FMUL R34, R34, R34 ;  /* 0x000000222222b220 */ /* 0x000fe20000400000 */
[----:B------:R-:W-:Y:S01]  /*fd70*/  @!P4 FMUL R90, R90, R90 ;  /* 0x0000005a5a5ac220 */ /* 0x000fe20000400000 */
[----:B------:R-:W-:Y:S01]  /*fd80*/  @!P5 FMUL R89, R89, R89 ;  /* 0x000000595959d220 */ /* 0x000fe20000400000 */
[----:B------:R-:W-:Y:S01]  /*fd90*/  @!P6 FMUL R88, R88, R88 ;  /* 0x000000585858e220 */ /* 0x000fe20000400000 */
[----:B------:R-:W-:Y:S01]  /*fda0*/  @!P1 FMUL R33, R33, R33 ;  /* 0x0000002121219220 */ /* 0x000fe20000400000 */
        /* <DEDUP_REMOVED lines=25> */
[----:B---3--:R-:W-:Y:S01]  /*ff40*/  MOV R206, R58 ;  /* 0x0000003a00ce7202 */ /* 0x008fe20000000f00 */
        /* <DEDUP_REMOVED lines=17> */
[----:B------:R-:W1:Y:S01]  /*10060*/  LDS.64 R2, [R0+0x148060] ;  /* 0x1480600000027984 */ /* 0x000e620000000a00 */
[----:B------:R-:W-:-:S02]  /*10070*/  IMAD.MOV.U32 R185, RZ, RZ, R79 ;  /* 0x000000ffffb97224 */ /* 0x000fc400078e004f */
[----:B------:R-:W-:Y:S02]  /*10080*/  IMAD.MOV.U32 R187, RZ, RZ, R77 ;  /* 0x000000ffffbb7224 */ /* 0x000fe400078e004d */
[----:B------:R-:W-:Y:S02]  /*10090*/  IMAD.MOV.U32 R188, RZ, RZ, R76 ;  /* 0x000000ffffbc7224 */ /* 0x000fe400078e004c */
[----:B------:R-:W-:Y:S02]  /*100a0*/  IMAD.MOV.U32 R189, RZ, RZ, R75 ;  /* 0x000000ffffbd7224 */ /* 0x000fe400078e004b */
[----:B------:R-:W-:Y:S02]  /*100b0*/  IMAD.MOV.U32 R191, RZ, RZ, R73 ;  /* 0x000000ffffbf7224 */ /* 0x000fe400078e0049 */
[----:B------:R-:W-:Y:S02]  /*100c0*/  IMAD.MOV.U32 R192, RZ, RZ, R72 ;  /* 0x000000ffffc07224 */ /* 0x000fe400078e0048 */
        /* <DEDUP_REMOVED lines=31> */
[----:B------:R-:W-:Y:S01]  /*102c0*/  IMAD.MOV.U32 R235, RZ, RZ, R8 ;  /* 0x000000ffffeb7224 */ /* 0x000fe200078e0008 */
[----:B------:R-:W-:Y:S01]  /*102d0*/  F2FP.F16.F32.PACK_AB R24, R31, R32 ;  /* 0x000000201f18723e */ /* 0x000fe200000000ff */
[----:B------:R-:W-:Y:S01]  /*102e0*/  UMOV UR11, 0x40000040 ;  /* 0x40000040000b7882 */ /* 0x000fe20000000000 */
[----:B------:R-:W-:Y:S01]  /*102f0*/  F2FP.F16.F32.PACK_AB R25, R34, R35 ;  /* 0x000000232219723e */ /* 0x000fe200000000ff */
[----:B------:R-:W3:Y:S01]  /*10300*/  LDL.LU R37, [R1+0x1884] ;  /* 0x0018840001257983 */ /* 0x000ee20000300800 */
[----:B------:R-:W-:Y:S02]  /*10310*/  F2FP.F16.F32.PACK_AB R26, R89, R90 ;  /* 0x0000005a591a723e */ /* 0x000fe400000000ff */
[----:B------:R-:W-:Y:S01]  /*10320*/  F2FP.F16.F32.PACK_AB R27, R33, R88 ;  /* 0x00000058211b723e */ /* 0x000fe200000000ff */
        /* <DEDUP_REMOVED lines=9> */
[----:B------:R-:W-:Y:S04]  /*103c0*/  STL [R1+0x1290], R32 ;  /* 0x0012902001007387 */ /* 0x000fe80000100800 */
[----:B------:R-:W-:Y:S04]  /*103d0*/  STL [R1+0x128c], R31 ;  /* 0x00128c1f01007387 */ /* 0x000fe80000100800 */
[----:B------:R-:W-:Y:S04]  /*103e0*/  STL [R1+0x1298], R35 ;  /* 0x0012982301007387 */ /* 0x000fe80000100800 */
[----:B------:R-:W-:Y:S04]  /*103f0*/  STL [R1+0x1294], R34 ;  /* 0x0012942201007387 */ /* 0x000fe80000100800 */
[----:B------:R-:W-:Y:S04]  /*10400*/  STL [R1+0x129c], R33 ;  /* 0x00129c2101007387 */ /* 0x000fe80000100800 */
[----:B------:R-:W3:Y:S04]  /*10410*/  LDL.LU R41, [R1+0x1874] ;  /* 0x0018740001297983 */ /* 0x000ee80000300800 */
[----:B------:R-:W3:Y:S04]  /*10420*/  LDL.LU R43, [R1+0x1870] ;  /* 0x00187000012b7983 */ /* 0x000ee80000300800 */
[----:B------:R-:W3:Y:S04]  /*10430*/  LDL.LU R103, [R1+0x18b0] ;  /* 0x0018b00001677983 */ /* 0x000ee80000300800 */
[----:B------:R-:W3:Y:S04]  /*10440*/  LDL.LU R5, [R1+0x18a4] ;  /* 0x0018a40001057983 */ /* 0x000ee80000300800 */
[----:B------:R-:W3:Y:S04]  /*10450*/  LDL.LU R4, [R1+0x18a0] ;  /* 0x0018a00001047983 */ /* 0x000ee80000300800 */
[----:B------:R-:W3:Y:S04]  /*10460*/  LDL.LU R40, [R1+0x187c] ;  /* 0x00187c0001287983 */ /* 0x000ee80000300800 */
[----:B------:R4:W-:Y:S01]  /*10470*/  STL [R1+0x1358], R98 ;  /* 0x0013586201007387 */ /* 0x0009e20000100800 */
[----:B-1----:R-:W-:-:S03]  /*10480*/  FADD R36, R36, -R2 ;  /* 0x8000000224247221 */ /* 0x002fc60000000000 */
[----:B------:R1:W-:Y:S04]  /*10490*/  STL.64 [R1+0x1350], R96 ;  /* 0x0013506001007387 */ /* 0x0003e80000100a00 */
[----:B--2---:R2:W-:Y:S04]  /*104a0*/  STL.128 [R1+0x1340], R92 ;  /* 0x0013405c01007387 */ /* 0x0045e80000100c00 */
[----:B------:R2:W-:Y:S04]  /*104b0*/  STL.128 [R1+0x1330], R88 ;  /* 0x0013305801007387 */ /* 0x0005e80000100c00 */
[----:B------:R-:W3:Y:S04]  /*104c0*/  LDL.LU R6, [R1+0x18ac] ;  /* 0x0018ac0001067983 */ /* 0x000ee80000300800 */
[----:B------:R-:W3:Y:S04]  /*104d0*/  LDL.LU R7, [R1+0x18a8] ;  /* 0x0018a80001077983 */ /* 0x000ee80000300800 */
[----:B------:R-:W3:Y:S04]  /*104e0*/  LDL.LU R10, [R1+0x189c] ;  /* 0x00189c00010a7983 */ /* 0x000ee80000300800 */
[----:B------:R-:W3:Y:S04]  /*104f0*/  LDL.LU R11, [R1+0x1898] ;  /* 0x00189800010b7983 */ /* 0x000ee80000300800 */
[----:B------:R-:W3:Y:S01]  /*10500*/  LDL.LU R42, [R1+0x1878] ;  /* 0x00187800012a7983 */ /* 0x000ee20000300800 */
[----:B----4-:R-:W-:Y:S01]  /*10510*/  WARPGROUP.ARRIVE ;  /* 0x00000000000079c5 */ /* 0x010fe20000000000 */
[----:B------:R-:W-:-:S02]  /*10520*/  FADD R2, R38, -R2 ;  /* 0x8000000226027221 */ /* 0x000fc40000000000 */
[----:B------:R-:W4:Y:S03]  /*10530*/  LDL.LU R98, [R1+0x1358] ;  /* 0x0013580001627983 */ /* 0x000f260000300800 */
[----:B------:R-:W-:Y:S01]  /*10540*/  HGMMA.64x256x16.F32 R108, R24, gdesc[UR8].tnspB, R108, gsb0 ;  /* 0x43e00008186c7df0 */ /* 0x000fe2000800086c */
[----:B-1----:R-:W4:Y:S04]  /*10550*/  LDL.LU.64 R96, [R1+0x1350] ;  /* 0x0013500001607983 */ /* 0x002f280000300a00 */
[----:B--2---:R-:W2:Y:S04]  /*10560*/  LDL.LU.128 R92, [R1+0x1340] ;  /* 0x00134000015c7983 */ /* 0x004ea80000300c00 */
[----:B------:R-:W2:Y:S01]  /*10570*/  LDL.LU.128 R88, [R1+0x1330] ;  /* 0x0013300001587983 */ /* 0x000ea20000300c00 */
[----:B------:R-:W-:-:S03]  /*10580*/  WARPGROUP.DEPBAR.LE gsb0, 0x0 ;  /* 0x00008000000079c5 */ /* 0x000fc60000010000 */
        /* <DEDUP_REMOVED lines=65> */
[----:B------:R-:W-:Y:S01]  /*109a0*/  UMOV UR11, 0x40000040 ;  /* 0x40000040000b7882 */ /* 0x000fe20000000000 */
[----:B---3--:R-:W-:-:S07]  /*109b0*/  WARPGROUP.ARRIVE ;  /* 0x00000000000079c5 */ /* 0x008fce0000000000 */
[----:B------:R-:W-:Y:S03]  /*109c0*/  HGMMA.64x256x16.F32 R108, R24, gdesc[UR8].tnspB, R108, gsb0 ;  /* 0x43e00008186c7df0 */ /* 0x000fe6000800086c */
[----:B------:R-:W-:Y:S02]  /*109d0*/  WARPGROUP.DEPBAR.LE gsb0, 0x0 ;  /* 0x00008000000079c5 */ /* 0x000fe40000010000 */
[----:B------:R1:W-:Y:S04]  /*109e0*/  STL.128 [R1+0x750], R128 ;  /* 0x0007508001007387 */ /* 0x0003e80000100c00 */
[----:B------:R3:W-:Y:S04]  /*109f0*/  STL.128 [R1+0x760], R132 ;  /* 0x0007608401007387 */ /* 0x0007e80000100c00 */
[----:B-1----:R-:W4:Y:S04]  /*10a00*/  LDL.LU R130, [R1+0x1630] ;  /* 0x0016300001827983 */ /* 0x002f280000300800 */
[----:B---3--:R-:W3:Y:S04]  /*10a10*/  LDL.LU.128 R132, [R1+0x1640] ;  /* 0x0016400001847983 */ /* 0x008ee80000300c00 */
[----:B------:R1:W-:Y:S04]  /*10a20*/  STL.128 [R1+0x720], R116 ;  /* 0x0007207401007387 */ /* 0x0003e80000100c00 */
[----:B------:R2:W-:Y:S04]  /*10a30*/  STL.128 [R1+0x730], R120 ;  /* 0x0007307801007387 */ /* 0x0005e80000100c00 */
[----:B------:R2:W-:Y:S04]  /*10a40*/  STL.128 [R1+0x740], R124 ;  /* 0x0007407c01007387 */ /* 0x0005e80000100c00 */
[----:B------:R-:W-:Y:S04]  /*10a50*/  STL.128 [R1+0x700], R108 ;  /* 0x0007006c01007387 */ /* 0x000fe80000100c00 */
[----:B-1----:R-:W3:Y:S04]  /*10a60*/  LDL.LU.128 R116, [R1+0x1600] ;  /* 0x0016000001747983 */ /* 0x002ee80000300c00 */
[----:B--2---:R-:W2:Y:S04]  /*10a70*/  LDL.LU.64 R120, [R1+0x1610] ;  /* 0x0016100001787983 */ /* 0x004ea80000300a00 */
[----:B------:R-:W2:Y:S04]  /*10a80*/  LDL.LU R126, [R1+0x1628] ;  /* 0x00162800017e7983 */ /* 0x000ea80000300800 */
[----:B------:R-:W2:Y:S04]  /*10a90*/  LDL.LU.64 R124, [R1+0x1620] ;  /* 0x00162000017c7983 */ /* 0x000ea80000300a00 */
[----:B------:R-:W-:Y:S04]  /*10aa0*/  STL.128 [R1+0x710], R112 ;  /* 0x0007107001007387 */ /* 0x000fe80000100c00 */
[----:B------:R1:W-:Y:S04]  /*10ab0*/  STL.128 [R1+0x770], R136 ;  /* 0x0007708801007387 */ /* 0x0003e80000100c00 */
[----:B------:R1:W-:Y:S04]  /*10ac0*/  STL.128 [R1+0x780], R140 ;  /* 0x0007808c01007387 */ /* 0x0003e80000100c00 */
[----:B------:R-:W2:Y:S04]  /*10ad0*/  LDL.LU R128, [R1+0x162c] ;  /* 0x00162c0001807983 */ /* 0x000ea80000300800 */
[----:B------:R-:W2:Y:S04]  /*10ae0*/  LDL.LU R123, [R1+0x1618] ;  /* 0x00161800017b7983 */ /* 0x000ea80000300800 */
[----:B-1----:R-:W2:Y:S04]  /*10af0*/  LDL.LU.128 R136, [R1+0x1650] ;  /* 0x0016500001887983 */ /* 0x002ea80000300c00 */
        /* <DEDUP_REMOVED lines=49> */
[----:B----4-:R-:W-:-:S02]  /*10e10*/  FSETP.GEU.AND P6, PT, R130, -126, PT ;  /* 0xc2fc00008200780b */ /* 0x010fc40003fce000 */
[----:B---3--:R-:W-:-:S11]  /*10e20*/  FSETP.GEU.AND P1, PT, R132, -126, PT ;  /* 0xc2fc00008400780b */ /* 0x008fd60003f2e000 */
[----:B------:R-:W-:Y:S02]  /*10e30*/  @!P6 FMUL R130, R130, 0.5 ;  /* 0x3f0000008282e820 */ /* 0x000fe40000400000 */
[----:B------:R-:W-:Y:S02]  /*10e40*/  @!P1 FMUL R132, R132, 0.5 ;  /* 0x3f00000084849820 */ /* 0x000fe40000400000 */
[----:B------:R-:W1:Y:S08]  /*10e50*/  MUFU.EX2 R30, R130 ;  /* 0x00000082001e7308 */ /* 0x000e700000000800 */
[----:B------:R-:W3:Y:S01]  /*10e60*/  MUFU.EX2 R29, R132 ;  /* 0x00000084001d7308 */ /* 0x000ee20000000800 */
[----:B--2---:R-:W-:-:S02]  /*10e70*/  FSETP.GEU.AND P5, PT, R121, -126, PT ;  /* 0xc2fc00007900780b */ /* 0x004fc40003fae000 */
[----:B------:R-:W-:Y:S01]  /*10e80*/  FSETP.GEU.AND P2, PT, R126, -126, PT ;  /* 0xc2fc00007e00780b */ /* 0x000fe20003f4e000 */
[----:B-1----:R-:W-:Y:S01]  /*10e90*/  @!P6 FMUL R30, R30, R30 ;  /* 0x0000001e1e1ee220 */ /* 0x002fe20000400000 */
[----:B------:R-:W-:Y:S02]  /*10ea0*/  FSETP.GEU.AND P3, PT, R125, -126, PT ;  /* 0xc2fc00007d00780b */ /* 0x000fe40003f6e000 */
[----:B------:R-:W-:Y:S02]  /*10eb0*/  FSETP.GEU.AND P4, PT, R124, -126, PT ;  /* 0xc2fc00007c00780b */ /* 0x000fe40003f8e000 */
[----:B------:R-:W-:Y:S01]  /*10ec0*/  FSETP.GEU.AND P6, PT, R120, -126, PT ;  /* 0xc2fc00007800780b */ /* 0x000fe20003fce000 */
[----:B---3--:R-:W-:Y:S01]  /*10ed0*/  @!P1 FMUL R29, R29, R29 ;  /* 0x0000001d1d1d9220 */ /* 0x008fe20000400000 */
[----:B------:R-:W-:-:S05]  /*10ee0*/  FSETP.GEU.AND P1, PT, R119, -126, PT ;  /* 0xc2fc00007700780b */ /* 0x000fca0003f2e000 */
[----:B------:R-:W-:Y:S01]  /*10ef0*/  @!P2 FMUL R126, R126, 0.5 ;  /* 0x3f0000007e7ea820 */ /* 0x000fe20000400000 */
[----:B------:R-:W-:Y:S01]  /*10f00*/  @!P5 FMUL R121, R121, 0.5 ;  /* 0x3f0000007979d820 */ /* 0x000fe20000400000 */
[----:B------:R-:W-:Y:S02]  /*10f10*/  @!P3 FMUL R125, R125, 0.5 ;  /* 0x3f0000007d7db820 */ /* 0x000fe40000400000 */
[----:B------:R-:W-:Y:S02]  /*10f20*/  @!P4 FMUL R124, R124, 0.5 ;  /* 0x3f0000007c7cc820 */ /* 0x000fe40000400000 */
[----:B------:R-:W-:Y:S02]  /*10f30*/  @!P6 FMUL R120, R120, 0.5 ;  /* 0x3f0000007878e820 */ /* 0x000fe40000400000 */
[----:B------:R-:W-:Y:S01]  /*10f40*/  @!P1 FMUL R119, R119, 0.5 ;  /* 0x3f00000077779820 */ /* 0x000fe20000400000 */
[----:B------:R-:W1:Y:S01]  /*10f50*/  MUFU.EX2 R28, R126 ;  /* 0x0000007e001c7308 */ /* 0x000e620000000800 */
[----:B------:R-:W-:Y:S04]  /*10f60*/  STL.64 [R1+0x13a8], R134 ;  /* 0x0013a88601007387 */ /* 0x000fe80000100a00 */
[----:B------:R-:W-:Y:S03]  /*10f70*/  STL.128 [R1+0x13b0], R136 ;  /* 0x0013b08801007387 */ /* 0x000fe60000100c00 */
[----:B------:R-:W2:Y:S01]  /*10f80*/  MUFU.EX2 R23, R125 ;  /* 0x0000007d00177308 */ /* 0x000ea20000000800 */
[----:B------:R-:W-:Y:S04]  /*10f90*/  STL.128 [R1+0x13c0], R140 ;  /* 0x0013c08c01007387 */ /* 0x000fe80000100c00 */
[----:B------:R-:W-:Y:S03]  /*10fa0*/  STL [R1+0x13a4], R133 ;  /* 0x0013a48501007387 */ /* 0x000fe60000100800 */
[----:B------:R-:W3:Y:S01]  /*10fb0*/  MUFU.EX2 R22, R124 ;  /* 0x0000007c00167308 */ /* 0x000ee20000000800 */
[----:B------:R-:W-:Y:S04]  /*10fc0*/  STL [R1+0x13a0], R128 ;  /* 0x0013a08001007387 */ /* 0x000fe80000100800 */
[----:B------:R4:W-:Y:S03]  /*10fd0*/  STL [R1+0x139c], R123 ;  /* 0x00139c7b01007387 */ /* 0x0009e60000100800 */
[----:B------:R-:W3:Y:S01]  /*10fe0*/  MUFU.EX2 R21, R121 ;  /* 0x0000007900157308 */ /* 0x000ee20000000800 */
[----:B------:R-:W-:Y:S04]  /*10ff0*/  STL [R1+0x1398], R118 ;  /* 0x0013987601007387 */ /* 0x000fe80000100800 */
[----:B------:R-:W-:Y:S03]  /*11000*/  STL.64 [R1+0x1390], R116 ;  /* 0x0013907401007387 */ /* 0x000fe60000100a00 */
[----:B------:R4:W3:Y:S01]  /*11010*/  MUFU.EX2 R19, R120 ;  /* 0x0000007800137308 */ /* 0x0008e20000000800 */
[----:B------:R1:W-:Y:S04]  /*11020*/  STL.128 [R1+0x1380], R112 ;  /* 0x0013807001007387 */ /* 0x0003e80000100c00 */
[----:B------:R3:W-:Y:S03]  /*11030*/  STL.128 [R1+0x1370], R108 ;  /* 0x0013706c01007387 */ /* 0x0007e60000100c00 */
[----:B------:R3:W2:Y:S01]  /*11040*/  MUFU.EX2 R18, R119 ;  /* 0x0000007700127308 */ /* 0x0006a20000000800 */
[----:B----4-:R-:W4:Y:S04]  /*11050*/  LDL.LU.128 R120, [R1+0x730] ;  /* 0x0007300001787983 */ /* 0x010f280000300c00 */
[----:B------:R-:W2:Y:S04]  /*11060*/  LDL.LU.128 R124, [R1+0x740] ;  /* 0x00074000017c7983 */ /* 0x000ea80000300c00 */
[----:B-1----:R-:W2:Y:S04]  /*11070*/  LDL.LU.128 R112, [R1+0x710] ;  /* 0x0007100001707983 */ /* 0x002ea80000300c00 */
[----:B---3--:R-:W3:Y:S04]  /*11080*/  LDL.LU.128 R108, [R1+0x700] ;  /* 0x00070000016c7983 */ /* 0x008ee80000300c00 */
[----:B------:R-:W3:Y:S04]  /*11090*/  LDL.LU.128 R116, [R1+0x720] ;  /* 0x0007200001747983 */ /* 0x000ee80000300c00 */
[----:B------:R-:W3:Y:S04]  /*110a0*/  LDL.LU.128 R128, [R1+0x750] ;  /* 0x0007500001807983 */ /* 0x000ee80000300c00 */
[----:B------:R-:W3:Y:S04]  /*110b0*/  LDL.LU.128 R132, [R1+0x760] ;  /* 0x0007600001847983 */ /* 0x000ee80000300c00 */
[----:B------:R-:W3:Y:S04]  /*110c0*/  LDL.LU.128 R136, [R1+0x770] ;  /* 0x0007700001887983 */ /* 0x000ee80000300c00 */
[----:B------:R-:W3:Y:S04]  /*110d0*/  LDL.LU.128 R140, [R1+0x780] ;  /* 0x00078000018c7983 */ /* 0x000ee80000300c00 */
        /* <DEDUP_REMOVED lines=46> */
[----:B----4-:R-:W-:Y:S04]  /*113c0*/  STL.128 [R1+0x1400], R120 ;  /* 0x0014007801007387 */ /* 0x010fe80000100c00 */
[----:B--2---:R-:W-:Y:S04]  /*113d0*/  STL.128 [R1+0x1410], R124 ;  /* 0x0014107c01007387 */ /* 0x004fe80000100c00 */
[----:B------:R-:W-:Y:S04]  /*113e0*/  STL.128 [R1+0x13e0], R112 ;  /* 0x0013e07001007387 */ /* 0x000fe80000100c00 */
[----:B---3--:R1:W-:Y:S04]  /*113f0*/  STL.128 [R1+0x13d0], R108 ;  /* 0x0013d06c01007387 */ /* 0x0083e80000100c00 */
[----:B------:R2:W-:Y:S04]  /*11400*/  STL.128 [R1+0x13f0], R116 ;  /* 0x0013f07401007387 */ /* 0x0005e80000100c00 */
[----:B------:R3:W-:Y:S04]  /*11410*/  STL.128 [R1+0x1420], R128 ;  /* 0x0014208001007387 */ /* 0x0007e80000100c00 */
[----:B------:R4:W-:Y:S04]  /*11420*/  STL.128 [R1+0x1430], R132 ;  /* 0x0014308401007387 */ /* 0x0009e80000100c00 */
[----:B------:R4:W-:Y:S04]  /*11430*/  STL.128 [R1+0x1440], R136 ;  /* 0x0014408801007387 */ /* 0x0009e80000100c00 */
[----:B------:R4:W-:Y:S04]  /*11440*/  STL.128 [R1+0x1450], R140 ;  /* 0x0014508c01007387 */ /* 0x0009e80000100c00 */
[----:B-1----:R-:W4:Y:S04]  /*11450*/  LDL.LU.128 R108, [R1+0x900] ;  /* 0x00090000016c7983 */ /* 0x002f280000300c00 */
[----:B------:R-:W4:Y:S04]  /*11460*/  LDL.LU.128 R112, [R1+0x910] ;  /* 0x0009100001707983 */ /* 0x000f280000300c00 */
[----:B--2---:R-:W2:Y:S04]  /*11470*/  LDL.LU.128 R116, [R1+0x920] ;  /* 0x0009200001747983 */ /* 0x004ea80000300c00 */
[----:B------:R-:W2:Y:S04]  /*11480*/  LDL.LU.128 R120, [R1+0x930] ;  /* 0x0009300001787983 */ /* 0x000ea80000300c00 */
[----:B------:R-:W2:Y:S04]  /*11490*/  LDL.LU.128 R124, [R1+0x940] ;  /* 0x00094000017c7983 */ /* 0x000ea80000300c00 */
[----:B---3--:R-:W2:Y:S04]  /*114a0*/  LDL.LU.128 R128, [R1+0x950] ;  /* 0x0009500001807983 */ /* 0x008ea80000300c00 */
[----:B----4-:R-:W2:Y:S04]  /*114b0*/  LDL.LU.128 R132, [R1+0x960] ;  /* 0x0009600001847983 */ /* 0x010ea80000300c00 */
[----:B------:R-:W2:Y:S04]  /*114c0*/  LDL.LU.128 R136, [R1+0x970] ;  /* 0x0009700001887983 */ /* 0x000ea80000300c00 */
[----:B------:R-:W2:Y:S01]  /*114d0*/  LDL.LU.128 R140, [R1+0x980] ;  /* 0x00098000018c7983 */ /* 0x000ea20000300c00 */
[----:B------:R-:W-:Y:S01]  /*114e0*/  @!P2 FMUL R28, R28, R28 ;  /* 0x0000001c1c1ca220 */ /* 0x000fe20000400000 */
[----:B------:R-:W-:Y:S01]  /*114f0*/  @!P3 FMUL R23, R23, R23 ;  /* 0x000000171717b220 */ /* 0x000fe20000400000 */
[----:B------:R-:W-:Y:S01]  /*11500*/  @!P4 FMUL R22, R22, R22 ;  /* 0x000000161616c220 */ /* 0x000fe20000400000 */
[----:B------:R-:W-:Y:S01]  /*11510*/  @!P5 FMUL R21, R21, R21 ;  /* 0x000000151515d220 */ /* 0x000fe20000400000 */
[----:B------:R-:W-:Y:S01]  /*11520*/  @!P6 FMUL R19, R19, R19 ;  /* 0x000000131313e220 */ /* 0x000fe20000400000 */
[----:B------:R-:W-:Y:S01]  /*11530*/  @!P1 FMUL R18, R18, R18 ;  /* 0x0000001212129220 */ /* 0x000fe20000400000 */
[--C-:B------:R-:W-:Y:S01]  /*11540*/  FADD R37, R37, -R3.reuse ;  /* 0x8000000325257221 */ /* 0x100fe20000000000 */
[----:B------:R-:W-:Y:S01]  /*11550*/  FADD R3, R39, -R3 ;  /* 0x8000000327037221 */ /* 0x000fe20000000000 */
[----:B------:R-:W-:Y:S01]  /*11560*/  FMUL R100, R100, UR8 ;  /* 0x0000000864647c20 */ /* 0x000fe20008400000 */
[----:B------:R-:W-:Y:S01]  /*11570*/  FMUL R102, R102, UR8 ;  /* 0x0000000866667c20 */ /* 0x000fe20008400000 */
[----:B------:R-:W-:Y:S01]  /*11580*/  FMUL R101, R101, UR8 ;  /* 0x0000000865657c20 */ /* 0x000fe20008400000 */
[----:B------:R-:W-:Y:S01]  /*11590*/  F2FP.F16.F32.PACK_AB R24, R29, R30 ;  /* 0x0000001e1d18723e */ /* 0x000fe200000000ff */
[----:B------:R-:W-:Y:S01]  /*115a0*/  FMUL R38, R100, R36 ;  /* 0x0000002464267220 */ /* 0x000fe20000400000 */
[----:B------:R-:W-:Y:S01]  /*115b0*/  F2FP.F16.F32.PACK_AB R25, R23, R28 ;  /* 0x0000001c1719723e */ /* 0x000fe200000000ff */
[----:B------:R-:W-:Y:S01]  /*115c0*/  UIADD3 UR10, UR12, 0x300, URZ ;  /* 0x000003000c0a7890 */ /* 0x000fe2000fffe03f */
[----:B------:R-:W-:-:S02]  /*115d0*/  F2FP.F16.F32.PACK_AB R26, R21, R22 ;  /* 0x00000016151a723e */ /* 0x000fc400000000ff */
[----:B------:R-:W-:Y:S01]  /*115e0*/  F2FP.F16.F32.PACK_AB R27, R18, R19 ;  /* 0x00000013121b723e */ /* 0x000fe200000000ff */
[----:B------:R-:W-:Y:S01]  /*115f0*/  FMUL R36, R102, R2 ;  /* 0x0000000266247220 */ /* 0x000fe20000400000 */
[----:B------:R-:W-:Y:S02]  /*11600*/  FMUL R8, R101, R3 ;  /* 0x0000000365087220 */ /* 0x000fe40000400000 */
[----:B------:R-:W1:Y:S01]  /*11610*/  LDS.64 R2, [R0+0x148080] ;  /* 0x1480800000027984 */ /* 0x000e620000000a00 */
[----:B------:R-:W-:Y:S01]  /*11620*/  UMOV UR11, 0x40000040 ;  /* 0x40000040000b7882 */ /* 0x000fe20000000000 */
[----:B------:R-:W-:-:S04]  /*11630*/  FMUL R99, R99, UR8 ;  /* 0x0000000863637c20 */ /* 0x000fc80008400000 */
[----:B------:R-:W-:Y:S01]  /*11640*/  FMUL R37, R99, R37 ;  /* 0x0000002563257220 */ /* 0x000fe20000400000 */
[----:B------:R-:W-:Y:S04]  /*11650*/  STL [R1+0x1274], R38 ;  /* 0x0012742601007387 */ /* 0x000fe80000100800 */
[----:B------:R-:W-:Y:S01]  /*11660*/  STL [R1+0x1288], R37 ;  /* 0x0012882501007387 */ /* 0x000fe20000100800 */
[----:B--2---:R-:W-:-:S06]  /*11670*/  WARPGROUP.ARRIVE ;  /* 0x00000000000079c5 */ /* 0x004fcc0000000000 */
[----:B------:R-:W-:Y:S01]  /*11680*/  HGMMA.64x256x16.F32 R108, R24, gdesc[UR8].tnspB, R108, gsb0 ;  /* 0x43e00008186c7df0 */ /* 0x000fe2000800086c */
[----:B------:R2:W-:Y:S04]  /*11690*/  STL.128 [R1+0x15d0], R104 ;  /* 0x0015d06801007387 */ /* 0x0005e80000100c00 */
[----:B--2---:R-:W2:Y:S01]  /*116a0*/  LDL.LU.128 R104, [R1+0x15d0] ;  /* 0x0015d00001687983 */ /* 0x004ea20000300c00 */
        /* <DEDUP_REMOVED lines=15> */
[----:B------:R-:W-:-:S03]  /*117a0*/  IMAD.MOV.U32 R9, RZ, RZ, R235 ;  /* 0x000000ffff097224 */ /* 0x000fc600078e00eb */
        /* <DEDUP_REMOVED lines=26> */
[----:B------:R-:W4:Y:S04]  /*11950*/  LDL.LU.128 R232, [R1+0x15c0] ;  /* 0x0015c00001e87983 */ /* 0x000f280000300c00 */
[----:B------:R-:W4:Y:S04]  /*11960*/  LDL.LU.128 R228, [R1+0x15b0] ;  /* 0x0015b00001e47983 */ /* 0x000f280000300c00 */
[----:B------:R-:W4:Y:S04]  /*11970*/  LDL.LU.128 R224, [R1+0x15a0] ;  /* 0x0015a00001e07983 */ /* 0x000f280000300c00 */
[----:B---3--:R-:W4:Y:S04]  /*11980*/  LDL.LU.128 R220, [R1+0x1590] ;  /* 0x0015900001dc7983 */ /* 0x008f280000300c00 */
        /* <DEDUP_REMOVED lines=28> */
[----:B------:R-:W-:Y:S01]  /*11b50*/  UIADD3 UR10, UR12, 0x1300, URZ ;  /* 0x000013000c0a7890 */ /* 0x000fe2000fffe03f */
[----:B------:R-:W-:Y:S01]  /*11b60*/  UMOV UR11, 0x40000040 ;  /* 0x40000040000b7882 */ /* 0x000fe20000000000 */
[--C-:B-1----:R-:W-:Y:S01]  /*11b70*/  FADD R41, R41, -R3.reuse ;  /* 0x8000000329297221 */ /* 0x102fe20000000000 */
[----:B------:R-:W-:Y:S01]  /*11b80*/  FADD R3, R43, -R3 ;  /* 0x800000032b037221 */ /* 0x000fe20000000000 */
[----:B--2---:R-:W-:Y:S04]  /*11b90*/  STL.128 [R1+0x1360], R104 ;  /* 0x0013606801007387 */ /* 0x004fe80000100c00 */
[----:B------:R1:W-:Y:S04]  /*11ba0*/  STL [R1+0x135c], R103 ;  /* 0x00135c6701007387 */ /* 0x0003e80000100800 */
[----:B-1----:R-:W2:Y:S04]  /*11bb0*/  LDL.LU R103, [R1+0x135c] ;  /* 0x00135c0001677983 */ /* 0x002ea80000300800 */
[----:B------:R-:W3:Y:S01]  /*11bc0*/  LDL.LU.128 R104, [R1+0x1360] ;  /* 0x0013600001687983 */ /* 0x000ee20000300c00 */
[----:B----4-:R-:W-:-:S06]  /*11bd0*/  WARPGROUP.ARRIVE ;  /* 0x00000000000079c5 */ /* 0x010fcc0000000000 */
[----:B------:R-:W-:Y:S03]  /*11be0*/  HGMMA.64x256x16.F32 R108, R24, gdesc[UR8].tnspB, R108, gsb0 ;  /* 0x43e00008186c7df0 */ /* 0x000fe6000800086c */
[----:B------:R-:W-:Y:S02]  /*11bf0*/  WARPGROUP.DEPBAR.LE gsb0, 0x0 ;  /* 0x00008000000079c5 */ /* 0x000fe40000010000 */
[----:B------:R-:W-:Y:S02]  /*11c00*/  IMAD.MOV.U32 R16, RZ, RZ, R123 ;  /* 0x000000ffff107224 */ /* 0x000fe400078e007b */
[----:B------:R-:W4:Y:S01]  /*11c10*/  LDL.LU R123, [R1+0x139c] ;  /* 0x00139c00017b7983 */ /* 0x000f220000300800 */
[----:B------:R-:W-:Y:S01]  /*11c20*/  IMAD.MOV.U32 R15, RZ, RZ, R118 ;  /* 0x000000ffff0f7224 */ /* 0x000fe200078e0076 */
[----:B------:R-:W-:Y:S01]  /*11c30*/  MOV R14, R112 ;  /* 0x00000070000e7202 */ /* 0x000fe20000000f00 */
[----:B------:R-:W-:Y:S01]  /*11c40*/  IMAD.MOV.U32 R12, RZ, RZ, R115 ;  /* 0x000000ffff0c7224 */ /* 0x000fe200078e0073 */
[----:B------:R-:W2:Y:S01]  /*11c50*/  LDL.LU R118, [R1+0x1398] ;  /* 0x0013980001767983 */ /* 0x000ea20000300800 */
[----:B------:R-:W-:Y:S01]  /*11c60*/  MOV R24, R113 ;  /* 0x0000007100187202 */ /* 0x000fe20000000f00 */
[----:B------:R-:W-:-:S02]  /*11c70*/  IMAD.MOV.U32 R48, RZ, RZ, R114 ;  /* 0x000000ffff307224 */ /* 0x000fc400078e0072 */
[----:B------:R-:W3:Y:S01]  /*11c80*/  LDL.LU.128 R112, [R1+0x1380] ;  /* 0x0013800001707983 */ /* 0x000ee20000300c00 */
[----:B------:R-:W-:Y:S02]  /*11c90*/  IMAD.MOV.U32 R13, RZ, RZ, R116 ;  /* 0x000000ffff0d7224 */ /* 0x000fe400078e0074 */
[----:B------:R-:W-:Y:S02]  /*11ca0*/  IMAD.MOV.U32 R49, RZ, RZ, R117 ;  /* 0x000000ffff317224 */ /* 0x000fe400078e0075 */
[----:B------:R-:W3:Y:S01]  /*11cb0*/  LDL.LU.64 R116, [R1+0x1390] ;  /* 0x0013900001747983 */ /* 0x000ee20000300a00 */
[----:B------:R-:W-:Y:S01]  /*11cc0*/  IMAD.MOV.U32 R25, RZ, RZ, R110 ;  /* 0x000000ffff197224 */ /* 0x000fe200078e006e */
[----:B------:R-:W-:Y:S01]  /*11cd0*/  MOV R55, R111 ;  /* 0x0000006f00377202 */ /* 0x000fe20000000f00 */
[----:B------:R-:W-:Y:S02]  /*11ce0*/  IMAD.MOV.U32 R53, RZ, RZ, R108 ;  /* 0x000000ffff357224 */ /* 0x000fe400078e006c */
[----:B------:R-:W-:-:S02]  /*11cf0*/  IMAD.MOV.U32 R54, RZ, RZ, R109 ;  /* 0x000000ffff367224 */ /* 0x000fc400078e006d */
[----:B------:R-:W3:Y:S01]  /*11d00*/  LDL.LU.128 R108, [R1+0x1370] ;  /* 0x00137000016c7983 */ /* 0x000ee20000300c00 */
[----:B------:R-:W-:-:S03]  /*11d10*/  IMAD.MOV.U32 R43, RZ, RZ, R135 ;  /* 0x000000ffff2b7224 */ /* 0x000fc600078e0087 */
[----:B------:R-:W-:Y:S04]  /*11d20*/  STL.64 [R1+0x730], R120 ;  /* 0x0007307801007387 */ /* 0x000fe80000100a00 */
[----:B------:R-:W-:Y:S04]  /*11d30*/  STL [R1+0x738], R122 ;  /* 0x0007387a01007387 */ /* 0x000fe80000100800 */
[----:B------:R-:W-:Y:S04]  /*11d40*/  STL.128 [R1+0x740], R124 ;  /* 0x0007407c01007387 */ /* 0x000fe80000100c00 */
[----:B------:R-:W-:Y:S04]  /*11d50*/  STL.128 [R1+0x750], R128 ;  /* 0x0007508001007387 */ /* 0x000fe80000100c00 */
[----:B------:R-:W-:Y:S04]  /*11d60*/  STL.64 [R1+0x760], R132 ;  /* 0x0007608401007387 */ /* 0x000fe80000100a00 */
[----:B------:R-:W-:Y:S04]  /*11d70*/  STL [R1+0x768], R134 ;  /* 0x0007688601007387 */ /* 0x000fe80000100800 */
        /* <DEDUP_REMOVED lines=25> */
[----:B-1----:R-:W3:Y:S04]  /*11f10*/  LDL.LU.128 R140, [R1+0x13c0] ;  /* 0x0013c000018c7983 */ /* 0x002ee80000300c00 */
        /* <DEDUP_REMOVED lines=59> */
[----:B----4-:R-:W4:Y:S04]  /*122d0*/  LDL.LU R156, [R1+0x7c0] ;  /* 0x0007c000019c7983 */ /* 0x010f280000300800 */
        /* <DEDUP_REMOVED lines=27> */
[----:B--2---:R-:W-:Y:S01]  /*12490*/  FSETP.GEU.AND P1, PT, R118, -126, PT ;  /* 0xc2fc00007600780b */ /* 0x004fe20003f2e000 */
[----:B------:R-:W-:Y:S01]  /*124a0*/  FMUL R5, R5, UR8 ;  /* 0x0000000805057c20 */ /* 0x000fe20008400000 */
[----:B---3--:R-:W-:Y:S01]  /*124b0*/  FSETP.GEU.AND P2, PT, R112, -126, PT ;  /* 0xc2fc00007000780b */ /* 0x008fe20003f4e000 */
[----:B------:R-:W-:Y:S01]  /*124c0*/  FMUL R4, R4, UR8 ;  /* 0x0000000804047c20 */ /* 0x000fe20008400000 */
[----:B------:R-:W-:Y:S01]  /*124d0*/  FSETP.GEU.AND P3, PT, R116, -126, PT ;  /* 0xc2fc00007400780b */ /* 0x000fe20003f6e000 */
[----:B------:R-:W-:Y:S01]  /*124e0*/  FADD R40, R40, -R2 ;  /* 0x8000000228287221 */ /* 0x000fe20000000000 */
[----:B------:R-:W-:Y:S01]  /*124f0*/  FSETP.GEU.AND P4, PT, R115, -126, PT ;  /* 0xc2fc00007300780b */ /* 0x000fe20003f8e000 */
[----:B------:R-:W2:Y:S01]  /*12500*/  LDL.LU R20, [R1+0x768] ;  /* 0x0007680001147983 */ /* 0x000ea20000300800 */
[----:B------:R-:W-:-:S03]  /*12510*/  FSETP.GEU.AND P5, PT, R110, -126, PT ;  /* 0xc2fc00006e00780b */ /* 0x000fc60003fae000 */
[----:B------:R-:W-:Y:S01]  /*12520*/  @!P6 FMUL R123, R123, 0.5 ;  /* 0x3f0000007b7be820 */ /* 0x000fe20000400000 */
[----:B------:R-:W3:Y:S01]  /*12530*/  LDL.LU R235, [R1+0x770] ;  /* 0x0007700001eb7983 */ /* 0x000ee20000300800 */
[----:B------:R-:W-:Y:S02]  /*12540*/  @!P1 FMUL R118, R118, 0.5 ;  /* 0x3f00000076769820 */ /* 0x000fe40000400000 */
[----:B------:R1:W2:Y:S01]  /*12550*/  MUFU.EX2 R17, R123 ;  /* 0x0000007b00117308 */ /* 0x0002a20000000800 */
[----:B------:R-:W-:Y:S01]  /*12560*/  @!P2 FMUL R112, R112, 0.5 ;  /* 0x3f0000007070a820 */ /* 0x000fe20000400000 */
[----:B------:R-:W-:Y:S01]  /*12570*/  @!P3 FMUL R116, R116, 0.5 ;  /* 0x3f0000007474b820 */ /* 0x000fe20000400000 */
[----:B------:R-:W3:Y:S01]  /*12580*/  LDL.LU R234, [R1+0x774] ;  /* 0x0007740001ea7983 */ /* 0x000ee20000300800 */
[----:B------:R-:W-:-:S03]  /*12590*/  @!P4 FMUL R115, R115, 0.5 ;  /* 0x3f0000007373c820 */ /* 0x000fc60000400000 */
[----:B------:R-:W3:Y:S01]  /*125a0*/  LDL.LU R233, [R1+0x778] ;  /* 0x0007780001e97983 */ /* 0x000ee20000300800 */
[----:B-1----:R-:W-:Y:S02]  /*125b0*/  IMAD.MOV.U32 R123, RZ, RZ, R16 ;  /* 0x000000ffff7b7224 */ /* 0x002fe400078e0010 */
[----:B------:R1:W2:Y:S01]  /*125c0*/  MUFU.EX2 R16, R118 ;  /* 0x0000007600107308 */ /* 0x0002a20000000800 */
[----:B------:R-:W-:Y:S01]  /*125d0*/  @!P5 FMUL R110, R110, 0.5 ;  /* 0x3f0000006e6ed820 */ /* 0x000fe20000400000 */
[----:B------:R-:W3:Y:S04]  /*125e0*/  LDL.LU R232, [R1+0x77c] ;  /* 0x00077c0001e87983 */ /* 0x000ee80000300800 */
[----:B------:R-:W3:Y:S01]  /*125f0*/  LDL.LU R231, [R1+0x780] ;  /* 0x0007800001e77983 */ /* 0x000ee20000300800 */
[----:B-1----:R-:W-:-:S03]  /*12600*/  MOV R118, R15 ;  /* 0x0000000f00767202 */ /* 0x002fc60000000f00 */
[----:B------:R-:W3:Y:S01]  /*12610*/  LDL.LU R230, [R1+0x784] ;  /* 0x0007840001e67983 */ /* 0x000ee20000300800 */
[----:B------:R1:W2:Y:S03]  /*12620*/  MUFU.EX2 R15, R112 ;  /* 0x00000070000f7308 */ /* 0x0002a60000000800 */
[----:B------:R-:W3:Y:S04]  /*12630*/  LDL.LU R229, [R1+0x788] ;  /* 0x0007880001e57983 */ /* 0x000ee80000300800 */
[----:B------:R-:W3:Y:S01]  /*12640*/  LDL.LU R228, [R1+0x78c] ;  /* 0x00078c0001e47983 */ /* 0x000ee20000300800 */
[----:B-1----:R-:W-:Y:S02]  /*12650*/  IMAD.MOV.U32 R112, RZ, RZ, R14 ;  /* 0x000000ffff707224 */ /* 0x002fe400078e000e */
[----:B------:R1:W2:Y:S01]  /*12660*/  MUFU.EX2 R14, R116 ;  /* 0x00000074000e7308 */ /* 0x0002a20000000800 */
[----:B------:R-:W-:Y:S01]  /*12670*/  FADD R2, R42, -R2 ;  /* 0x800000022a027221 */ /* 0x000fe20000000000 */
[----:B------:R-:W-:Y:S01]  /*12680*/  FMUL R40, R5, R40 ;  /* 0x0000002805287220 */ /* 0x000fe20000400000 */
[----:B------:R-:W-:Y:S01]  /*12690*/  FMUL R41, R4, R41 ;  /* 0x0000002904297220 */ /* 0x000fe20000400000 */
[----:B------:R-:W-:Y:S04]  /*126a0*/  STL.128 [R1+0x10e0], R76 ;  /* 0x0010e04c01007387 */ /* 0x000fe80000100c00 */
[----:B------:R-:W-:Y:S01]  /*126b0*/  STL.128 [R1+0x10d0], R72 ;  /* 0x0010d04801007387 */ /* 0x000fe20000100c00 */
[----:B-1----:R-:W-:-:S02]  /*126c0*/  IMAD.MOV.U32 R116, RZ, RZ, R13 ;  /* 0x000000ffff747224 */ /* 0x002fc400078e000d */
[----:B------:R1:W2:Y:S01]  /*126d0*/  MUFU.EX2 R13, R115 ;  /* 0x00000073000d7308 */ /* 0x0002a20000000800 */
[----:B------:R-:W-:Y:S04]  /*126e0*/  STL.128 [R1+0x1070], R48 ;  /* 0x0010703001007387 */ /* 0x000fe80000100c00 */
[----:B------:R-:W3:Y:S01]  /*126f0*/  LDL.LU R176, [R1+0x810] ;  /* 0x0008100001b07983 */ /* 0x000ee20000300800 */
[----:B-1----:R-:W-:-:S03]  /*12700*/  IMAD.MOV.U32 R115, RZ, RZ, R12 ;  /* 0x000000ffff737224 */ /* 0x002fc600078e000c */
[----:B------:R-:W-:Y:S01]  /*12710*/  STL.128 [R1+0x10c0], R68 ;  /* 0x0010c04401007387 */ /* 0x000fe20000100c00 */
[----:B------:R1:W2:Y:S03]  /*12720*/  MUFU.EX2 R12, R110 ;  /* 0x0000006e000c7308 */ /* 0x0002a60000000800 */
[----:B------:R-:W3:Y:S04]  /*12730*/  LDL.LU R177, [R1+0x814] ;  /* 0x0008140001b17983 */ /* 0x000ee80000300800 */
[----:B------:R-:W3:Y:S01]  /*12740*/  LDL.LU R178, [R1+0x818] ;  /* 0x0008180001b27983 */ /* 0x000ee20000300800 */
[----:B-1----:R-:W-:-:S03]  /*12750*/  MOV R110, R25 ;  /* 0x00000019006e7202 */ /* 0x002fc60000000f00 */
[----:B------:R-:W3:Y:S04]  /*12760*/  LDL.LU R179, [R1+0x81c] ;  /* 0x00081c0001b37983 */ /* 0x000ee80000300800 */
[----:B------:R-:W-:Y:S04]  /*12770*/  STL.128 [R1+0x10b0], R64 ;  /* 0x0010b04001007387 */ /* 0x000fe80000100c00 */
[----:B------:R-:W3:Y:S04]  /*12780*/  LDL.LU R180, [R1+0x820] ;  /* 0x0008200001b47983 */ /* 0x000ee80000300800 */
[----:B------:R-:W3:Y:S04]  /*12790*/  LDL.LU R181, [R1+0x824] ;  /* 0x0008240001b57983 */ /* 0x000ee80000300800 */
[----:B------:R-:W3:Y:S04]  /*127a0*/  LDL.LU R182, [R1+0x828] ;  /* 0x0008280001b67983 */ /* 0x000ee80000300800 */
[----:B------:R-:W-:Y:S04]  /*127b0*/  STL.128 [R1+0x10a0], R60 ;  /* 0x0010a03c01007387 */ /* 0x000fe80000100c00 */
[----:B------:R-:W3:Y:S04]  /*127c0*/  LDL.LU R183, [R1+0x82c] ;  /* 0x00082c0001b77983 */ /* 0x000ee80000300800 */
[----:B------:R-:W3:Y:S04]  /*127d0*/  LDL.LU R184, [R1+0x830] ;  /* 0x0008300001b87983 */ /* 0x000ee80000300800 */
[----:B------:R-:W3:Y:S04]  /*127e0*/  LDL.LU R185, [R1+0x834] ;  /* 0x0008340001b97983 */ /* 0x000ee80000300800 */
[----:B------:R-:W-:Y:S04]  /*127f0*/  STL.128 [R1+0x1090], R56 ;  /* 0x0010903801007387 */ /* 0x000fe80000100c00 */
[----:B------:R-:W-:Y:S04]  /*12800*/  STL.128 [R1+0x1080], R52 ;  /* 0x0010803401007387 */ /* 0x000fe80000100c00 */
        /* <DEDUP_REMOVED lines=46> */
[----:B----4-:R1:W-:Y:S04]  /*12af0*/  STL.128 [R1+0x1260], R172 ;  /* 0x001260ac01007387 */ /* 0x0103e80000100c00 */
[----:B------:R-:W-:Y:S04]  /*12b00*/  STL.128 [R1+0x1250], R168 ;  /* 0x001250a801007387 */ /* 0x000fe80000100c00 */
[----:B------:R-:W-:Y:S04]  /*12b10*/  STL.128 [R1+0x1240], R164 ;  /* 0x001240a401007387 */ /* 0x000fe80000100c00 */
[----:B------:R-:W-:Y:S04]  /*12b20*/  STL.128 [R1+0x1230], R160 ;  /* 0x001230a001007387 */ /* 0x000fe80000100c00 */
[----:B------:R-:W-:Y:S01]  /*12b30*/  STL.128 [R1+0x1220], R156 ;  /* 0x0012209c01007387 */ /* 0x000fe20000100c00 */
[----:B-1----:R-:W-:-:S02]  /*12b40*/  IMAD.MOV.U32 R172, RZ, RZ, R45 ;  /* 0x000000ffffac7224 */ /* 0x002fc400078e002d */
[----:B------:R-:W-:Y:S01]  /*12b50*/  IMAD.MOV.U32 R173, RZ, RZ, R47 ;  /* 0x000000ffffad7224 */ /* 0x000fe200078e002f */
        /* <DEDUP_REMOVED lines=51> */
[----:B-1----:R-:W4:Y:S04]  /*12e90*/  LDL.LU R80, [R1+0x980] ;  /* 0x0009800001507983 */ /* 0x002f280000300800 */
[----:B------:R-:W3:Y:S04]  /*12ea0*/  LDL.LU R45, [R1+0x127c] ;  /* 0x00127c00012d7983 */ /* 0x000ee80000300800 */
        /* <DEDUP_REMOVED lines=84> */
[----:B------:R-:W-:Y:S01]  /*133f0*/  FMUL R6, R6, UR8 ;  /* 0x0000000806067c20 */ /* 0x000fe20008400000 */
[----:B------:R-:W-:Y:S01]  /*13400*/  FMUL R7, R7, UR8 ;  /* 0x0000000807077c20 */ /* 0x000fe20008400000 */
[----:B--2---:R-:W-:Y:S01]  /*13410*/  @!P6 FMUL R17, R17, R17 ;  /* 0x000000111111e220 */ /* 0x004fe20000400000 */
[----:B------:R-:W-:Y:S01]  /*13420*/  @!P1 FMUL R16, R16, R16 ;  /* 0x0000001010109220 */ /* 0x000fe20000400000 */
[----:B------:R-:W-:Y:S01]  /*13430*/  FMUL R6, R6, R2 ;  /* 0x0000000206067220 */ /* 0x000fe20000400000 */
[----:B------:R-:W-:Y:S01]  /*13440*/  FMUL R7, R7, R3 ;  /* 0x0000000307077220 */ /* 0x000fe20000400000 */
[----:B------:R-:W-:Y:S01]  /*13450*/  FSETP.GEU.AND P6, PT, R11, -126, PT ;  /* 0xc2fc00000b00780b */ /* 0x000fe20003fce000 */
[----:B------:R-:W3:Y:S01]  /*13460*/  LDS.64 R2, [R0+0x1480a0] ;  /* 0x1480a00000027984 */ /* 0x000ee20000000a00 */
[----:B------:R-:W-:-:S11]  /*13470*/  FSETP.GEU.AND P1, PT, R10, -126, PT ;  /* 0xc2fc00000a00780b */ /* 0x000fd60003f2e000 */
[----:B------:R-:W-:Y:S02]  /*13480*/  @!P6 FMUL R11, R11, 0.5 ;  /* 0x3f0000000b0be820 */ /* 0x000fe40000400000 */
[----:B------:R-:W-:-:S04]  /*13490*/  @!P1 FMUL R10, R10, 0.5 ;  /* 0x3f0000000a0a9820 */ /* 0x000fc80000400000 */
[----:B------:R-:W1:Y:S08]  /*134a0*/  MUFU.EX2 R11, R11 ;  /* 0x0000000b000b7308 */ /* 0x000e700000000800 */
[----:B------:R-:W2:Y:S01]  /*134b0*/  MUFU.EX2 R10, R10 ;  /* 0x0000000a000a7308 */ /* 0x000ea20000000800 */
[----:B------:R-:W-:Y:S01]  /*134c0*/  @!P2 FMUL R15, R15, R15 ;  /* 0x0000000f0f0fa220 */ /* 0x000fe20000400000 */
[----:B------:R-:W-:Y:S01]  /*134d0*/  @!P3 FMUL R14, R14, R14 ;  /* 0x0000000e0e0eb220 */ /* 0x000fe20000400000 */
[----:B------:R-:W-:Y:S01]  /*134e0*/  @!P4 FMUL R13, R13, R13 ;  /* 0x0000000d0d0dc220 */ /* 0x000fe20000400000 */
[----:B------:R-:W-:Y:S01]  /*134f0*/  @!P5 FMUL R12, R12, R12 ;  /* 0x0000000c0c0cd220 */ /* 0x000fe20000400000 */
[----:B------:R-:W-:Y:S01]  /*13500*/  IMAD.MOV.U32 R164, RZ, RZ, R33 ;  /* 0x000000ffffa47224 */ /* 0x000fe200078e0021 */
[----:B------:R-:W-:Y:S01]  /*13510*/  MOV R167, R32 ;  /* 0x0000002000a77202 */ /* 0x000fe20000000f00 */
[----:B------:R-:W-:-:S02]  /*13520*/  IMAD.MOV.U32 R165, RZ, RZ, R35 ;  /* 0x000000ffffa57224 */ /* 0x000fc400078e0023 */
[----:B-1----:R-:W-:Y:S01]  /*13530*/  @!P6 FMUL R11, R11, R11 ;  /* 0x0000000b0b0be220 */ /* 0x002fe20000400000 */
[----:B------:R-:W-:Y:S01]  /*13540*/  IMAD.MOV.U32 R166, RZ, RZ, R34 ;  /* 0x000000ffffa67224 */ /* 0x000fe200078e0022 */
[----:B------:R-:W-:Y:S01]  /*13550*/  MOV R171, R46 ;  /* 0x0000002e00ab7202 */ /* 0x000fe20000000f00 */
[----:B------:R-:W-:Y:S01]  /*13560*/  IMAD.MOV.U32 R168, RZ, RZ, R31 ;  /* 0x000000ffffa87224 */ /* 0x000fe200078e001f */
[----:B------:R-:W-:Y:S01]  /*13570*/  MOV R175, R9 ;  /* 0x0000000900af7202 */ /* 0x000fe20000000f00 */
[----:B------:R-:W-:Y:S02]  /*13580*/  IMAD.MOV.U32 R169, RZ, RZ, R37 ;  /* 0x000000ffffa97224 */ /* 0x000fe400078e0025 */
[----:B--2---:R-:W-:Y:S01]  /*13590*/  @!P1 FMUL R10, R10, R10 ;  /* 0x0000000a0a0a9220 */ /* 0x004fe20000400000 */
[----:B------:R-:W-:Y:S02]  /*135a0*/  IMAD.MOV.U32 R170, RZ, RZ, R44 ;  /* 0x000000ffffaa7224 */ /* 0x000fe400078e002c */
[----:B---3--:R-:W-:Y:S01]  /*135b0*/  FADD R45, R45, -R3 ;  /* 0x800000032d2d7221 */ /* 0x008fe20000000000 */
[----:B------:R-:W-:-:S02]  /*135c0*/  IMAD.MOV.U32 R174, RZ, RZ, R38 ;  /* 0x000000ffffae7224 */ /* 0x000fc400078e0026 */
[----:B----4-:R-:W-:Y:S01]  /*135d0*/  FADD R47, R47, -R3 ;  /* 0x800000032f2f7221 */ /* 0x010fe20000000000 */
[----:B------:R-:W-:Y:S01]  /*135e0*/  IMAD.MOV.U32 R3, RZ, RZ, R24 ;  /* 0x000000ffff037224 */ /* 0x000fe200078e0018 */
[----:B------:R-:W-:Y:S01]  /*135f0*/  F2FP.F16.F32.PACK_AB R24, R16, R17 ;  /* 0x000000111018723e */ /* 0x000fe200000000ff */
[----:B------:R-:W-:Y:S01]  /*13600*/  UIADD3 UR10, UR12, 0x380, URZ ;  /* 0x000003800c0a7890 */ /* 0x000fe2000fffe03f */
[----:B------:R-:W-:Y:S01]  /*13610*/  F2FP.F16.F32.PACK_AB R25, R14, R15 ;  /* 0x0000000f0e19723e */ /* 0x000fe200000000ff */
[----:B------:R-:W-:Y:S01]  /*13620*/  UMOV UR11, 0x40000040 ;  /* 0x40000040000b7882 */ /* 0x000fe20000000000 */
[----:B------:R-:W-:Y:S01]  /*13630*/  F2FP.F16.F32.PACK_AB R26, R12, R13 ;  /* 0x0000000d0c1a723e */ /* 0x000fe200000000ff */
[----:B------:R-:W2:Y:S01]  /*13640*/  LDL.LU R44, [R1+0x1284] ;  /* 0x00128400012c7983 */ /* 0x000ea20000300800 */
[----:B------:R-:W-:-:S03]  /*13650*/  F2FP.F16.F32.PACK_AB R27, R10, R11 ;  /* 0x0000000b0a1b723e */ /* 0x000fc600000000ff */
        /* <DEDUP_REMOVED lines=9> */
[----:B------:R-:W-:-:S06]  /*136f0*/  WARPGROUP.ARRIVE ;  /* 0x00000000000079c5 */ /* 0x000fcc0000000000 */
[----:B------:R-:W-:Y:S03]  /*13700*/  HGMMA.64x256x16.F32 R48, R24, gdesc[UR8].tnspB, R48, gsb0 ;  /* 0x43e0000818307df0 */ /* 0x000fe60008000830 */
[----:B------:R-:W-:Y:S02]  /*13710*/  WARPGROUP.DEPBAR.LE gsb0, 0x0 ;  /* 0x00008000000079c5 */ /* 0x000fe40000010000 */
[----:B------:R1:W-:Y:S04]  /*13720*/  STL.128 [R1+0xa00], R112 ;  /* 0x000a007001007387 */ /* 0x0003e80000100c00 */
[----:B------:R-:W-:Y:S04]  /*13730*/  STL.128 [R1+0xa10], R116 ;  /* 0x000a107401007387 */ /* 0x000fe80000100c00 */
[----:B------:R1:W-:Y:S04]  /*13740*/  STL.128 [R1+0xa40], R128 ;  /* 0x000a408001007387 */ /* 0x0003e80000100c00 */
[----:B-1----:R-:W3:Y:S04]  /*13750*/  LDL.LU.128 R112, [R1+0x1170] ;  /* 0x0011700001707983 */ /* 0x002ee80000300c00 */
[----:B------:R1:W-:Y:S04]  /*13760*/  STL.128 [R1+0xa50], R132 ;  /* 0x000a508401007387 */ /* 0x0003e80000100c00 */
[----:B------:R1:W-:Y:S04]  /*13770*/  STL.128 [R1+0x900], R48 ;  /* 0x0009003001007387 */ /* 0x0003e80000100c00 */
[----:B------:R-:W4:Y:S04]  /*13780*/  LDL.LU.128 R128, [R1+0x11b0] ;  /* 0x0011b00001807983 */ /* 0x000f280000300c00 */
[----:B------:R-:W4:Y:S04]  /*13790*/  LDL.LU.128 R116, [R1+0x1180] ;  /* 0x0011800001747983 */ /* 0x000f280000300c00 */
[----:B-1----:R-:W4:Y:S04]  /*137a0*/  LDL.LU.128 R132, [R1+0x11c0] ;  /* 0x0011c00001847983 */ /* 0x002f280000300c00 */
[----:B------:R-:W4:Y:S04]  /*137b0*/  LDL.LU.128 R48, [R1+0x1070] ;  /* 0x0010700001307983 */ /* 0x000f280000300c00 */
[----:B------:R1:W-:Y:S04]  /*137c0*/  STL.128 [R1+0x9f0], R108 ;  /* 0x0009f06c01007387 */ /* 0x0003e80000100c00 */
[----:B------:R2:W-:Y:S04]  /*137d0*/  STL.128 [R1+0x910], R52 ;  /* 0x0009103401007387 */ /* 0x0005e80000100c00 */
[----:B-1----:R-:W4:Y:S04]  /*137e0*/  LDL.LU.128 R108, [R1+0x1160] ;  /* 0x00116000016c7983 */ /* 0x002f280000300c00 */
[----:B--2---:R-:W2:Y:S04]  /*137f0*/  LDL.LU.128 R52, [R1+0x1080] ;  /* 0x0010800001347983 */ /* 0x004ea80000300c00 */
        /* <DEDUP_REMOVED lines=28> */
[----:B------:R-:W-:-:S03]  /*139c0*/  FADD R44, R44, -R2 ;  /* 0x800000022c2c7221 */ /* 0x000fc60000000000 */
[----:B------:R1:W-:Y:S04]  /*139d0*/  STL.128 [R1+0x920], R56 ;  /* 0x0009203801007387 */ /* 0x0003e80000100c00 */
[----:B------:R1:W-:Y:S04]  /*139e0*/  STL.128 [R1+0x9b0], R92 ;  /* 0x0009b05c01007387 */ /* 0x0003e80000100c00 */
[----:B-1----:R-:W2:Y:S04]  /*139f0*/  LDL.LU.128 R56, [R1+0x1090] ;  /* 0x0010900001387983 */ /* 0x002ea80000300c00 */
[----:B------:R-:W2:Y:S04]  /*13a00*/  LDL.LU.128 R92, [R1+0x1120] ;  /* 0x00112000015c7983 */ /* 0x000ea80000300c00 */
[----:B------:R1:W-:Y:S04]  /*13a10*/  STL.128 [R1+0x930], R60 ;  /* 0x0009303c01007387 */ /* 0x0003e80000100c00 */
[----:B------:R1:W-:Y:S04]  /*13a20*/  STL.128 [R1+0x940], R64 ;  /* 0x0009404001007387 */ /* 0x0003e80000100c00 */
[----:B------:R1:W-:Y:S04]  /*13a30*/  STL.128 [R1+0x9a0], R88 ;  /* 0x0009a05801007387 */ /* 0x0003e80000100c00 */
[----:B-1----:R-:W2:Y:S04]  /*13a40*/  LDL.LU.128 R60, [R1+0x10a0] ;  /* 0x0010a000013c7983 */ /* 0x002ea80000300c00 */
[----:B------:R-:W2:Y:S04]  /*13a50*/  LDL.LU.128 R64, [R1+0x10b0] ;  /* 0x0010b00001407983 */ /* 0x000ea80000300c00 */
[----:B------:R-:W2:Y:S01]  /*13a60*/  LDL.LU.128 R88, [R1+0x1110] ;  /* 0x0011100001587983 */ /* 0x000ea20000300c00 */
[----:B---3--:R-:W-:-:S04]  /*13a70*/  FMUL R114, R114, UR8 ;  /* 0x0000000872727c20 */ /* 0x008fc80008400000 */
[----:B------:R-:W-:-:S05]  /*13a80*/  FMUL R114, R114, R44 ;  /* 0x0000002c72727220 */ /* 0x000fca0000400000 */
[----:B------:R1:W-:Y:S04]  /*13a90*/  STL [R1+0x100c], R114 ;  /* 0x00100c7201007387 */ /* 0x0003e80000100800 */
[----:B----4-:R3:W-:Y:S04]  /*13aa0*/  STL [R1+0x1014], R128 ;  /* 0x0010148001007387 */ /* 0x0107e80000100800 */
[----:B------:R4:W-:Y:S04]  /*13ab0*/  STL [R1+0x1010], R117 ;  /* 0x0010107501007387 */ /* 0x0009e80000100800 */
[----:B------:R4:W-:Y:S01]  /*13ac0*/  STL [R1+0x1018], R133 ;  /* 0x0010188501007387 */ /* 0x0009e20000100800 */
[----:B-1----:R-:W-:-:S02]  /*13ad0*/  IMAD.MOV.U32 R114, RZ, RZ, R48 ;  /* 0x000000ffff727224 */ /* 0x002fc400078e0030 */
[----:B---3--:R-:W-:Y:S01]  /*13ae0*/  IMAD.MOV.U32 R128, RZ, RZ, R50 ;  /* 0x000000ffff807224 */ /* 0x008fe200078e0032 */
[----:B----4-:R-:W-:Y:S01]  /*13af0*/  MOV R117, R49 ;  /* 0x0000003100757202 */ /* 0x010fe20000000f00 */
[----:B------:R-:W3:Y:S01]  /*13b00*/  LDL.LU R48, [R1+0x1060] ;  /* 0x0010600001307983 */ /* 0x000ee20000300800 */
[----:B------:R-:W-:-:S03]  /*13b10*/  IMAD.MOV.U32 R133, RZ, RZ, R51 ;  /* 0x000000ffff857224 */ /* 0x000fc600078e0033 */
[----:B------:R-:W3:Y:S04]  /*13b20*/  LDL.LU R49, [R1+0x105c] ;  /* 0x00105c0001317983 */ /* 0x000ee80000300800 */
[----:B------:R-:W3:Y:S04]  /*13b30*/  LDL.LU R50, [R1+0x1058] ;  /* 0x0010580001327983 */ /* 0x000ee80000300800 */
[----:B------:R-:W3:Y:S04]  /*13b40*/  LDL.LU R51, [R1+0x1054] ;  /* 0x0010540001337983 */ /* 0x000ee80000300800 */
[----:B------:R2:W-:Y:S04]  /*13b50*/  STL [R1+0x1008], R111 ;  /* 0x0010086f01007387 */ /* 0x0005e80000100800 */
[----:B------:R1:W-:Y:S01]  /*13b60*/  STL.64 [R1+0x1000], R108 ;  /* 0x0010006c01007387 */ /* 0x0003e20000100a00 */
[----:B--2---:R-:W-:-:S03]  /*13b70*/  IMAD.MOV.U32 R111, RZ, RZ, R55 ;  /* 0x000000ffff6f7224 */ /* 0x004fc600078e0037 */
[----:B------:R-:W2:Y:S01]  /*13b80*/  LDL.LU R55, [R1+0x1064] ;  /* 0x0010640001377983 */ /* 0x000ea20000300800 */
[----:B-1----:R-:W-:Y:S01]  /*13b90*/  IMAD.MOV.U32 R108, RZ, RZ, R53 ;  /* 0x000000ffff6c7224 */ /* 0x002fe200078e0035 */
[----:B------:R-:W-:Y:S02]  /*13ba0*/  MOV R109, R54 ;  /* 0x00000036006d7202 */ /* 0x000fe40000000f00 */
[----:B------:R-:W2:Y:S04]  /*13bb0*/  LDL.LU R53, [R1+0x106c] ;  /* 0x00106c0001357983 */ /* 0x000ea80000300800 */
[----:B------:R-:W2:Y:S04]  /*13bc0*/  LDL.LU R54, [R1+0x1068] ;  /* 0x0010680001367983 */ /* 0x000ea80000300800 */
[----:B------:R1:W-:Y:S04]  /*13bd0*/  STL.128 [R1+0x960], R72 ;  /* 0x0009604801007387 */ /* 0x0003e80000100c00 */
[----:B-1----:R-:W4:Y:S04]  /*13be0*/  LDL.LU.128 R72, [R1+0x10d0] ;  /* 0x0010d00001487983 */ /* 0x002f280000300c00 */
[----:B------:R1:W-:Y:S04]  /*13bf0*/  STL.128 [R1+0x950], R68 ;  /* 0x0009504401007387 */ /* 0x0003e80000100c00 */
[----:B------:R-:W-:Y:S04]  /*13c00*/  STL.128 [R1+0x970], R76 ;  /* 0x0009704c01007387 */ /* 0x000fe80000100c00 */
[----:B------:R1:W-:Y:S04]  /*13c10*/  STL.128 [R1+0x980], R80 ;  /* 0x0009805001007387 */ /* 0x0003e80000100c00 */
[----:B------:R1:W-:Y:S04]  /*13c20*/  STL.128 [R1+0x990], R84 ;  /* 0x0009905401007387 */ /* 0x0003e80000100c00 */
[----:B-1----:R-:W4:Y:S04]  /*13c30*/  LDL.LU.128 R68, [R1+0x10c0] ;  /* 0x0010c00001447983 */ /* 0x002f280000300c00 */
[----:B------:R1:W-:Y:S04]  /*13c40*/  STL.128 [R1+0x9e0], R104 ;  /* 0x0009e06801007387 */ /* 0x0003e80000100c00 */
[----:B------:R-:W4:Y:S04]  /*13c50*/  LDL.LU.128 R80, [R1+0x10f0] ;  /* 0x0010f00001507983 */ /* 0x000f280000300c00 */
[----:B------:R-:W4:Y:S04]  /*13c60*/  LDL.LU.128 R84, [R1+0x1100] ;  /* 0x0011000001547983 */ /* 0x000f280000300c00 */
[----:B------:R-:W4:Y:S04]  /*13c70*/  LDL.LU.128 R76, [R1+0x10e0] ;  /* 0x0010e000014c7983 */ /* 0x000f280000300c00 */
[----:B-1----:R-:W4:Y:S01]  /*13c80*/  LDL.LU.128 R104, [R1+0x1150] ;  /* 0x0011500001687983 */ /* 0x002f220000300c00 */
[----:B------:R-:W-:Y:S01]  /*13c90*/  FADD R46, R46, -R2 ;  /* 0x800000022e2e7221 */ /* 0x000fe20000000000 */
[----:B------:R-:W-:-:S02]  /*13ca0*/  IMAD.MOV.U32 R2, RZ, RZ, R43 ;  /* 0x000000ffff027224 */ /* 0x000fc400078e002b */
[----:B------:R-:W-:Y:S01]  /*13cb0*/  FMUL R113, R113, UR8 ;  /* 0x0000000871717c20 */ /* 0x000fe20008400000 */
[----:B------:R1:W-:Y:S03]  /*13cc0*/  STL.128 [R1+0x1040], R140 ;  /* 0x0010408c01007387 */ /* 0x0003e60000100c00 */
[----:B------:R-:W-:Y:S01]  /*13cd0*/  FMUL R43, R113, R45 ;  /* 0x0000002d712b7220 */ /* 0x000fe20000400000 */
[----:B------:R1:W-:Y:S01]  /*13ce0*/  STL.128 [R1+0x1030], R136 ;  /* 0x0010308801007387 */ /* 0x0003e20000100c00 */
[----:B------:R-:W-:-:S03]  /*13cf0*/  IMAD.MOV.U32 R113, RZ, RZ, R3 ;  /* 0x000000ffff717224 */ /* 0x000fc600078e0003 */
[----:B------:R1:W-:Y:S01]  /*13d00*/  STL.64 [R1+0x1020], R134 ;  /* 0x0010208601007387 */ /* 0x0003e20000100a00 */
[----:B------:R-:W-:Y:S01]  /*13d10*/  UIADD3 UR10, UR12, 0x1380, URZ ;  /* 0x000013800c0a7890 */ /* 0x000fe2000fffe03f */
[----:B-1----:R-:W-:Y:S01]  /*13d20*/  IMAD.MOV.U32 R140, RZ, RZ, R231 ;  /* 0x000000ffff8c7224 */ /* 0x002fe200078e00e7 */
        /* <DEDUP_REMOVED lines=10> */
[----:B------:R-:W1:Y:S01]  /*13dd0*/  LDS.64 R2, [R0+0x1480c0] ;  /* 0x1480c00000027984 */ /* 0x000e620000000a00 */
[----:B------:R-:W-:-:S02]  /*13de0*/  IMAD.MOV.U32 R134, RZ, RZ, R20 ;  /* 0x000000ffff867224 */ /* 0x000fc400078e0014 */
[----:B------:R-:W-:Y:S01]  /*13df0*/  IMAD.MOV.U32 R228, RZ, RZ, R102 ;  /* 0x000000ffffe47224 */ /* 0x000fe200078e0066 */
[----:B------:R-:W-:Y:S01]  /*13e00*/  UMOV UR11, 0x40000040 ;  /* 0x40000040000b7882 */ /* 0x000fe20000000000 */
[----:B------:R-:W-:Y:S01]  /*13e10*/  IMAD.MOV.U32 R229, RZ, RZ, R101 ;  /* 0x000000ffffe57224 */ /* 0x000fe200078e0065 */
[----:B------:R1:W-:Y:S01]  /*13e20*/  STL.64 [R1+0xf10], R46 ;  /* 0x000f102e01007387 */ /* 0x0003e20000100a00 */
[----:B------:R-:W-:Y:S02]  /*13e30*/  IMAD.MOV.U32 R230, RZ, RZ, R100 ;  /* 0x000000ffffe67224 */ /* 0x000fe400078e0064 */
[----:B------:R-:W-:Y:S01]  /*13e40*/  IMAD.MOV.U32 R232, RZ, RZ, R42 ;  /* 0x000000ffffe87224 */ /* 0x000fe200078e002a */
[----:B------:R1:W-:Y:S01]  /*13e50*/  STL [R1+0xfec], R103 ;  /* 0x000fec6701007387 */ /* 0x0003e20000100800 */
[----:B------:R-:W-:Y:S02]  /*13e60*/  IMAD.MOV.U32 R233, RZ, RZ, R39 ;  /* 0x000000ffffe97224 */ /* 0x000fe400078e0027 */
[----:B------:R-:W-:Y:S01]  /*13e70*/  IMAD.MOV.U32 R234, RZ, RZ, R5 ;  /* 0x000000ffffea7224 */ /* 0x000fe200078e0005 */
[----:B------:R1:W-:Y:S04]  /*13e80*/  STL.64 [R1+0xfe0], R96 ;  /* 0x000fe06001007387 */ /* 0x0003e80000100a00 */
[----:B-1----:R-:W4:Y:S01]  /*13e90*/  LDL.LU.64 R46, [R1+0xf10] ;  /* 0x000f1000012e7983 */ /* 0x002f220000300a00 */
[----:B------:R-:W-:-:S03]  /*13ea0*/  WARPGROUP.ARRIVE ;  /* 0x00000000000079c5 */ /* 0x000fc60000000000 */
[----:B------:R-:W4:Y:S03]  /*13eb0*/  LDL.LU R103, [R1+0xfec] ;  /* 0x000fec0001677983 */ /* 0x000f260000300800 */
[----:B------:R-:W-:Y:S01]  /*13ec0*/  HGMMA.64x256x16.F32 R108, R24, gdesc[UR8].tnspB, R108, gsb0 ;  /* 0x43e00008186c7df0 */ /* 0x000fe2000800086c */
[----:B------:R1:W-:Y:S04]  /*13ed0*/  STL.128 [R1+0xf40], R56 ;  /* 0x000f403801007387 */ /* 0x0003e80000100c00 */
[----:B------:R1:W-:Y:S04]  /*13ee0*/  STL.128 [R1+0xfd0], R92 ;  /* 0x000fd05c01007387 */ /* 0x0003e80000100c00 */
[----:B------:R-:W4:Y:S04]  /*13ef0*/  LDL.LU.64 R96, [R1+0xfe0] ;  /* 0x000fe00001607983 */ /* 0x000f280000300a00 */
[----:B------:R1:W-:Y:S04]  /*13f00*/  STL [R1+0xfe8], R98 ;  /* 0x000fe86201007387 */ /* 0x0003e80000100800 */
[----:B-1----:R-:W4:Y:S04]  /*13f10*/  LDL.LU.128 R56, [R1+0xf40] ;  /* 0x000f400001387983 */ /* 0x002f280000300c00 */
[----:B------:R-:W4:Y:S04]  /*13f20*/  LDL.LU.128 R92, [R1+0xfd0] ;  /* 0x000fd000015c7983 */ /* 0x000f280000300c00 */
[----:B------:R1:W-:Y:S04]  /*13f30*/  STL.128 [R1+0xf50], R60 ;  /* 0x000f503c01007387 */ /* 0x0003e80000100c00 */
[----:B------:R1:W-:Y:S04]  /*13f40*/  STL.128 [R1+0xf60], R64 ;  /* 0x000f604001007387 */ /* 0x0003e80000100c00 */
[----:B------:R1:W-:Y:S04]  /*13f50*/  STL.128 [R1+0xfc0], R88 ;  /* 0x000fc05801007387 */ /* 0x0003e80000100c00 */
[----:B------:R-:W4:Y:S04]  /*13f60*/  LDL.LU R98, [R1+0xfe8] ;  /* 0x000fe80001627983 */ /* 0x000f280000300800 */
[----:B-1----:R-:W4:Y:S04]  /*13f70*/  LDL.LU.128 R60, [R1+0xf50] ;  /* 0x000f5000013c7983 */ /* 0x002f280000300c00 */
[----:B------:R-:W4:Y:S04]  /*13f80*/  LDL.LU.128 R64, [R1+0xf60] ;  /* 0x000f600001407983 */ /* 0x000f280000300c00 */
[----:B------:R-:W4:Y:S04]  /*13f90*/  LDL.LU.128 R88, [R1+0xfc0] ;  /* 0x000fc00001587983 */ /* 0x000f280000300c00 */
[----:B------:R1:W5:Y:S04]  /*13fa0*/  LDL.LU R20, [R1+0x1050] ;  /* 0x0010500001147983 */ /* 0x0003680000300800 */
[----:B---3--:R3:W-:Y:S04]  /*13fb0*/  STL.128 [R1+0xf20], R48 ;  /* 0x000f203001007387 */ /* 0x0087e80000100c00 */
[----:B---3--:R-:W3:Y:S04]  /*13fc0*/  LDL.LU.128 R48, [R1+0xf20] ;  /* 0x000f200001307983 */ /* 0x008ee80000300c00 */
[----:B--2---:R2:W-:Y:S04]  /*13fd0*/  STL.128 [R1+0xf30], R52 ;  /* 0x000f303401007387 */ /* 0x0045e80000100c00 */
[----:B--2---:R-:W2:Y:S04]  /*13fe0*/  LDL.LU.128 R52, [R1+0xf30] ;  /* 0x000f300001347983 */ /* 0x004ea80000300c00 */
[----:B----4-:R4:W-:Y:S04]  /*13ff0*/  STL.128 [R1+0xf80], R72 ;  /* 0x000f804801007387 */ /* 0x0109e80000100c00 */
[----:B----4-:R-:W4:Y:S01]  /*14000*/  LDL.LU.128 R72, [R1+0xf80] ;  /* 0x000f800001487983 */ /* 0x010f220000300c00 */
[----:B------:R-:W-:-:S03]  /*14010*/  WARPGROUP.DEPBAR.LE gsb0, 0x0 ;  /* 0x00008000000079c5 */ /* 0x000fc60000010000 */
[----:B------:R1:W-:Y:S04]  /*14020*/  STL.128 [R1+0x720], R116 ;  /* 0x0007207401007387 */ /* 0x0003e80000100c00 */
[----:B------:R1:W-:Y:S04]  /*14030*/  STL.128 [R1+0xf70], R68 ;  /* 0x000f704401007387 */ /* 0x0003e80000100c00 */
[----:B------:R-:W-:Y:S04]  /*14040*/  STL.128 [R1+0xfb0], R84 ;  /* 0x000fb05401007387 */ /* 0x000fe80000100c00 */
[----:B------:R-:W-:Y:S04]  /*14050*/  STL.128 [R1+0xfa0], R80 ;  /* 0x000fa05001007387 */ /* 0x000fe80000100c00 */
[----:B-1----:R-:W4:Y:S04]  /*14060*/  LDL.LU R117, [R1+0x1010] ;  /* 0x0010100001757983 */ /* 0x002f280000300800 */
[----:B------:R1:W-:Y:S04]  /*14070*/  STL.128 [R1+0x700], R108 ;  /* 0x0007006c01007387 */ /* 0x0003e80000100c00 */
[----:B------:R1:W-:Y:S04]  /*14080*/  STL.128 [R1+0xf90], R76 ;  /* 0x000f904c01007387 */ /* 0x0003e80000100c00 */
[----:B------:R-:W4:Y:S04]  /*14090*/  LDL.LU.128 R68, [R1+0xf70] ;  /* 0x000f700001447983 */ /* 0x000f280000300c00 */
[----:B------:R1:W-:Y:S04]  /*140a0*/  STL.128 [R1+0xff0], R104 ;  /* 0x000ff06801007387 */ /* 0x0003e80000100c00 */
[----:B-1----:R-:W4:Y:S04]  /*140b0*/  LDL.LU R111, [R1+0x1008] ;  /* 0x00100800016f7983 */ /* 0x002f280000300800 */
[----:B------:R-:W4:Y:S04]  /*140c0*/  LDL.LU.128 R84, [R1+0xfb0] ;  /* 0x000fb00001547983 */ /* 0x000f280000300c00 */
[----:B------:R-:W4:Y:S04]  /*140d0*/  LDL.LU.128 R80, [R1+0xfa0] ;  /* 0x000fa00001507983 */ /* 0x000f280000300c00 */
[----:B------:R-:W4:Y:S04]  /*140e0*/  LDL.LU.128 R76, [R1+0xf90] ;  /* 0x000f9000014c7983 */ /* 0x000f280000300c00 */
[----:B------:R-:W4:Y:S04]  /*140f0*/  LDL.LU.64 R108, [R1+0x1000] ;  /* 0x00100000016c7983 */ /* 0x000f280000300a00 */
[----:B------:R-:W4:Y:S04]  /*14100*/  LDL.LU.128 R104, [R1+0xff0] ;  /* 0x000ff00001687983 */ /* 0x000f280000300c00 */
[----:B------:R-:W-:Y:S04]  /*14110*/  STL.128 [R1+0x710], R112 ;  /* 0x0007107001007387 */ /* 0x000fe80000100c00 */
[----:B------:R1:W-:Y:S04]  /*14120*/  STL.128 [R1+0x750], R128 ;  /* 0x0007508001007387 */ /* 0x0003e80000100c00 */
[----:B------:R1:W-:Y:S04]  /*14130*/  STL.128 [R1+0x760], R132 ;  /* 0x0007608401007387 */ /* 0x0003e80000100c00 */
[----:B------:R1:W-:Y:S04]  /*14140*/  STL.128 [R1+0x770], R136 ;  /* 0x0007708801007387 */ /* 0x0003e80000100c00 */
[----:B------:R1:W-:Y:S04]  /*14150*/  STL.128 [R1+0x780], R140 ;  /* 0x0007808c01007387 */ /* 0x0003e80000100c00 */
[----:B-1----:R-:W4:Y:S04]  /*14160*/  LDL.LU R128, [R1+0x1014] ;  /* 0x0010140001807983 */ /* 0x002f280000300800 */
[----:B------:R-:W4:Y:S04]  /*14170*/  LDL.LU.64 R134, [R1+0x1020] ;  /* 0x0010200001867983 */ /* 0x000f280000300a00 */
[----:B------:R-:W4:Y:S04]  /*14180*/  LDL.LU.128 R136, [R1+0x1030] ;  /* 0x0010300001887983 */ /* 0x000f280000300c00 */
[----:B------:R-:W4:Y:S04]  /*14190*/  LDL.LU.128 R140, [R1+0x1040] ;  /* 0x00104000018c7983 */ /* 0x000f280000300c00 */
[----:B------:R-:W4:Y:S04]  /*141a0*/  LDL.LU R133, [R1+0x1018] ;  /* 0x0010180001857983 */ /* 0x000f280000300800 */
[----:B------:R-:W4:Y:S04]  /*141b0*/  LDL.LU R114, [R1+0x100c] ;  /* 0x00100c0001727983 */ /* 0x000f280000300800 */
[----:B------:R-:W2:Y:S01]  /*141c0*/  LDS.64 R4, [R0+0x1480e0] ;  /* 0x1480e00000047984 */ /* 0x000ea20000000a00 */
[----:B------:R-:W-:Y:S01]  /*141d0*/  FMUL R93, R93, UR8 ;  /* 0x000000085d5d7c20 */ /* 0x000fe20008400000 */
[----:B------:R-:W-:Y:S01]  /*141e0*/  FMUL R92, R92, UR8 ;  /* 0x000000085c5c7c20 */ /* 0x000fe20008400000 */
[----:B------:R-:W-:-:S02]  /*141f0*/  F2FP.F16.F32.PACK_AB R44, R7, R6 ;  /* 0x00000006072c723e */ /* 0x000fc400000000ff */
[----:B------:R-:W-:Y:S01]  /*14200*/  LDS.64 R6, [R0+0x148120] ;  /* 0x1481200000067984 */ /* 0x000fe20000000a00 */
[----:B------:R-:W-:Y:S01]  /*14210*/  FMUL R103, R103, UR8 ;  /* 0x0000000867677c20 */ /* 0x000fe20008400000 */
[----:B------:R-:W-:Y:S01]  /*14220*/  FMUL R9, R9, UR8 ;  /* 0x0000000809097c20 */ /* 0x000fe20008400000 */
[----:B------:R-:W-:Y:S01]  /*14230*/  F2FP.F16.F32.PACK_AB R45, R41, R40 ;  /* 0x00000028292d723e */ /* 0x000fe200000000ff */
[----:B------:R-:W-:Y:S01]  /*14240*/  FMUL R96, R96, UR8 ;  /* 0x0000000860607c20 */ /* 0x000fe20008400000 */
[----:B------:R-:W-:Y:S01]  /*14250*/  FMUL R91, R91, UR8 ;  /* 0x000000085b5b7c20 */ /* 0x000fe20008400000 */
[--C-:B---3--:R-:W-:Y:S01]  /*14260*/  FADD R48, R48, -R2.reuse ;  /* 0x8000000230307221 */ /* 0x108fe20000000000 */
[----:B------:R-:W-:Y:S01]  /*14270*/  FADD R50, R50, -R2 ;  /* 0x8000000232327221 */ /* 0x000fe20000000000 */
[--C-:B------:R-:W-:Y:S01]  /*14280*/  FADD R49, R49, -R3.reuse ;  /* 0x8000000331317221 */ /* 0x100fe20000000000 */
[----:B------:R-:W-:Y:S02]  /*14290*/  FADD R51, R51, -R3 ;  /* 0x8000000333337221 */ /* 0x000fe40000000000 */
[----:B------:R-:W1:Y:S01]  /*142a0*/  LDS.64 R2, [R0+0x148100] ;  /* 0x1481000000027984 */ /* 0x000e620000000a00 */
[--C-:B--2---:R-:W-:Y:S01]  /*142b0*/  FADD R52, R52, -R4.reuse ;  /* 0x8000000434347221 */ /* 0x104fe20000000000 */
[----:B------:R-:W-:Y:S01]  /*142c0*/  FADD R54, R54, -R4 ;  /* 0x8000000436367221 */ /* 0x000fe20000000000 */
[--C-:B------:R-:W-:Y:S01]  /*142d0*/  FADD R53, R53, -R5.reuse ;  /* 0x8000000535357221 */ /* 0x100fe20000000000 */
[----:B------:R-:W-:-:S02]  /*142e0*/  FADD R55, R55, -R5 ;  /* 0x8000000537377221 */ /* 0x000fc40000000000 */
[----:B------:R-:W2:Y:S01]  /*142f0*/  LDS.64 R4, [R0+0x148140] ;  /* 0x1481400000047984 */ /* 0x000ea20000000a00 */
[--C-:B-1----:R-:W-:Y:S01]  /*14300*/  FADD R56, R56, -R2.reuse ;  /* 0x8000000238387221 */ /* 0x102fe20000000000 */
[--C-:B------:R-:W-:Y:S01]  /*14310*/  FADD R57, R57, -R3.reuse ;  /* 0x8000000339397221 */ /* 0x100fe20000000000 */
[----:B------:R-:W-:Y:S01]  /*14320*/  FADD R2, R58, -R2 ;  /* 0x800000023a027221 */ /* 0x000fe20000000000 */
[----:B------:R-:W-:-:S03]  /*14330*/  FADD R3, R59, -R3 ;  /* 0x800000033b037221 */ /* 0x000fc60000000000 */
[----:B------:R-:W-:Y:S01]  /*14340*/  FMUL R2, R93, R2 ;  /* 0x000000025d027220 */ /* 0x000fe20000400000 */
[----:B------:R-:W-:Y:S01]  /*14350*/  FMUL R3, R92, R3 ;  /* 0x000000035c037220 */ /* 0x000fe20000400000 */
[----:B------:R-:W-:Y:S01]  /*14360*/  FMUL R41, R103, R48 ;  /* 0x0000003067297220 */ /* 0x000fe20000400000 */
[----:B------:R-:W-:Y:S01]  /*14370*/  FMUL R9, R9, R49 ;  /* 0x0000003109097220 */ /* 0x000fe20000400000 */
[--C-:B------:R-:W-:Y:S01]  /*14380*/  FADD R60, R60, -R6.reuse ;  /* 0x800000063c3c7221 */ /* 0x100fe20000000000 */
[--C-:B------:R-:W-:Y:S01]  /*14390*/  FADD R61, R61, -R7.reuse ;  /* 0x800000073d3d7221 */ /* 0x100fe20000000000 */
[----:B------:R-:W-:Y:S01]  /*143a0*/  FADD R6, R62, -R6 ;  /* 0x800000063e067221 */ /* 0x000fe20000000000 */
[----:B------:R-:W-:Y:S01]  /*143b0*/  FADD R7, R63, -R7 ;  /* 0x800000073f077221 */ /* 0x000fe20000000000 */
[----:B------:R-:W-:Y:S01]  /*143c0*/  FMUL R35, R35, UR8 ;  /* 0x0000000823237c20 */ /* 0x000fe20008400000 */
[----:B------:R-:W-:Y:S01]  /*143d0*/  FMUL R34, R34, UR8 ;  /* 0x0000000822227c20 */ /* 0x000fe20008400000 */
[----:B------:R-:W-:Y:S01]  /*143e0*/  F2FP.F16.F32.PACK_AB R41, R9, R41 ;  /* 0x000000290929723e */ /* 0x000fe200000000ff */
[----:B------:R-:W-:Y:S01]  /*143f0*/  FMUL R96, R96, R6 ;  /* 0x0000000660607220 */ /* 0x000fe20000400000 */
[----:B------:R-:W-:-:S02]  /*14400*/  FMUL R27, R91, R7 ;  /* 0x000000075b1b7220 */ /* 0x000fc40000400000 */
[----:B------:R-:W-:Y:S01]  /*14410*/  LDS.64 R6, [R0+0x1481a0] ;  /* 0x1481a00000067984 */ /* 0x000fe20000000a00 */
[----:B--2---:R-:W-:Y:S01]  /*14420*/  FADD R64, R64, -R4 ;  /* 0x8000000440407221 */ /* 0x004fe20000000000 */
[----:B------:R-:W-:Y:S01]  /*14430*/  FADD R65, R65, -R5 ;  /* 0x8000000541417221 */ /* 0x000fe20000000000 */
[----:B----4-:R-:W-:-:S04]  /*14440*/  FMUL R117, R117, UR8 ;  /* 0x0000000875757c20 */ /* 0x010fc80008400000 */
[----:B------:R-:W-:Y:S01]  /*14450*/  FMUL R117, R117, R46 ;  /* 0x0000002e75757220 */ /* 0x000fe20000400000 */
[----:B------:R-:W-:Y:S02]  /*14460*/  F2FP.F16.F32.PACK_AB R46, R8, R36 ;  /* 0x00000024082e723e */ /* 0x000fe400000000ff */
[----:B------:R-:W-:Y:S01]  /*14470*/  F2FP.F16.F32.PACK_AB R36, R3, R2 ;  /* 0x000000020324723e */ /* 0x000fe200000000ff */
[----:B------:R-:W-:Y:S01]  /*14480*/  FADD R4, R66, -R4 ;  /* 0x8000000442047221 */ /* 0x000fe20000000000 */
[----:B------:R-:W1:Y:S01]  /*14490*/  LDS.64 R2, [R0+0x148180] ;  /* 0x1481800000027984 */ /* 0x000e620000000a00 */
[----:B------:R-:W-:Y:S02]  /*144a0*/  FADD R5, R67, -R5 ;  /* 0x8000000543057221 */ /* 0x000fe40000000000 */
[----:B------:R-:W-:Y:S01]  /*144b0*/  FMUL R35, R35, R4 ;  /* 0x0000000423237220 */ /* 0x000fe20000400000 */
[----:B------:R-:W2:Y:S01]  /*144c0*/  LDS.64 R8, [R0+0x148160] ;  /* 0x1481600000087984 */ /* 0x000ea20000000a00 */
[----:B------:R-:W-:-:S03]  /*144d0*/  FMUL R25, R34, R5 ;  /* 0x0000000522197220 */ /* 0x000fc60000400000 */
[----:B------:R-:W3:Y:S01]  /*144e0*/  LDS.64 R4, [R0+0x1481c0] ;  /* 0x1481c00000047984 */ /* 0x000ee20000000a00 */
[--C-:B-1----:R-:W-:Y:S01]  /*144f0*/  FADD R72, R72, -R2.reuse ;  /* 0x8000000248487221 */ /* 0x102fe20000000000 */
[----:B------:R-:W-:Y:S01]  /*14500*/  FADD R74, R74, -R2 ;  /* 0x800000024a4a7221 */ /* 0x000fe20000000000 */
[--C-:B------:R-:W-:Y:S01]  /*14510*/  FADD R73, R73, -R3.reuse ;  /* 0x8000000349497221 */ /* 0x100fe20000000000 */
[----:B------:R-:W-:Y:S02]  /*14520*/  FADD R75, R75, -R3 ;  /* 0x800000034b4b7221 */ /* 0x000fe40000000000 */
[----:B------:R-:W1:Y:S04]  /*14530*/  LDS.64 R2, [R0+0x1481e0] ;  /* 0x1481e00000027984 */ /* 0x000e680000000a00 */
        /* <DEDUP_REMOVED lines=24> */
[----:B------:R4:W-:Y:S01]  /*146c0*/  STL.128 [R1+0x8f0], R232 ;  /* 0x0008f0e801007387 */ /* 0x0009e20000100c00 */
[----:B------:R-:W-:Y:S01]  /*146d0*/  UIADD3 UR37, UR37, 0x1, URZ ;  /* 0x0000000125257890 */ /* 0x000fe2000fffe03f */
[----:B------:R-:W-:Y:S01]  /*146e0*/  ISETP.NE.AND P2, PT, RZ, UR31, PT ;  /* 0x0000001fff007c0c */ /* 0x000fe2000bf45270 */
[----:B------:R-:W-:Y:S01]  /*146f0*/  FMUL R111, R111, UR8 ;  /* 0x000000086f6f7c20 */ /* 0x000fe20008400000 */
[--C-:B--2---:R-:W-:Y:S01]  /*14700*/  FADD R68, R68, -R8.reuse ;  /* 0x8000000844447221 */ /* 0x104fe20000000000 */
[--C-:B------:R-:W-:Y:S01]  /*14710*/  FADD R69, R69, -R9.reuse ;  /* 0x8000000945457221 */ /* 0x100fe20000000000 */
[----:B------:R-:W-:Y:S01]  /*14720*/  UISETP.NE.AND UP0, UPT, UR37, 0x2, UPT ;  /* 0x000000022500788c */ /* 0x000fe2000bf05270 */
[----:B------:R-:W-:Y:S01]  /*14730*/  FADD R8, R70, -R8 ;  /* 0x8000000846087221 */ /* 0x000fe20000000000 */
[----:B------:R-:W-:Y:S01]  /*14740*/  FADD R9, R71, -R9 ;  /* 0x8000000947097221 */ /* 0x000fe20000000000 */
[----:B------:R-:W-:Y:S01]  /*14750*/  FMUL R88, R88, UR8 ;  /* 0x0000000858587c20 */ /* 0x000fe20008400000 */
[----:B------:R-:W-:Y:S01]  /*14760*/  FMUL R33, R33, UR8 ;  /* 0x0000000821217c20 */ /* 0x000fe20008400000 */
[----:B------:R-:W-:Y:S01]  /*14770*/  FADD R76, R76, -R6 ;  /* 0x800000064c4c7221 */ /* 0x000fe20000000000 */
[----:B------:R-:W-:Y:S01]  /*14780*/  FADD R77, R77, -R7 ;  /* 0x800000074d4d7221 */ /* 0x000fe20000000000 */
[----:B---3--:R-:W-:Y:S01]  /*14790*/  FADD R80, R80, -R4 ;  /* 0x8000000450507221 */ /* 0x008fe20000000000 */
[----:B-1----:R-:W-:Y:S01]  /*147a0*/  FADD R84, R84, -R2 ;  /* 0x8000000254547221 */ /* 0x002fe20000000000 */
[----:B------:R-:W-:Y:S01]  /*147b0*/  FADD R85, R85, -R3 ;  /* 0x8000000355557221 */ /* 0x000fe20000000000 */
[----:B------:R-:W-:Y:S01]  /*147c0*/  FMUL R106, R106, UR8 ;  /* 0x000000086a6a7c20 */ /* 0x000fe20008400000 */
        /* <DEDUP_REMOVED lines=17> */
[----:B------:R-:W-:Y:S01]  /*148e0*/  FADD R6, R78, -R6 ;  /* 0x800000064e067221 */ /* 0x000fe20000000000 */
[----:B------:R-:W-:Y:S01]  /*148f0*/  FADD R7, R79, -R7 ;  /* 0x800000074f077221 */ /* 0x000fe20000000000 */
[----:B------:R-:W-:Y:S01]  /*14900*/  FMUL R22, R22, UR8 ;  /* 0x0000000816167c20 */ /* 0x000fe20008400000 */
[----:B------:R-:W-:Y:S01]  /*14910*/  FMUL R21, R21, UR8 ;  /* 0x0000000815157c20 */ /* 0x000fe20008400000 */
[----:B------:R-:W-:Y:S01]  /*14920*/  FMUL R19, R19, UR8 ;  /* 0x0000000813137c20 */ /* 0x000fe20008400000 */
[----:B------:R-:W-:Y:S01]  /*14930*/  FMUL R18, R18, UR8 ;  /* 0x0000000812127c20 */ /* 0x000fe20008400000 */
[--C-:B------:R-:W-:Y:S01]  /*14940*/  FADD R81, R81, -R5.reuse ;  /* 0x8000000551517221 */ /* 0x100fe20000000000 */
        /* <DEDUP_REMOVED lines=12> */
[----:B------:R-:W-:Y:S01]  /*14a10*/  FMUL R42, R111, R47 ;  /* 0x0000002f6f2a7220 */ /* 0x000fe20000400000 */
[----:B------:R-:W-:Y:S01]  /*14a20*/  USEL UR10, URZ, 0x1, UP0 ;  /* 0x000000013f0a7887 */ /* 0x000fe20008000000 */
[----:B------:R-:W-:Y:S01]  /*14a30*/  F2FP.F16.F32.PACK_AB R47, R37, R38 ;  /* 0x00000026252f723e */ /* 0x000fe200000000ff */
[----:B------:R-:W-:Y:S01]  /*14a40*/  FMUL R88, R88, R8 ;  /* 0x0000000858587220 */ /* 0x000fe20000400000 */
        /* <DEDUP_REMOVED lines=31> */
[----:B------:R-:W-:-:S02]  /*14c40*/  USEL UR37, UR37, URZ, UP0 ;  /* 0x0000003f25257287 */ /* 0x000fc40008000000 */
[----:B------:R-:W-:Y:S01]  /*14c50*/  ULOP3.LUT UR6, UR6, UR10, URZ, 0x3c, !UPT ;  /* 0x0000000a06067292 */ /* 0x000fe2000f8e3c3f */
[----:B------:R-:W-:Y:S02]  /*14c60*/  F2FP.F16.F32.PACK_AB R112, R142, R143 ;  /* 0x0000008f8e70723e */ /* 0x000fe400000000ff */
[----:B------:R-:W-:Y:S02]  /*14c70*/  F2FP.F16.F32.PACK_AB R110, R140, R141 ;  /* 0x0000008d8c6e723e */ /* 0x000fe400000000ff */
[----:B------:R-:W-:Y:S02]  /*14c80*/  F2FP.F16.F32.PACK_AB R102, R138, R139 ;  /* 0x0000008b8a66723e */ /* 0x000fe400000000ff */
[----:B------:R-:W-:Y:S02]  /*14c90*/  F2FP.F16.F32.PACK_AB R101, R136, R137 ;  /* 0x000000898865723e */ /* 0x000fe400000000ff */
[----:B------:R-:W-:Y:S02]  /*14ca0*/  F2FP.F16.F32.PACK_AB R100, R134, R135 ;  /* 0x000000878664723e */ /* 0x000fe400000000ff */
[----:B------:R-:W-:-:S02]  /*14cb0*/  F2FP.F16.F32.PACK_AB R99, R128, R133 ;  /* 0x000000858063723e */ /* 0x000fc400000000ff */
        /* <DEDUP_REMOVED lines=19> */
[----:B------:R-:W-:Y:S01]  /*14df0*/  F2FP.F16.F32.PACK_AB R0, R0, R11 ;  /* 0x0000000b0000723e */ /* 0x000fe200000000ff */
[----:B----4-:R-:W-:Y:S06]  /*14e00*/  @P2 BRA `(.L_x_24) ;  /* 0x0000000000182947 */ /* 0x010fec0003800000 */
[----:B------:R-:W-:Y:S01]  /*14e10*/  ULEA UR10, UR37, UR38, 0x1 ;  /* 0x00000026250a7291 */ /* 0x000fe2000f8e083f */
[----:B------:R-:W-:-:S03]  /*14e20*/  IMAD.U32 R7, RZ, RZ, UR6 ;  /* 0x00000006ff077e24 */ /* 0x000fc6000f8e00ff */
[----:B------:R-:W-:Y:S02]  /*14e30*/  ULEA UR10, UR10, UR36, 0x3 ;  /* 0x000000240a0a7291 */ /* 0x000fe4000f8e183f */
[----:B------:R-:W-:-:S07]  /*14e40*/  SHF.L.U32 R7, R7, 0x1f, RZ ;  /* 0x0000001f07077819 */ /* 0x000fce00000006ff */
[----:B------:R-:W1:Y:S02]  /*14e50*/  SYNCS.PHASECHK.TRANS64.TRYWAIT P1, [UR10+0x1488a0], R7 ;  /* 0x1488a007ff0075a7 */ /* 0x000e64000802014a */
[----:B-1----:R-:W-:Y:S05]  /*14e60*/  @!P1 BRA `(.L_x_25) ;  /* 0x0000036400189947 */ /* 0x002fea0003800000 */
.L_x_24:
[----:B-----5:R2:W-:Y:S04]  /*14e70*/  STS [R20+0x40000], R112 ;  /* 0x0400007014007388 */ /* 0x0205e80000000800 */
[----:B------:R2:W-:Y:S04]  /*14e80*/  STS [R20+0x40800], R110 ;  /* 0x0408006e14007388 */ /* 0x0005e80000000800 */
        /* <DEDUP_REMOVED lines=29> */
[----:B------:R2:W-:Y:S01]  /*15060*/  STS [R20+0x40f80], R0 ;  /* 0x040f800014007388 */ /* 0x0005e20000000800 */
[----:B------:R-:W-:Y:S01]  /*15070*/  @!PT LDS RZ, [RZ] ;  /* 0x00000000fffff984 */ /* 0x000fe20000000800 */
[----:B------:R-:W-:Y:S01]  /*15080*/  @!PT LDS RZ, [RZ] ;  /* 0x00000000fffff984 */ /* 0x000fe20000000800 */
[----:B------:R-:W-:Y:S01]  /*15090*/  @!PT LDS RZ, [RZ] ;  /* 0x00000000fffff984 */ /* 0x000fe20000000800 */
[----:B------:R-:W-:Y:S01]  /*150a0*/  @!PT LDS RZ, [RZ] ;  /* 0x00000000fffff984 */ /* 0x000fe20000000800 */
[----:B------:R3:W-:Y:S06]  /*150b0*/  MEMBAR.ALL.CTA ;  /* 0x0000000000007992 */ /* 0x0007ec0000008000 */
[----:B---3--:R-:W3:Y:S01]  /*150c0*/  FENCE.VIEW.ASYNC.S ;  /* 0x00000000000073c6 */ /* 0x008ee20000000000 */
[----:B------:R-:W-:Y:S05]  /*150d0*/  @P2 BRA `(.L_x_26) ;  /* 0x0000000000242947 */ /* 0x000fea0003800000 */
[----:B------:R-:W-:Y:S02]  /*150e0*/  USHF.L.U32 UR10, UR37, 0x1, URZ ;  /* 0x00000001250a7899 */ /* 0x000fe4000800063f */
[----:B------:R-:W-:Y:S02]  /*150f0*/  UIADD3 UR37, UR37, 0x1, URZ ;  /* 0x0000000125257890 */ /* 0x000fe4000fffe03f */
[----:B------:R-:W-:Y:S02]  /*15100*/  ULOP3.LUT UR10, UR10, 0xfffffffe, UR26, 0xe2, !UPT ;  /* 0xfffffffe0a0a7892 */ /* 0x000fe4000f8ee21a */
[----:B------:R-:W-:Y:S02]  /*15110*/  UISETP.NE.AND UP0, UPT, UR37, 0x2, UPT ;  /* 0x000000022500788c */ /* 0x000fe4000bf05270 */
[----:B------:R-:W-:Y:S02]  /*15120*/  ULEA UR10, UR10, UR36, 0x3 ;  /* 0x000000240a0a7291 */ /* 0x000fe4000f8e183f */
[----:B------:R-:W-:-:S07]  /*15130*/  USEL UR37, UR37, URZ, UP0 ;  /* 0x0000003f25257287 */ /* 0x000fce0008000000 */
[----:B---3--:R-:W-:Y:S01]  /*15140*/  SYNCS.ARRIVE.TRANS64.A1T0 RZ, [UR10+0x1488a0], RZ ;  /* 0x1488a0ffffff79a7 */ /* 0x008fe2000810000a */
[----:B------:R-:W-:-:S04]  /*15150*/  USEL UR10, URZ, 0x1, UP0 ;  /* 0x000000013f0a7887 */ /* 0x000fc80008000000 */
[----:B------:R-:W-:-:S12]  /*15160*/  ULOP3.LUT UR6, UR6, UR10, URZ, 0x3c, !UPT ;  /* 0x0000000a06067292 */ /* 0x000fd8000f8e3c3f */
.L_x_26:
[----:B------:R-:W-:-:S06]  /*15170*/  UISETP.NE.AND UP0, UPT, UR31, 0x1, UPT ;  /* 0x000000011f00788c */ /* 0x000fcc000bf05270 */
[----:B------:R-:W-:-:S13]  /*15180*/  PLOP3.LUT P1, PT, PT, PT, UP0, 0x80, 0x0 ;  /* 0x000000000000781c */ /* 0x000fda0003f2f008 */
[----:B------:R-:W-:Y:S05]  /*15190*/  @!P1 BRA `(.L_x_27) ;  /* 0x0000005c00709947 */ /* 0x000fea0003800000 */
[----:B--2---:R-:W2:Y:S04]  /*151a0*/  LDL.LU.128 R24, [R1+0xb00] ;  /* 0x000b000001187983 */ /* 0x004ea80000300c00 */
[----:B------:R-:W4:Y:S04]  /*151b0*/  LDL.LU.128 R28, [R1+0xb10] ;  /* 0x000b1000011c7983 */ /* 0x000f280000300c00 */
        /* <DEDUP_REMOVED lines=31> */
[----:B--2---:R2:W-:Y:S04]  /*153b0*/  STL.128 [R1+0x17e0], R24 ;  /* 0x0017e01801007387 */ /* 0x0045e80000100c00 */
[----:B----4-:R4:W-:Y:S04]  /*153c0*/  STL.128 [R1+0x17f0], R28 ;  /* 0x0017f01c01007387 */ /* 0x0109e80000100c00 */
[----:B---3--:R3:W-:Y:S04]  /*153d0*/  STL.128 [R1+0x1800], R32 ;  /* 0x0018002001007387 */ /* 0x0087e80000100c00 */
        /* <DEDUP_REMOVED lines=29> */
[----:B--2---:R-:W2:Y:S04]  /*155b0*/  LDL.LU.128 R24, [R1+0xd00] ;  /* 0x000d000001187983 */ /* 0x004ea80000300c00 */
[----:B----4-:R-:W2:Y:S04]  /*155c0*/  LDL.LU.128 R28, [R1+0xd10] ;  /* 0x000d1000011c7983 */ /* 0x010ea80000300c00 */
[----:B---3--:R-:W2:Y:S04]  /*155d0*/  LDL.LU.128 R32, [R1+0xd20] ;  /* 0x000d200001207983 */ /* 0x008ea80000300c00 */
        /* <DEDUP_REMOVED lines=29> */
[----:B------:R-:W-:-:S04]  /*157b0*/  UIADD3 UR10, UR36, 0x40000, URZ ;  /* 0x00040000240a7890 */ /* 0x000fc8000fffe03f */
[----:B------:R-:W-:-:S04]  /*157c0*/  USHF.R.U32.HI UR10, URZ, 0x4, UR10 ;  /* 0x000000043f0a7899 */ /* 0x000fc8000801160a */
[----:B------:R-:W-:-:S04]  /*157d0*/  ULOP3.LUT UR10, UR10, 0x3fff, URZ, 0xc0, !UPT ;  /* 0x00003fff0a0a7892 */ /* 0x000fc8000f8ec03f */
[----:B------:R-:W-:Y:S02]  /*157e0*/  ULOP3.LUT UR10, UR10, 0x80000, URZ, 0xfc, !UPT ;  /* 0x000800000a0a7892 */ /* 0x000fe4000f8efc3f */
[----:B------:R-:W-:Y:S02]  /*157f0*/  ULEA UR25, UR5, UR25, 0xd ;  /* 0x0000001905197291 */ /* 0x000fe4000f8e683f */
[----:B------:R-:W-:Y:S01]  /*15800*/  ULEA UR5, UR31, UR10, 0xa ;  /* 0x0000000a1f057291 */ /* 0x000fe2000f8e503f */
[----:B------:R-:W-:Y:S01]  /*15810*/  UMOV UR19, 0x40000040 ;  /* 0x4000004000137882 */ /* 0x000fe20000000000 */
[----:B------:R-:W-:-:S03]  /*15820*/  UMOV UR17, 0x80 ;  /* 0x0000008000117882 */ /* 0x000fc60000000000 */
[----:B------:R-:W-:Y:S02]  /*15830*/  UMOV UR18, UR25 ;  /* 0x0000001900127c82 */ /* 0x000fe40008000000 */
[----:B------:R-:W-:Y:S01]  /*15840*/  UMOV UR16, UR5 ;  /* 0x0000000500107c82 */ /* 0x000fe20008000000 */
[----:B--2---:R-:W-:-:S06]  /*15850*/  WARPGROUP.ARRIVE ;  /* 0x00000000000079c5 */ /* 0x004fcc0000000000 */
[----:B------:R-:W-:Y:S03]  /*15860*/  HGMMA.64x256x16.F32 R24, gdesc[UR16].tnspB, R24, gsb0 ;  /* 0x43e00000101879f0 */ /* 0x000fe60008000818 */
        /* <DEDUP_REMOVED lines=70> */
[----:B------:R1:W-:Y:S01]  /*15cd0*/  STL [R1+0xd50], R44 ;  /* 0x000d502c01007387 */ /* 0x0003e20000100800 */
        /* <DEDUP_REMOVED lines=78> */
[----:B------:R-:W-:Y:S03]  /*161c0*/  HGMMA.64x256x16.F32 R24, gdesc[UR16].tnspB, R24, gsb0 ;  /* 0x43e00000101879f0 */ /* 0x000fe60008000818 */
[----:B------:R-:W-:Y:S02]  /*161d0*/  WARPGROUP.DEPBAR.LE gsb0, 0x0 ;  /* 0x00008000000079c5 */ /* 0x000fe40000010000 */
[----:B------:R-:W-:Y:S04]  /*161e0*/  STL.128 [R1+0x1780], R128 ;  /* 0x0017808001007387 */ /* 0x000fe80000100c00 */
[----:B------:R-:W-:Y:S04]  /*161f0*/  STL.128 [R1+0x1770], R124 ;  /* 0x0017707c01007387 */ /* 0x000fe80000100c00 */
[----:B------:R1:W-:Y:S04]  /*16200*/  STL.128 [R1+0x1760], R120 ;  /* 0x0017607801007387 */ /* 0x0003e80000100c00 */
[----:B------:R2:W-:Y:S04]  /*16210*/  STL.128 [R1+0x1750], R116 ;  /* 0x0017507401007387 */ /* 0x0005e80000100c00 */
[----:B------:R3:W-:Y:S04]  /*16220*/  STL.128 [R1+0x1740], R112 ;  /* 0x0017407001007387 */ /* 0x0007e80000100c00 */
[----:B------:R4:W-:Y:S04]  /*16230*/  STL.128 [R1+0x1730], R108 ;  /* 0x0017306c01007387 */ /* 0x0009e80000100c00 */
[----:B-1----:R-:W4:Y:S04]  /*16240*/  LDL.LU R120, [R1+0xd30] ;  /* 0x000d300001787983 */ /* 0x002f280000300800 */
[----:B--2---:R-:W2:Y:S04]  /*16250*/  LDL.LU R116, [R1+0xd20] ;  /* 0x000d200001747983 */ /* 0x004ea80000300800 */
[----:B---3--:R-:W2:Y:S04]  /*16260*/  LDL.LU R112, [R1+0xd10] ;  /* 0x000d100001707983 */ /* 0x008ea80000300800 */
[----:B----4-:R-:W2:Y:S04]  /*16270*/  LDL.LU R108, [R1+0xd00] ;  /* 0x000d0000016c7983 */ /* 0x010ea80000300800 */
        /* <DEDUP_REMOVED lines=16> */
[----:B------:R-:W2:Y:S01]  /*16380*/  LDL.LU R128, [R1+0xd50] ;  /* 0x000d500001807983 */ /* 0x000ea20000300800 */
[----:B------:R-:W-:-:S02]  /*16390*/  IMAD.MOV.U32 R129, RZ, RZ, R235 ;  /* 0x000000ffff817224 */ /* 0x000fc400078e00eb */
[----:B------:R-:W-:Y:S01]  /*163a0*/  IMAD.MOV.U32 R130, RZ, RZ, R234 ;  /* 0x000000ffff827224 */ /* 0x000fe200078e00ea */
[----:B------:R1:W-:Y:S01]  /*163b0*/  STL.128 [R1+0x17d0], R148 ;  /* 0x0017d09401007387 */ /* 0x0003e20000100c00 */
[----:B------:R-:W-:Y:S01]  /*163c0*/  IMAD.MOV.U32 R131, RZ, RZ, R233 ;  /* 0x000000ffff837224 */ /* 0x000fe200078e00e9 */
[----:B------:R-:W-:Y:S02]  /*163d0*/  MOV R233, R3 ;  /* 0x0000000300e97202 */ /* 0x000fe40000000f00 */
[----:B------:R3:W-:Y:S01]  /*163e0*/  STL.128 [R1+0x17c0], R144 ;  /* 0x0017c09001007387 */ /* 0x0007e20000100c00 */
[----:B------:R-:W-:-:S03]  /*163f0*/  IMAD.MOV.U32 R234, RZ, RZ, R2 ;  /* 0x000000ffffea7224 */ /* 0x000fc600078e0002 */
[----:B------:R4:W-:Y:S01]  /*16400*/  STL.128 [R1+0x17b0], R140 ;  /* 0x0017b08c01007387 */ /* 0x0009e20000100c00 */
[----:B------:R-:W-:-:S03]  /*16410*/  IMAD.MOV.U32 R235, RZ, RZ, R0 ;  /* 0x000000ffffeb7224 */ /* 0x000fc600078e0000 */
[----:B------:R4:W-:Y:S04]  /*16420*/  STL.128 [R1+0x17a0], R136 ;  /* 0x0017a08801007387 */ /* 0x0009e80000100c00 */
[----:B------:R4:W-:Y:S01]  /*16430*/  STL.128 [R1+0x1790], R132 ;  /* 0x0017908401007387 */ /* 0x0009e20000100c00 */
[----:B-1----:R-:W-:Y:S01]  /*16440*/  MOV R148, R216 ;  /* 0x000000d800947202 */ /* 0x002fe20000000f00 */
[----:B------:R-:W-:Y:S01]  /*16450*/  IMAD.MOV.U32 R149, RZ, RZ, R215 ;  /* 0x000000ffff957224 */ /* 0x000fe200078e00d7 */
[----:B---3--:R-:W-:Y:S01]  /*16460*/  MOV R144, R220 ;  /* 0x000000dc00907202 */ /* 0x008fe20000000f00 */
[----:B------:R-:W-:Y:S02]  /*16470*/  IMAD.MOV.U32 R145, RZ, RZ, R219 ;  /* 0x000000ffff917224 */ /* 0x000fe400078e00db */
[----:B------:R-:W-:Y:S01]  /*16480*/  IMAD.MOV.U32 R146, RZ, RZ, R218 ;  /* 0x000000ffff927224 */ /* 0x000fe200078e00da */
[----:B----4-:R-:W-:Y:S01]  /*16490*/  MOV R140, R224 ;  /* 0x000000e0008c7202 */ /* 0x010fe20000000f00 */
[----:B------:R-:W-:-:S02]  /*164a0*/  IMAD.MOV.U32 R141, RZ, RZ, R223 ;  /* 0x000000ffff8d7224 */ /* 0x000fc400078e00df */
[----:B------:R-:W-:Y:S01]  /*164b0*/  IMAD.MOV.U32 R142, RZ, RZ, R222 ;  /* 0x000000ffff8e7224 */ /* 0x000fe200078e00de */
[----:B------:R-:W-:Y:S01]  /*164c0*/  MOV R136, R228 ;  /* 0x000000e400887202 */ /* 0x000fe20000000f00 */
[----:B------:R-:W-:Y:S02]  /*164d0*/  IMAD.MOV.U32 R137, RZ, RZ, R227 ;  /* 0x000000ffff897224 */ /* 0x000fe400078e00e3 */
[----:B------:R-:W-:Y:S01]  /*164e0*/  IMAD.MOV.U32 R138, RZ, RZ, R226 ;  /* 0x000000ffff8a7224 */ /* 0x000fe200078e00e2 */
[----:B------:R-:W-:Y:S01]  /*164f0*/  MOV R132, R232 ;  /* 0x000000e800847202 */ /* 0x000fe20000000f00 */
[----:B------:R-:W-:Y:S02]  /*16500*/  IMAD.MOV.U32 R133, RZ, RZ, R231 ;  /* 0x000000ffff857224 */ /* 0x000fe400078e00e7 */
[----:B------:R-:W-:Y:S02]  /*16510*/  IMAD.MOV.U32 R134, RZ, RZ, R230 ;  /* 0x000000ffff867224 */ /* 0x000fe400078e00e6 */
        /* <DEDUP_REMOVED lines=8> */
[----:B------:R-:W-:-:S02]  /*165a0*/  IMAD.MOV.U32 R150, RZ, RZ, R214 ;  /* 0x000000ffff967224 */ /* 0x000fc400078e00d6 */
[----:B------:R-:W-:Y:S01]  /*165b0*/  IMAD.MOV.U32 R151, RZ, RZ, R213 ;  /* 0x000000ffff977224 */ /* 0x000fe200078e00d5 */
[----:B------:R-:W-:Y:S01]  /*165c0*/  MOV R213, R23 ;  /* 0x0000001700d57202 */ /* 0x000fe20000000f00 */
        /* <DEDUP_REMOVED lines=14> */
[----:B------:R-:W-:Y:S01]  /*166b0*/  IMAD.MOV.U32 R232, RZ, RZ, R4 ;  /* 0x000000ffffe87224 */ /* 0x000fe200078e0004 */
[----:B------:R-:W-:Y:S02]  /*166c0*/  UIADD3 UR18, UR25, 0x80, URZ ;  /* 0x0000008019127890 */ /* 0x000fe4000fffe03f */
[----:B------:R-:W-:Y:S01]  /*166d0*/  UIADD3 UR16, UR5, 0x10, URZ ;  /* 0x0000001005107890 */ /* 0x000fe2000fffe03f */
[----:B------:R-:W-:Y:S01]  /*166e0*/  UMOV UR19, 0x40000040 ;  /* 0x4000004000137882 */ /* 0x000fe20000000000 */
[----:B------:R-:W-:Y:S01]  /*166f0*/  UMOV UR17, 0x80 ;  /* 0x0000008000117882 */ /* 0x000fe20000000000 */
[----:B--2---:R-:W-:-:S06]  /*16700*/  WARPGROUP.ARRIVE ;  /* 0x00000000000079c5 */ /* 0x004fcc0000000000 */
[----:B------:R-:W-:Y:S03]  /*16710*/  HGMMA.64x256x16.F32 R108, gdesc[UR16].tnspB, R108, gsb0 ;  /* 0x43e00000106c79f0 */ /* 0x000fe6000800086c */
        /* <DEDUP_REMOVED lines=13> */
[----:B--2---:R-:W2:Y:S04]  /*167f0*/  LDL.LU.128 R140, [R1+0x17b0] ;  /* 0x0017b000018c7983 */ /* 0x004ea80000300c00 */
        /* <DEDUP_REMOVED lines=31> */
[----:B------:R-:W-:Y:S01]  /*169f0*/  STL.128 [R1+0xef0], R232 ;  /* 0x000ef0e801007387 */ /* 0x000fe20000100c00 */
        /* <DEDUP_REMOVED lines=67> */
[----:B------:R-:W-:-:S02]  /*16e30*/  UIADD3 UR18, UR25, 0x100, URZ ;  /* 0x0000010019127890 */ /* 0x000fc4000fffe03f */
[----:B------:R-:W-:Y:S01]  /*16e40*/  UIADD3 UR16, UR5, 0x20, URZ ;  /* 0x0000002005107890 */ /* 0x000fe2000fffe03f */
[----:B------:R-:W-:Y:S01]  /*16e50*/  UMOV UR19, 0x40000040 ;  /* 0x4000004000137882 */ /* 0x000fe20000000000 */
[----:B------:R-:W-:Y:S01]  /*16e60*/  UMOV UR17, 0x80 ;  /* 0x0000008000117882 */ /* 0x000fe20000000000 */
        /* <DEDUP_REMOVED lines=73> */
[----:B------:R1:W-:Y:S01]  /*17300*/  STL [R1+0xd50], R44 ;  /* 0x000d502c01007387 */ /* 0x0003e20000100800 */
        /* <DEDUP_REMOVED lines=106> */
[----:B------:R-:W-:Y:S01]  /*179b0*/  IMAD.MOV.U32 R129, RZ, RZ, R235 ;  /* 0x000000ffff817224 */ /* 0x000fe200078e00eb */
[----:B------:R-:W-:Y:S01]  /*179c0*/  MOV R131, R233 ;  /* 0x000000e900837202 */ /* 0x000fe20000000f00 */
[----:B------:R-:W-:Y:S01]  /*179d0*/  IMAD.MOV.U32 R130, RZ, RZ, R234 ;  /* 0x000000ffff827224 */ /* 0x000fe200078e00ea */
[----:B------:R1:W-:Y:S01]  /*179e0*/  STL.128 [R1+0x1520], R148 ;  /* 0x0015209401007387 */ /* 0x0003e20000100c00 */
[----:B------:R-:W-:-:S03]  /*179f0*/  IMAD.MOV.U32 R233, RZ, RZ, R3 ;  /* 0x000000ffffe97224 */ /* 0x000fc600078e0003 */
[----:B------:R3:W-:Y:S01]  /*17a00*/  STL.128 [R1+0x1510], R144 ;  /* 0x0015109001007387 */ /* 0x0007e20000100c00 */
[----:B------:R-:W-:-:S03]  /*17a10*/  IMAD.MOV.U32 R234, RZ, RZ, R2 ;  /* 0x000000ffffea7224 */ /* 0x000fc600078e0002 */
[----:B------:R4:W-:Y:S01]  /*17a20*/  STL.128 [R1+0x1500], R140 ;  /* 0x0015008c01007387 */ /* 0x0009e20000100c00 */
[----:B------:R-:W-:-:S03]  /*17a30*/  IMAD.MOV.U32 R235, RZ, RZ, R0 ;  /* 0x000000ffffeb7224 */ /* 0x000fc600078e0000 */
[----:B------:R4:W-:Y:S04]  /*17a40*/  STL.128 [R1+0x14f0], R136 ;  /* 0x0014f08801007387 */ /* 0x0009e80000100c00 */
[----:B------:R4:W-:Y:S01]  /*17a50*/  STL.128 [R1+0x14e0], R132 ;  /* 0x0014e08401007387 */ /* 0x0009e20000100c00 */
[----:B-1----:R-:W-:Y:S01]  /*17a60*/  IMAD.MOV.U32 R148, RZ, RZ, R216 ;  /* 0x000000ffff947224 */ /* 0x002fe200078e00d8 */
[----:B------:R-:W-:Y:S01]  /*17a70*/  MOV R151, R213 ;  /* 0x000000d500977202 */ /* 0x000fe20000000f00 */
[----:B------:R-:W-:Y:S01]  /*17a80*/  IMAD.MOV.U32 R149, RZ, RZ, R215 ;  /* 0x000000ffff957224 */ /* 0x000fe200078e00d7 */
[----:B---3--:R-:W-:Y:S01]  /*17a90*/  MOV R147, R217 ;  /* 0x000000d900937202 */ /* 0x008fe20000000f00 */
        /* <DEDUP_REMOVED lines=331> */
[----:B--2---:R-:W3:Y:S04]  /*18f50*/  LDL.LU R116, [R1+0xd20] ;  /* 0x000d200001747983 */ /* 0x004ee80000300800 */
        /* <DEDUP_REMOVED lines=34> */
[----:B------:R-:W-:Y:S01]  /*19180*/  IMAD.MOV.U32 R145, RZ, RZ, R219 ;  /* 0x000000ffff917224 */ /* 0x000fe200078e00db */
[----:B------:R-:W-:Y:S01]  /*19190*/  MOV R219, R17 ;  /* 0x0000001100db7202 */ /* 0x000fe20000000f00 */
[----:B------:R-:W-:Y:S02]  /*191a0*/  IMAD.MOV.U32 R147, RZ, RZ, R217 ;  /* 0x000000ffff937224 */ /* 0x000fe400078e00d9 */
[----:B------:R-:W-:Y:S02]  /*191b0*/  IMAD.MOV.U32 R148, RZ, RZ, R216 ;  /* 0x000000ffff947224 */ /* 0x000fe400078e00d8 */
        /* <DEDUP_REMOVED lines=24> */
[----:B---3--:R-:W-:-:S06]  /*19340*/  WARPGROUP.ARRIVE ;  /* 0x00000000000079c5 */ /* 0x008fcc0000000000 */
        /* <DEDUP_REMOVED lines=302> */
[----:B------:R-:W-:Y:S01]  /*1a630*/  IMAD.MOV.U32 R234, RZ, RZ, R2 ;  /* 0x000000ffffea7224 */ /* 0x000fe200078e0002 */
[----:B------:R-:W-:-:S02]  /*1a640*/  MOV R235, R0 ;  /* 0x0000000000eb7202 */ /* 0x000fc40000000f00 */
[----:B------:R3:W-:Y:S04]  /*1a650*/  STL.128 [R1+0xfa0], R144 ;  /* 0x000fa09001007387 */ /* 0x0007e80000100c00 */
[----:B------:R4:W-:Y:S04]  /*1a660*/  STL.128 [R1+0xf90], R140 ;  /* 0x000f908c01007387 */ /* 0x0009e80000100c00 */
        /* <DEDUP_REMOVED lines=25> */
[----:B------:R-:W-:Y:S01]  /*1a800*/  UIADD3 UR16, UR5, 0x70, URZ ;  /* 0x0000007005107890 */ /* 0x000fe2000fffe03f */
[----:B------:R-:W-:Y:S01]  /*1a810*/  IMAD.MOV.U32 R143, RZ, RZ, R222 ;  /* 0x000000ffff8f7224 */ /* 0x000fe200078e00de */
[----:B------:R-:W-:Y:S01]  /*1a820*/  UMOV UR19, 0x40000040 ;  /* 0x4000004000137882 */ /* 0x000fe20000000000 */
[----:B------:R-:W-:Y:S01]  /*1a830*/  IMAD.MOV.U32 R147, RZ, RZ, R218 ;  /* 0x000000ffff937224 */ /* 0x000fe200078e00da */
[----:B------:R-:W-:Y:S01]  /*1a840*/  UMOV UR17, 0x80 ;  /* 0x0000008000117882 */ /* 0x000fe20000000000 */
[----:B------:R-:W-:Y:S01]  /*1a850*/  IMAD.MOV.U32 R151, RZ, RZ, R214 ;  /* 0x000000ffff977224 */ /* 0x000fe200078e00d6 */
[----:B------:R1:W5:Y:S01]  /*1a860*/  LDL.LU R20, [R1+0xfc0] ;  /* 0x000fc00001147983 */ /* 0x0003620000300800 */
        /* <DEDUP_REMOVED lines=14> */
[----:B------:R-:W-:-:S06]  /*1a950*/  IMAD.MOV.U32 R233, RZ, RZ, R3 ;  /* 0x000000ffffe97224 */ /* 0x000fcc00078e0003 */
        /* <DEDUP_REMOVED lines=14> */
[----:B--2---:R-:W2:Y:S04]  /*1aa40*/  LDL.LU.128 R136, [R1+0xf80] ;  /* 0x000f800001887983 */ /* 0x004ea80000300c00 */
[----:B---3--:R-:W2:Y:S04]  /*1aa50*/  LDL.LU.128 R140, [R1+0xf90] ;  /* 0x000f9000018c7983 */ /* 0x008ea80000300c00 */
[----:B----4-:R-:W2:Y:S04]  /*1aa60*/  LDL.LU.128 R144, [R1+0xfa0] ;  /* 0x000fa00001907983 */ /* 0x010ea80000300c00 */
[----:B-1----:R-:W2:Y:S04]  /*1aa70*/  LDL.LU.128 R148, [R1+0xfb0] ;  /* 0x000fb00001947983 */ /* 0x002ea80000300c00 */
        /* <DEDUP_REMOVED lines=9> */
[----:B------:R-:W-:Y:S01]  /*1ab10*/  UISETP.NE.AND UP0, UPT, UR34, 0x3, UPT ;  /* 0x000000032200788c */ /* 0x000fe2000bf05270 */
        /* <DEDUP_REMOVED lines=21> */
[----:B------:R-:W-:Y:S01]  /*1ac70*/  PLOP3.LUT P2, PT, PT, PT, UP0, 0x80, 0x0 ;  /* 0x000000000000781c */ /* 0x000fe20003f4f008 */
[----:B--2---:R-:W-:-:S06]  /*1ac80*/  WARPGROUP.ARRIVE ;  /* 0x00000000000079c5 */ /* 0x004fcc0000000000 */
[----:B------:R-:W-:Y:S03]  /*1ac90*/  HGMMA.64x256x16.F32 R24, gdesc[UR16].tnspB, R24, gsb0 ;  /* 0x43e00000101879f0 */ /* 0x000fe60008000818 */
[----:B------:R-:W-:Y:S02]  /*1aca0*/  WARPGROUP.DEPBAR.LE gsb0, 0x0 ;  /* 0x00008000000079c5 */ /* 0x000fe40000010000 */
        /* <DEDUP_REMOVED lines=32> */
[----:B------:R-:W-:Y:S05]  /*1aeb0*/  @!P2 BRA `(.L_x_28) ;  /* 0x000000000004a947 */ /* 0x000fea0003800000 */
[----:B------:R-:W-:Y:S01]  /*1aec0*/  BPT.TRAP 0x1 ;  /* 0x000000040000795c */ /* 0x000fe20000300000 */
.L_x_28:
[----:B------:R-:W-:Y:S01]  /*1aed0*/  ULEA UR5, UR4, UR36, 0x3 ;  /* 0x0000002404057291 */ /* 0x000fe2000f8e183f */
[----:B------:R-:W-:-:S05]  /*1aee0*/  IMAD.U32 R0, RZ, RZ, UR28 ;  /* 0x0000001cff007e24 */ /* 0x000fca000f8e00ff */
[----:B------:R-:W-:-:S04]  /*1aef0*/  SHF.L.U32 R0, R0, 0x1f, RZ ;  /* 0x0000001f00007819 */ /* 0x000fc800000006ff */
[----:B------:R-:W2:Y:S02]  /*1af00*/  SYNCS.PHASECHK.TRANS64.TRYWAIT P1, [UR5+0x148890], R0 ;  /* 0x14889000ff0075a7 */ /* 0x000ea40008020145 */
[----:B--2---:R-:W-:Y:S05]  /*1af10*/  @!P1 BRA `(.L_x_29) ;  /* 0x0000030400049947 */ /* 0x004fea0003800000 */
.L_x_185:
[----:B------:R-:W-:Y:S05]  /*1af20*/  @!P2 BRA `(.L_x_30) ;  /* 0x000000000004a947 */ /* 0x000fea0003800000 */
[----:B------:R-:W-:Y:S01]  /*1af30*/  BPT.TRAP 0x1 ;  /* 0x000000040000795c */ /* 0x000fe20000300000 */
.L_x_30:
[----:B------:R-:W-:Y:S01]  /*1af40*/  SYNCS.ARRIVE.TRANS64.A1T0 RZ, [UR5+0x148880], RZ ;  /* 0x148880ffffff79a7 */ /* 0x000fe20008100005 */
[----:B------:R-:W-:Y:S05]  /*1af50*/  BRA `(.L_x_31) ;  /* 0x0000021000ec7947 */ /* 0x000fea0003800000 */
.L_x_27:
[----:B------:R-:W-:Y:S01]  /*1af60*/  ULEA UR10, UR37, UR38, 0x1 ;  /* 0x00000026250a7291 */ /* 0x000fe2000f8e083f */
[----:B--2---:R-:W-:-:S03]  /*1af70*/  IMAD.U32 R0, RZ, RZ, UR6 ;  /* 0x00000006ff007e24 */ /* 0x004fc6000f8e00ff */
[----:B------:R-:W-:Y:S02]  /*1af80*/  ULEA UR10, UR10, UR24, 0x3 ;  /* 0x000000180a0a7291 */ /* 0x000fe4000f8e183f */
[----:B------:R-:W-:-:S07]  /*1af90*/  SHF.L.U32 R0, R0, 0x1f, RZ ;  /* 0x0000001f00007819 */ /* 0x000fce00000006ff */
[----:B---3--:R-:W2:Y:S02]  /*1afa0*/  SYNCS.PHASECHK.TRANS64.TRYWAIT P1, [UR10], R0 ;  /* 0x00000000ff0075a7 */ /* 0x008ea4000802014a */
[----:B--2---:R-:W-:Y:S05]  /*1afb0*/  @!P1 BRA `(.L_x_32) ;  /* 0x0000030000f49947 */ /* 0x004fea0003800000 */
.L_x_186:
[----:B------:R-:W-:Y:S01]  /*1afc0*/  UIADD3 UR10, UR36, 0x40000, URZ ;  /* 0x00040000240a7890 */ /* 0x000fe2000fffe03f */
[----:B------:R-:W-:Y:S01]  /*1afd0*/  WARPGROUP.ARRIVE ;  /* 0x00000000000079c5 */ /* 0x000fe20000000000 */
[----:B------:R-:W-:Y:S01]  /*1afe0*/  USHF.L.U32 UR11, UR30, 0xc, URZ ;  /* 0x0000000c1e0b7899 */ /* 0x000fe2000800063f */
[----:B------:R3:W-:Y:S01]  /*1aff0*/  STL [R1+0x11c0], R20 ;  /* 0x0011c01401007387 */ /* 0x0007e20000100800 */
[----:B------:R-:W-:Y:S02]  /*1b000*/  USHF.R.U32.HI UR27, URZ, 0x4, UR10 ;  /* 0x000000043f1b7899 */ /* 0x000fe4000801160a */
[----:B------:R-:W-:Y:S02]  /*1b010*/  ULOP3.LUT UR10, UR13, 0x2000000, URZ, 0xfc, !UPT ;  /* 0x020000000d0a7892 */ /* 0x000fe4000f8efc3f */
[----:B------:R-:W-:Y:S02]  /*1b020*/  ULOP3.LUT UR13, UR11, 0x2000, URZ, 0x3c, !UPT ;  /* 0x000020000b0d7892 */ /* 0x000fe4000f8e3c3f */
[----:B------:R-:W-:-:S02]  /*1b030*/  ULOP3.LUT UR27, UR27, 0x3fff, URZ, 0xc0, !UPT ;  /* 0x00003fff1b1b7892 */ /* 0x000fc4000f8ec03f */
[----:B------:R-:W-:Y:S02]  /*1b040*/  UIADD3 UR18, UR13, UR10, URZ ;  /* 0x0000000a0d127290 */ /* 0x000fe4000fffe03f */
[----:B------:R-:W-:Y:S01]  /*1b050*/  ULOP3.LUT UR12, UR27, 0x800000, URZ, 0xfc, !UPT ;  /* 0x008000001b0c7892 */ /* 0x000fe2000f8efc3f */
[----:B------:R-:W-:Y:S01]  /*1b060*/  UMOV UR19, 0x40000040 ;  /* 0x4000004000137882 */ /* 0x000fe20000000000 */
[----:B------:R-:W-:Y:S01]  /*1b070*/  UMOV UR17, 0x8 ;  /* 0x0000000800117882 */ /* 0x000fe20000000000 */
[----:B------:R-:W-:Y:S01]  /*1b080*/  UIADD3 UR22, UR13, 0x800, UR10 ;  /* 0x000008000d167890 */ /* 0x000fe2000fffe00a */
[----:B------:R-:W-:-:S03]  /*1b090*/  UMOV UR21, UR17 ;  /* 0x0000001100157c82 */ /* 0x000fc60008000000 */
[----:B------:R-:W-:Y:S01]  /*1b0a0*/  UMOV UR16, UR12 ;  /* 0x0000000c00107c82 */ /* 0x000fe20008000000 */
[----:B------:R-:W-:Y:S01]  /*1b0b0*/  UMOV UR23, 0x40000040 ;  /* 0x4000004000177882 */ /* 0x000fe20000000000 */
[----:B------:R-:W-:Y:S01]  /*1b0c0*/  HGMMA.64x256x16.F32 R24, gdesc[UR16].tnspA.tnspB, RZ, !UPT, gsb0 ;  /* 0x63e00000101879f0 */ /* 0x000fe2000c0008ff */
[----:B------:R-:W-:Y:S02]  /*1b0d0*/  UMOV UR20, UR16 ;  /* 0x0000001000147c82 */ /* 0x000fe40008000000 */
        /* <DEDUP_REMOVED lines=54> */
[----:B--2---:R-:W-:Y:S01]  /*1b440*/  MOV R2, R150 ;  /* 0x0000009600027202 */ /* 0x004fe20000000f00 */
        /* <DEDUP_REMOVED lines=44> */
[----:B---3--:R-:W-:Y:S02]  /*1b710*/  IMAD.MOV.U32 R20, RZ, RZ, R132 ;  /* 0x000000ffff147224 */ /* 0x008fe400078e0084 */
        /* <DEDUP_REMOVED lines=14> */
[----:B-1----:R-:W-:-:S06]  /*1b800*/  WARPGROUP.ARRIVE ;  /* 0x00000000000079c5 */ /* 0x002fcc0000000000 */
[----:B------:R-:W-:Y:S01]  /*1b810*/  HGMMA.64x256x16.F32 R24, gdesc[UR20].tnspA.tnspB, RZ, !UPT, gsb0 ;  /* 0x63e00000141879f0 */ /* 0x000fe2000c0008ff */
[----:B------:R-:W-:Y:S01]  /*1b820*/  UIADD3 UR20, UR12, 0x40, URZ ;  /* 0x000000400c147890 */ /* 0x000fe2000fffe03f */
[----:B------:R-:W-:Y:S01]  /*1b830*/  UMOV UR21, 0x8 ;  /* 0x0000000800157882 */ /* 0x000fe20000000000 */
        /* <DEDUP_REMOVED lines=32> */
[----:B------:R1:W-:Y:S02]  /*1ba40*/  STL.128 [R1+0x2f0], R148 ;  /* 0x0002f09401007387 */ /* 0x0003e40000100c00 */
[----:B-1----:R-:W-:-:S06]  /*1ba50*/  WARPGROUP.ARRIVE ;  /* 0x00000000000079c5 */ /* 0x002fcc0000000000 */
[----:B------:R-:W-:Y:S03]  /*1ba60*/  HGMMA.64x256x16.F32 R24, gdesc[UR20].tnspA.tnspB, RZ, !UPT, gsb0 ;  /* 0x63e00000141879f0 */ /* 0x000fe6000c0008ff */
[----:B------:R-:W-:Y:S02]  /*1ba70*/  WARPGROUP.DEPBAR.LE gsb0, 0x0 ;  /* 0x00008000000079c5 */ /* 0x000fe40000010000 */
        /* <DEDUP_REMOVED lines=8> */
[----:B---3--:R-:W3:Y:S04]  /*1bb00*/  LDL.LU.128 R112, [R1+0x260] ;  /* 0x0002600001707983 */ /* 0x008ee80000300c00 */
[----:B----4-:R-:W4:Y:S04]  /*1bb10*/  LDL.LU.128 R108, [R1+0x250] ;  /* 0x00025000016c7983 */ /* 0x010f280000300c00 */
[----:B------:R-:W4:Y:S04]  /*1bb20*/  LDL.LU.128 R124, [R1+0x290] ;  /* 0x00029000017c7983 */ /* 0x000f280000300c00 */
[----:B------:R-:W4:Y:S04]  /*1bb30*/  LDL.LU.128 R128, [R1+0x2a0] ;  /* 0x0002a00001807983 */ /* 0x000f280000300c00 */
[----:B------:R-:W-:Y:S04]  /*1bb40*/  STL.128 [R1+0x4120], R148 ;  /* 0x0041209401007387 */ /* 0x000fe80000100c00 */
        /* <DEDUP_REMOVED lines=8> */
[----:B------:R-:W4:Y:S04]  /*1bbd0*/  LDL.LU.128 R148, [R1+0x2f0] ;  /* 0x0002f00001947983 */ /* 0x000f280000300c00 */
        /* <DEDUP_REMOVED lines=42> */
[----:B------:R-:W-:Y:S04]  /*1be80*/  STL.128 [R1+0x42b0], R120 ;  /* 0x0042b07801007387 */ /* 0x000fe80000100c00 */
[----:B--2---:R-:W-:Y:S04]  /*1be90*/  STL.128 [R1+0x42a0], R116 ;  /* 0x0042a07401007387 */ /* 0x004fe80000100c00 */
[----:B---3--:R1:W-:Y:S04]  /*1bea0*/  STL.128 [R1+0x4290], R112 ;  /* 0x0042907001007387 */ /* 0x0083e80000100c00 */
[----:B----4-:R2:W-:Y:S04]  /*1beb0*/  STL.128 [R1+0x4280], R108 ;  /* 0x0042806c01007387 */ /* 0x0105e80000100c00 */
[----:B------:R3:W-:Y:S04]  /*1bec0*/  STL.128 [R1+0x42c0], R124 ;  /* 0x0042c07c01007387 */ /* 0x0007e80000100c00 */
[----:B------:R4:W-:Y:S04]  /*1bed0*/  STL.128 [R1+0x42d0], R128 ;  /* 0x0042d08001007387 */ /* 0x0009e80000100c00 */
[----:B-1----:R-:W4:Y:S04]  /*1bee0*/  LDL.LU R112, [R1+0x510] ;  /* 0x0005100001707983 */ /* 0x002f280000300800 */
[----:B--2---:R-:W2:Y:S04]  /*1bef0*/  LDL.LU R108, [R1+0x500] ;  /* 0x00050000016c7983 */ /* 0x004ea80000300800 */
        /* <DEDUP_REMOVED lines=18> */
[----:B----4-:R-:W4:Y:S01]  /*1c020*/  LDL.LU R128, [R1+0x550] ;  /* 0x0005500001807983 */ /* 0x010f220000300800 */
[----:B------:R-:W-:Y:S01]  /*1c030*/  IMAD.MOV.U32 R129, RZ, RZ, R235 ;  /* 0x000000ffff817224 */ /* 0x000fe200078e00eb */
[----:B------:R-:W-:Y:S01]  /*1c040*/  MOV R131, R233 ;  /* 0x000000e900837202 */ /* 0x000fe20000000f00 */
[----:B------:R-:W-:Y:S01]  /*1c050*/  IMAD.MOV.U32 R130, RZ, RZ, R234 ;  /* 0x000000ffff827224 */ /* 0x000fe200078e00ea */
[----:B------:R1:W-:Y:S04]  /*1c060*/  STL.128 [R1+0x4320], R148 ;  /* 0x0043209401007387 */ /* 0x0003e80000100c00 */
[----:B------:R1:W-:Y:S04]  /*1c070*/  STL.128 [R1+0x4310], R144 ;  /* 0x0043109001007387 */ /* 0x0003e80000100c00 */
[----:B------:R1:W-:Y:S04]  /*1c080*/  STL.128 [R1+0x4300], R140 ;  /* 0x0043008c01007387 */ /* 0x0003e80000100c00 */
[----:B------:R1:W-:Y:S04]  /*1c090*/  STL.128 [R1+0x42f0], R136 ;  /* 0x0042f08801007387 */ /* 0x0003e80000100c00 */
[----:B------:R1:W-:Y:S02]  /*1c0a0*/  STL.128 [R1+0x42e0], R132 ;  /* 0x0042e08401007387 */ /* 0x0003e40000100c00 */
[----:B-1----:R-:W-:Y:S01]  /*1c0b0*/  IMAD.MOV.U32 R148, RZ, RZ, R216 ;  /* 0x000000ffff947224 */ /* 0x002fe200078e00d8 */
[----:B------:R-:W-:Y:S01]  /*1c0c0*/  MOV R151, R213 ;  /* 0x000000d500977202 */ /* 0x000fe20000000f00 */
[----:B------:R-:W-:Y:S01]  /*1c0d0*/  IMAD.MOV.U32 R149, RZ, RZ, R215 ;  /* 0x000000ffff957224 */ /* 0x000fe200078e00d7 */
[----:B------:R-:W-:Y:S01]  /*1c0e0*/  MOV R147, R217 ;  /* 0x000000d900937202 */ /* 0x000fe20000000f00 */
[----:B------:R-:W-:-:S02]  /*1c0f0*/  IMAD.MOV.U32 R144, RZ, RZ, R220 ;  /* 0x000000ffff907224 */ /* 0x000fc400078e00dc */
[----:B------:R-:W-:Y:S01]  /*1c100*/  IMAD.MOV.U32 R145, RZ, RZ, R219 ;  /* 0x000000ffff917224 */ /* 0x000fe200078e00db */
[----:B------:R-:W-:Y:S01]  /*1c110*/  MOV R143, R221 ;  /* 0x000000dd008f7202 */ /* 0x000fe20000000f00 */
[----:B------:R-:W-:Y:S02]  /*1c120*/  IMAD.MOV.U32 R140, RZ, RZ, R224 ;  /* 0x000000ffff8c7224 */ /* 0x000fe400078e00e0 */
[----:B------:R-:W-:Y:S01]  /*1c130*/  IMAD.MOV.U32 R141, RZ, RZ, R223 ;  /* 0x000000ffff8d7224 */ /* 0x000fe200078e00df */
[----:B------:R-:W-:Y:S01]  /*1c140*/  MOV R139, R225 ;  /* 0x000000e1008b7202 */ /* 0x000fe20000000f00 */
        /* <DEDUP_REMOVED lines=36> */
[----:B------:R-:W-:Y:S01]  /*1c390*/  UMOV UR16, UR20 ;  /* 0x0000001400107c82 */ /* 0x000fe20008000000 */
[----:B------:R-:W-:-:S02]  /*1c3a0*/  UMOV UR17, UR21 ;  /* 0x0000001500117c82 */ /* 0x000fc40008000000 */
[----:B--2---:R-:W-:Y:S04]  /*1c3b0*/  STL.128 [R1+0x4330], R108 ;  /* 0x0043306c01007387 */ /* 0x004fe80000100c00 */
[----:B------:R-:W-:Y:S04]  /*1c3c0*/  STL.128 [R1+0x4340], R112 ;  /* 0x0043407001007387 */ /* 0x000fe80000100c00 */
[----:B------:R-:W-:Y:S04]  /*1c3d0*/  STL.128 [R1+0x4350], R116 ;  /* 0x0043507401007387 */ /* 0x000fe80000100c00 */
[----:B------:R-:W-:Y:S04]  /*1c3e0*/  STL.128 [R1+0x4360], R120 ;  /* 0x0043607801007387 */ /* 0x000fe80000100c00 */
[----:B---3--:R-:W-:Y:S04]  /*1c3f0*/  STL.128 [R1+0x4370], R124 ;  /* 0x0043707c01007387 */ /* 0x008fe80000100c00 */
[----:B----4-:R1:W-:Y:S02]  /*1c400*/  STL.128 [R1+0x4380], R128 ;  /* 0x0043808001007387 */ /* 0x0103e40000100c00 */
[----:B-1----:R-:W-:-:S06]  /*1c410*/  WARPGROUP.ARRIVE ;  /* 0x00000000000079c5 */ /* 0x002fcc0000000000 */
[----:B------:R-:W-:Y:S01]  /*1c420*/  HGMMA.64x256x16.F32 R24, gdesc[UR16].tnspA.tnspB, RZ, !UPT, gsb0 ;  /* 0x63e00000101879f0 */ /* 0x000fe2000c0008ff */
        /* <DEDUP_REMOVED lines=88> */
[----:B------:R-:W-:-:S02]  /*1c9b0*/  UIADD3 UR18, UR13, 0x80, UR10 ;  /* 0x000000800d127890 */ /* 0x000fc4000fffe00a */
[----:B------:R-:W-:Y:S01]  /*1c9c0*/  UIADD3 UR16, UR12, 0x100, URZ ;  /* 0x000001000c107890 */ /* 0x000fe2000fffe03f */
[----:B------:R-:W-:Y:S01]  /*1c9d0*/  UMOV UR19, 0x40000040 ;  /* 0x4000004000137882 */ /* 0x000fe20000000000 */
[----:B------:R-:W-:Y:S01]  /*1c9e0*/  UMOV UR17, 0x8 ;  /* 0x0000000800117882 */ /* 0x000fe20000000000 */
        /* <DEDUP_REMOVED lines=42> */
[----:B--2---:R-:W-:-:S06]  /*1cc90*/  WARPGROUP.ARRIVE ;  /* 0x00000000000079c5 */ /* 0x004fcc0000000000 */
[----:B------:R-:W-:Y:S03]  /*1cca0*/  HGMMA.64x256x16.F32 R108, gdesc[UR16].tnspA.tnspB, R108, gsb0 ;  /* 0x63e00000106c79f0 */ /* 0x000fe6000800086c */
        /* <DEDUP_REMOVED lines=13> */
[----:B--2---:R-:W3:Y:S04]  /*1cd80*/  LDL.LU.128 R140, [R1+0x4300] ;  /* 0x00430000018c7983 */ /* 0x004ee80000300c00 */
        /* <DEDUP_REMOVED lines=9> */
[----:B------:R-:W-:Y:S01]  /*1ce20*/  UIADD3 UR22, UR13, 0x880, UR10 ;  /* 0x000008800d167890 */ /* 0x000fe2000fffe00a */
[----:B------:R-:W-:Y:S01]  /*1ce30*/  UMOV UR20, UR16 ;  /* 0x0000001000147c82 */ /* 0x000fe20008000000 */
[----:B------:R-:W-:Y:S01]  /*1ce40*/  UMOV UR21, UR17 ;  /* 0x0000001100157c82 */ /* 0x000fe20008000000 */
        /* <DEDUP_REMOVED lines=21> */
[----:B------:R1:W-:Y:S01]  /*1cfa0*/  STL.128 [R1+0x6f0], R232 ;  /* 0x0006f0e801007387 */ /* 0x0003e20000100c00 */
[----:B---3--:R-:W-:-:S06]  /*1cfb0*/  WARPGROUP.ARRIVE ;  /* 0x00000000000079c5 */ /* 0x008fcc0000000000 */
[----:B------:R-:W-:Y:S03]  /*1cfc0*/  HGMMA.64x256x16.F32 R24, gdesc[UR20].tnspA.tnspB, R24, gsb0 ;  /* 0x63e00000141879f0 */ /* 0x000fe60008000818 */
[----:B------:R-:W-:Y:S02]  /*1cfd0*/  WARPGROUP.DEPBAR.LE gsb0, 0x0 ;  /* 0x00008000000079c5 */ /* 0x000fe40000010000 */
        /* <DEDUP_REMOVED lines=211> */
[----:B------:R-:W-:Y:S01]  /*1dd10*/  UMOV UR16, UR20 ;  /* 0x0000001400107c82 */ /* 0x000fe20008000000 */
[----:B------:R-:W-:Y:S01]  /*1dd20*/  UMOV UR17, UR21 ;  /* 0x0000001500117c82 */ /* 0x000fe20008000000 */
[----:B--2---:R-:W-:-:S06]  /*1dd30*/  WARPGROUP.ARRIVE ;  /* 0x00000000000079c5 */ /* 0x004fcc0000000000 */
[----:B------:R-:W-:Y:S03]  /*1dd40*/  HGMMA.64x256x16.F32 R24, gdesc[UR16].tnspA.tnspB, R24, gsb0 ;  /* 0x63e00000101879f0 */ /* 0x000fe60008000818 */
[----:B------:R-:W-:Y:S02]  /*1dd50*/  WARPGROUP.DEPBAR.LE gsb0, 0x0 ;  /* 0x00008000000079c5 */ /* 0x000fe40000010000 */
[----:B------:R1:W-:Y:S04]  /*1dd60*/  STL.128 [R1+0x300], R24 ;  /* 0x0003001801007387 */ /* 0x0003e80000100c00 */
[----:B------:R2:W-:Y:S04]  /*1dd70*/  STL.128 [R1+0x310], R28 ;  /* 0x0003101c01007387 */ /* 0x0005e80000100c00 */
[----:B------:R3:W-:Y:S04]  /*1dd80*/  STL.128 [R1+0x320], R32 ;  /* 0x0003202001007387 */ /* 0x0007e80000100c00 */
[----:B------:R4:W-:Y:S04]  /*1dd90*/  STL.128 [R1+0x330], R36 ;  /* 0x0003302401007387 */ /* 0x0009e80000100c00 */
[----:B------:R4:W-:Y:S04]  /*1dda0*/  STL.128 [R1+0x340], R40 ;  /* 0x0003402801007387 */ /* 0x0009e80000100c00 */
[----:B------:R4:W-:Y:S04]  /*1ddb0*/  STL.128 [R1+0x350], R44 ;  /* 0x0003502c01007387 */ /* 0x0009e80000100c00 */
[----:B-1----:R-:W4:Y:S04]  /*1ddc0*/  LDL.LU R24, [R1+0x100] ;  /* 0x0001000001187983 */ /* 0x002f280000300800 */
[----:B------:R-:W4:Y:S04]  /*1ddd0*/  LDL.LU R25, [R1+0x104] ;  /* 0x0001040001197983 */ /* 0x000f280000300800 */
[----:B------:R-:W4:Y:S04]  /*1dde0*/  LDL.LU R26, [R1+0x108] ;  /* 0x00010800011a7983 */ /* 0x000f280000300800 */
[----:B------:R-:W4:Y:S04]  /*1ddf0*/  LDL.LU R27, [R1+0x10c] ;  /* 0x00010c00011b7983 */ /* 0x000f280000300800 */
[----:B--2---:R-:W2:Y:S04]  /*1de00*/  LDL.LU R28, [R1+0x110] ;  /* 0x00011000011c7983 */ /* 0x004ea80000300800 */
        /* <DEDUP_REMOVED lines=100> */
[----:B-1----:R-:W-:Y:S01]  /*1e450*/  MOV R129, R6 ;  /* 0x0000000600817202 */ /* 0x002fe20000000f00 */
        /* <DEDUP_REMOVED lines=46> */
[----:B--2---:R2:W-:Y:S04]  /*1e740*/  STL.128 [R1+0x3d90], R28 ;  /* 0x003d901c01007387 */ /* 0x0045e80000100c00 */
[----:B------:R-:W4:Y:S04]  /*1e750*/  LDL.LU.128 R8, [R1+0x510] ;  /* 0x0005100001087983 */ /* 0x000f280000300c00 */
[----:B------:R-:W4:Y:S04]  /*1e760*/  LDL.LU.128 R12, [R1+0x520] ;  /* 0x00052000010c7983 */ /* 0x000f280000300c00 */
[----:B------:R-:W4:Y:S04]  /*1e770*/  LDL.LU.128 R16, [R1+0x530] ;  /* 0x0005300001107983 */ /* 0x000f280000300c00 */
[----:B---3--:R3:W-:Y:S04]  /*1e780*/  STL.128 [R1+0x3da0], R32 ;  /* 0x003da02001007387 */ /* 0x0087e80000100c00 */
[----:B------:R-:W3:Y:S04]  /*1e790*/  LDL.LU.128 R20, [R1+0x540] ;  /* 0x0005400001147983 */ /* 0x000ee80000300c00 */
[----:B-1----:R-:W3:Y:S04]  /*1e7a0*/  LDL.LU.128 R24, [R1+0x550] ;  /* 0x0005500001187983 */ /* 0x002ee80000300c00 */
[----:B--2---:R-:W2:Y:S04]  /*1e7b0*/  LDL.LU.128 R28, [R1+0x560] ;  /* 0x00056000011c7983 */ /* 0x004ea80000300c00 */
[----:B----4-:R1:W-:Y:S04]  /*1e7c0*/  STL.128 [R1+0x3db0], R36 ;  /* 0x003db02401007387 */ /* 0x0103e80000100c00 */
[----:B---3--:R-:W2:Y:S04]  /*1e7d0*/  LDL.LU.128 R32, [R1+0x570] ;  /* 0x0005700001207983 */ /* 0x008ea80000300c00 */
[----:B------:R-:W2:Y:S04]  /*1e7e0*/  LDL.LU.128 R48, [R1+0x5b0] ;  /* 0x0005b00001307983 */ /* 0x000ea80000300c00 */
[----:B------:R-:W2:Y:S04]  /*1e7f0*/  LDL.LU.128 R52, [R1+0x5c0] ;  /* 0x0005c00001347983 */ /* 0x000ea80000300c00 */
[----:B------:R3:W-:Y:S04]  /*1e800*/  STL.128 [R1+0x3dc0], R40 ;  /* 0x003dc02801007387 */ /* 0x0007e80000100c00 */
[----:B-1----:R-:W2:Y:S04]  /*1e810*/  LDL.LU.128 R36, [R1+0x580] ;  /* 0x0005800001247983 */ /* 0x002ea80000300c00 */
[----:B------:R-:W2:Y:S04]  /*1e820*/  LDL.LU.128 R56, [R1+0x5d0] ;  /* 0x0005d00001387983 */ /* 0x000ea80000300c00 */
[----:B------:R-:W2:Y:S04]  /*1e830*/  LDL.LU.128 R60, [R1+0x5e0] ;  /* 0x0005e000013c7983 */ /* 0x000ea80000300c00 */
[----:B------:R1:W-:Y:S04]  /*1e840*/  STL.128 [R1+0x3dd0], R44 ;  /* 0x003dd02c01007387 */ /* 0x0003e80000100c00 */
[----:B---3--:R-:W2:Y:S04]  /*1e850*/  LDL.LU.128 R40, [R1+0x590] ;  /* 0x0005900001287983 */ /* 0x008ea80000300c00 */
        /* <DEDUP_REMOVED lines=22> */
[----:B------:R-:W-:Y:S01]  /*1e9c0*/  MOV R3, R149 ;  /* 0x0000009500037202 */ /* 0x000fe20000000f00 */
[----:B------:R-:W-:Y:S01]  /*1e9d0*/  IMAD.MOV.U32 R2, RZ, RZ, R150 ;  /* 0x000000ffff027224 */ /* 0x000fe200078e0096 */
[----:B------:R1:W-:Y:S01]  /*1e9e0*/  STL.128 [R1+0x4b0], R132 ;  /* 0x0004b08401007387 */ /* 0x0003e20000100c00 */
[----:B------:R-:W-:Y:S01]  /*1e9f0*/  IMAD.MOV.U32 R0, RZ, RZ, R151 ;  /* 0x000000ffff007224 */ /* 0x000fe200078e0097 */
[----:B------:R-:W-:Y:S01]  /*1ea00*/  MOV R149, R154 ;  /* 0x0000009a00957202 */ /* 0x000fe20000000f00 */
[----:B------:R-:W-:Y:S01]  /*1ea10*/  IMAD.MOV.U32 R150, RZ, RZ, R153 ;  /* 0x000000ffff967224 */ /* 0x000fe200078e0099 */
[----:B------:R3:W-:Y:S01]  /*1ea20*/  STL.128 [R1+0x4c0], R136 ;  /* 0x0004c08801007387 */ /* 0x0007e20000100c00 */
[----:B------:R-:W-:-:S03]  /*1ea30*/  IMAD.MOV.U32 R151, RZ, RZ, R152 ;  /* 0x000000ffff977224 */ /* 0x000fc600078e0098 */
[----:B------:R4:W-:Y:S04]  /*1ea40*/  STL.128 [R1+0x4d0], R140 ;  /* 0x0004d08c01007387 */ /* 0x0009e80000100c00 */
[----:B------:R4:W-:Y:S04]  /*1ea50*/  STL.128 [R1+0x4e0], R144 ;  /* 0x0004e09001007387 */ /* 0x0009e80000100c00 */
[----:B------:R4:W-:Y:S01]  /*1ea60*/  STL [R1+0x4f0], R148 ;  /* 0x0004f09401007387 */ /* 0x0009e20000100800 */
[----:B-1----:R-:W-:Y:S01]  /*1ea70*/  IMAD.MOV.U32 R132, RZ, RZ, R171 ;  /* 0x000000ffff847224 */ /* 0x002fe200078e00ab */
[----:B------:R-:W-:Y:S01]  /*1ea80*/  MOV R133, R170 ;  /* 0x000000aa00857202 */ /* 0x000fe20000000f00 */
[----:B------:R-:W-:Y:S01]  /*1ea90*/  IMAD.MOV.U32 R134, RZ, RZ, R169 ;  /* 0x000000ffff867224 */ /* 0x000fe200078e00a9 */
[----:B---3--:R-:W-:Y:S01]  /*1eaa0*/  MOV R137, R166 ;  /* 0x000000a600897202 */ /* 0x008fe20000000f00 */
[----:B------:R-:W-:-:S02]  /*1eab0*/  IMAD.MOV.U32 R135, RZ, RZ, R168 ;  /* 0x000000ffff877224 */ /* 0x000fc400078e00a8 */
[----:B------:R-:W-:Y:S01]  /*1eac0*/  IMAD.MOV.U32 R136, RZ, RZ, R167 ;  /* 0x000000ffff887224 */ /* 0x000fe200078e00a7 */
[----:B----4-:R-:W-:Y:S01]  /*1ead0*/  MOV R141, R162 ;  /* 0x000000a2008d7202 */ /* 0x010fe20000000f00 */
[----:B------:R-:W-:Y:S02]  /*1eae0*/  IMAD.MOV.U32 R138, RZ, RZ, R165 ;  /* 0x000000ffff8a7224 */ /* 0x000fe400078e00a5 */
[----:B------:R-:W-:Y:S01]  /*1eaf0*/  IMAD.MOV.U32 R139, RZ, RZ, R164 ;  /* 0x000000ffff8b7224 */ /* 0x000fe200078e00a4 */
[----:B------:R-:W-:Y:S01]  /*1eb00*/  MOV R145, R158 ;  /* 0x0000009e00917202 */ /* 0x000fe20000000f00 */
[----:B------:R-:W-:Y:S02]  /*1eb10*/  IMAD.MOV.U32 R140, RZ, RZ, R163 ;  /* 0x000000ffff8c7224 */ /* 0x000fe400078e00a3 */
[----:B------:R-:W-:Y:S02]  /*1eb20*/  IMAD.MOV.U32 R142, RZ, RZ, R161 ;  /* 0x000000ffff8e7224 */ /* 0x000fe400078e00a1 */
[----:B------:R-:W-:-:S02]  /*1eb30*/  IMAD.MOV.U32 R143, RZ, RZ, R160 ;  /* 0x000000ffff8f7224 */ /* 0x000fc400078e00a0 */
[----:B------:R-:W-:Y:S02]  /*1eb40*/  IMAD.MOV.U32 R144, RZ, RZ, R159 ;  /* 0x000000ffff907224 */ /* 0x000fe400078e009f */
[----:B------:R-:W-:Y:S02]  /*1eb50*/  IMAD.MOV.U32 R146, RZ, RZ, R157 ;  /* 0x000000ffff927224 */ /* 0x000fe400078e009d */
[----:B------:R-:W-:Y:S02]  /*1eb60*/  IMAD.MOV.U32 R147, RZ, RZ, R156 ;  /* 0x000000ffff937224 */ /* 0x000fe400078e009c */
[----:B------:R-:W-:Y:S01]  /*1eb70*/  IMAD.MOV.U32 R148, RZ, RZ, R155 ;  /* 0x000000ffff947224 */ /* 0x000fe200078e009b */
[----:B--2---:R-:W-:-:S06]  /*1eb80*/  WARPGROUP.ARRIVE ;  /* 0x00000000000079c5 */ /* 0x004fcc0000000000 */
[----:B------:R-:W-:Y:S03]  /*1eb90*/  HGMMA.64x256x16.F32 R4, gdesc[UR16].tnspA.tnspB, R4, gsb0 ;  /* 0x63e00000100479f0 */ /* 0x000fe60008000804 */
        /* <DEDUP_REMOVED lines=118> */
[----:B------:R-:W-:Y:S01]  /*1f300*/  UIADD3 UR22, UR13, 0x900, UR10 ;  /* 0x000009000d167890 */ /* 0x000fe2000fffe00a */
[----:B------:R-:W-:Y:S01]  /*1f310*/  UMOV UR20, UR16 ;  /* 0x0000001000147c82 */ /* 0x000fe20008000000 */
[----:B------:R-:W-:Y:S01]  /*1f320*/  UMOV UR21, UR17 ;  /* 0x0000001100157c82 */ /* 0x000fe20008000000 */
[----:B------:R-:W-:Y:S01]  /*1f330*/  UMOV UR23, 0x40000040 ;  /* 0x4000004000177882 */ /* 0x000fe20000000000 */
        /* <DEDUP_REMOVED lines=73> */
[----:B------:R1:W-:Y:S04]  /*1f7d0*/  STL.128 [R1+0x3720], R108 ;  /* 0x0037206c01007387 */ /* 0x0003e80000100c00 */
[----:B------:R-:W-:Y:S04]  /*1f7e0*/  STL.128 [R1+0x3770], R128 ;  /* 0x0037708001007387 */ /* 0x000fe80000100c00 */
[----:B------:R-:W-:Y:S04]  /*1f7f0*/  STL.128 [R1+0x3760], R124 ;  /* 0x0037607c01007387 */ /* 0x000fe80000100c00 */
[----:B------:R2:W-:Y:S04]  /*1f800*/  STL.128 [R1+0x3750], R120 ;  /* 0x0037507801007387 */ /* 0x0005e80000100c00 */
[----:B------:R3:W-:Y:S04]  /*1f810*/  STL.128 [R1+0x3740], R116 ;  /* 0x0037407401007387 */ /* 0x0007e80000100c00 */
[----:B-1----:R-:W4:Y:S04]  /*1f820*/  LDL.LU.128 R108, [R1+0x2a0] ;  /* 0x0002a000016c7983 */ /* 0x002f280000300c00 */
[----:B------:R-:W4:Y:S04]  /*1f830*/  LDL.LU.128 R112, [R1+0x2b0] ;  /* 0x0002b00001707983 */ /* 0x000f280000300c00 */
[----:B--2---:R-:W2:Y:S04]  /*1f840*/  LDL.LU.128 R120, [R1+0x2d0] ;  /* 0x0002d00001787983 */ /* 0x004ea80000300c00 */
[----:B---3--:R-:W3:Y:S04]  /*1f850*/  LDL.LU.128 R116, [R1+0x2c0] ;  /* 0x0002c00001747983 */ /* 0x008ee80000300c00 */
[----:B------:R-:W3:Y:S04]  /*1f860*/  LDL.LU.128 R124, [R1+0x2e0] ;  /* 0x0002e000017c7983 */ /* 0x000ee80000300c00 */
[----:B------:R-:W3:Y:S04]  /*1f870*/  LDL.LU.128 R128, [R1+0x2f0] ;  /* 0x0002f00001807983 */ /* 0x000ee80000300c00 */
        /* <DEDUP_REMOVED lines=52> */
[----:B------:R-:W-:Y:S04]  /*1fbc0*/  STL.128 [R1+0x3970], R148 ;  /* 0x0039709401007387 */ /* 0x000fe80000100c00 */
[----:B------:R-:W-:Y:S04]  /*1fbd0*/  STL.128 [R1+0x3960], R144 ;  /* 0x0039609001007387 */ /* 0x000fe80000100c00 */
[----:B------:R-:W-:Y:S04]  /*1fbe0*/  STL.128 [R1+0x3950], R140 ;  /* 0x0039508c01007387 */ /* 0x000fe80000100c00 */
[----:B------:R-:W-:Y:S04]  /*1fbf0*/  STL.128 [R1+0x3940], R136 ;  /* 0x0039408801007387 */ /* 0x000fe80000100c00 */
[----:B------:R-:W-:Y:S04]  /*1fc00*/  STL.128 [R1+0x3930], R132 ;  /* 0x0039308401007387 */ /* 0x000fe80000100c00 */
[----:B----4-:R1:W-:Y:S04]  /*1fc10*/  STL.128 [R1+0x38d0], R108 ;  /* 0x0038d06c01007387 */ /* 0x0103e80000100c00 */
[----:B------:R4:W-:Y:S04]  /*1fc20*/  STL.128 [R1+0x38e0], R112 ;  /* 0x0038e07001007387 */ /* 0x0009e80000100c00 */
[----:B--2---:R-:W-:Y:S04]  /*1fc30*/  STL.128 [R1+0x3900], R120 ;  /* 0x0039007801007387 */ /* 0x004fe80000100c00 */
[----:B---3--:R2:W-:Y:S04]  /*1fc40*/  STL.128 [R1+0x38f0], R116 ;  /* 0x0038f07401007387 */ /* 0x0085e80000100c00 */
[----:B------:R3:W-:Y:S04]  /*1fc50*/  STL.128 [R1+0x3910], R124 ;  /* 0x0039107c01007387 */ /* 0x0007e80000100c00 */
[----:B------:R3:W-:Y:S04]  /*1fc60*/  STL.128 [R1+0x3920], R128 ;  /* 0x0039208001007387 */ /* 0x0007e80000100c00 */
[----:B-1----:R-:W3:Y:S04]  /*1fc70*/  LDL.LU R108, [R1+0x500] ;  /* 0x00050000016c7983 */ /* 0x002ee80000300800 */
[----:B------:R-:W3:Y:S04]  /*1fc80*/  LDL.LU R109, [R1+0x504] ;  /* 0x00050400016d7983 */ /* 0x000ee80000300800 */
[----:B------:R-:W3:Y:S04]  /*1fc90*/  LDL.LU R110, [R1+0x508] ;  /* 0x00050800016e7983 */ /* 0x000ee80000300800 */
[----:B------:R-:W3:Y:S04]  /*1fca0*/  LDL.LU R111, [R1+0x50c] ;  /* 0x00050c00016f7983 */ /* 0x000ee80000300800 */
[----:B----4-:R-:W4:Y:S04]  /*1fcb0*/  LDL.LU R112, [R1+0x510] ;  /* 0x0005100001707983 */ /* 0x010f280000300800 */
[----:B------:R-:W4:Y:S04]  /*1fcc0*/  LDL.LU R113, [R1+0x514] ;  /* 0x0005140001717983 */ /* 0x000f280000300800 */
[----:B------:R-:W4:Y:S04]  /*1fcd0*/  LDL.LU R114, [R1+0x518] ;  /* 0x0005180001727983 */ /* 0x000f280000300800 */
[----:B------:R-:W4:Y:S04]  /*1fce0*/  LDL.LU R115, [R1+0x51c] ;  /* 0x00051c0001737983 */ /* 0x000f280000300800 */
        /* <DEDUP_REMOVED lines=71> */
[----:B------:R-:W3:Y:S04]  /*20160*/  LDL.LU R165, [R1+0x3e4] ;  /* 0x0003e40001a57983 */ /* 0x000ee80000300800 */
[----:B------:R-:W3:Y:S04]  /*20170*/  LDL.LU R166, [R1+0x3e8] ;  /* 0x0003e80001a67983 */ /* 0x000ee80000300800 */
[----:B------:R-:W3:Y:S04]  /*20180*/  LDL.LU R167, [R1+0x3ec] ;  /* 0x0003ec0001a77983 */ /* 0x000ee80000300800 */
[----:B----4-:R4:W-:Y:S04]  /*20190*/  STL.128 [R1+0x3990], R112 ;  /* 0x0039907001007387 */ /* 0x0109e80000100c00 */
[----:B-1----:R-:W3:Y:S04]  /*201a0*/  LDL.LU R108, [R1+0x300] ;  /* 0x00030000016c7983 */ /* 0x002ee80000300800 */
[----:B------:R-:W3:Y:S04]  /*201b0*/  LDL.LU R109, [R1+0x304] ;  /* 0x00030400016d7983 */ /* 0x000ee80000300800 */
[----:B------:R-:W3:Y:S04]  /*201c0*/  LDL.LU R110, [R1+0x308] ;  /* 0x00030800016e7983 */ /* 0x000ee80000300800 */
[----:B--2---:R1:W-:Y:S04]  /*201d0*/  STL.128 [R1+0x39a0], R116 ;  /* 0x0039a07401007387 */ /* 0x0043e80000100c00 */
[----:B------:R-:W2:Y:S04]  /*201e0*/  LDL.LU R111, [R1+0x30c] ;  /* 0x00030c00016f7983 */ /* 0x000ea80000300800 */
[----:B----4-:R-:W2:Y:S04]  /*201f0*/  LDL.LU R112, [R1+0x310] ;  /* 0x0003100001707983 */ /* 0x010ea80000300800 */
[----:B------:R-:W2:Y:S04]  /*20200*/  LDL.LU R113, [R1+0x314] ;  /* 0x0003140001717983 */ /* 0x000ea80000300800 */
[----:B------:R4:W-:Y:S04]  /*20210*/  STL.128 [R1+0x39b0], R120 ;  /* 0x0039b07801007387 */ /* 0x0009e80000100c00 */
[----:B------:R-:W2:Y:S04]  /*20220*/  LDL.LU R114, [R1+0x318] ;  /* 0x0003180001727983 */ /* 0x000ea80000300800 */
[----:B------:R-:W2:Y:S04]  /*20230*/  LDL.LU R115, [R1+0x31c] ;  /* 0x00031c0001737983 */ /* 0x000ea80000300800 */
[----:B-1----:R-:W2:Y:S04]  /*20240*/  LDL.LU R116, [R1+0x320] ;  /* 0x0003200001747983 */ /* 0x002ea80000300800 */
[----:B---3--:R1:W-:Y:S04]  /*20250*/  STL.128 [R1+0x39c0], R124 ;  /* 0x0039c07c01007387 */ /* 0x0083e80000100c00 */
[----:B------:R-:W2:Y:S04]  /*20260*/  LDL.LU R117, [R1+0x324] ;  /* 0x0003240001757983 */ /* 0x000ea80000300800 */
[----:B------:R-:W2:Y:S04]  /*20270*/  LDL.LU R118, [R1+0x328] ;  /* 0x0003280001767983 */ /* 0x000ea80000300800 */
[----:B------:R-:W2:Y:S04]  /*20280*/  LDL.LU R119, [R1+0x32c] ;  /* 0x00032c0001777983 */ /* 0x000ea80000300800 */
[----:B------:R3:W-:Y:S04]  /*20290*/  STL.128 [R1+0x39d0], R128 ;  /* 0x0039d08001007387 */ /* 0x0007e80000100c00 */
[----:B----4-:R-:W2:Y:S04]  /*202a0*/  LDL.LU R120, [R1+0x330] ;  /* 0x0003300001787983 */ /* 0x010ea80000300800 */
[----:B------:R-:W2:Y:S04]  /*202b0*/  LDL.LU R121, [R1+0x334] ;  /* 0x0003340001797983 */ /* 0x000ea80000300800 */
[----:B------:R-:W2:Y:S04]  /*202c0*/  LDL.LU R122, [R1+0x338] ;  /* 0x00033800017a7983 */ /* 0x000ea80000300800 */
[----:B------:R4:W-:Y:S04]  /*202d0*/  STL.128 [R1+0x39e0], R132 ;  /* 0x0039e08401007387 */ /* 0x0009e80000100c00 */
[----:B------:R-:W2:Y:S04]  /*202e0*/  LDL.LU R123, [R1+0x33c] ;  /* 0x00033c00017b7983 */ /* 0x000ea80000300800 */
[----:B-1----:R-:W2:Y:S04]  /*202f0*/  LDL.LU R124, [R1+0x340] ;  /* 0x00034000017c7983 */ /* 0x002ea80000300800 */
[----:B------:R-:W2:Y:S04]  /*20300*/  LDL.LU R125, [R1+0x344] ;  /* 0x00034400017d7983 */ /* 0x000ea80000300800 */
[----:B------:R1:W-:Y:S04]  /*20310*/  STL.128 [R1+0x39f0], R136 ;  /* 0x0039f08801007387 */ /* 0x0003e80000100c00 */
[----:B------:R-:W2:Y:S04]  /*20320*/  LDL.LU R126, [R1+0x348] ;  /* 0x00034800017e7983 */ /* 0x000ea80000300800 */
[----:B------:R-:W2:Y:S04]  /*20330*/  LDL.LU R127, [R1+0x34c] ;  /* 0x00034c00017f7983 */ /* 0x000ea80000300800 */
[----:B---3--:R-:W2:Y:S04]  /*20340*/  LDL.LU R128, [R1+0x350] ;  /* 0x0003500001807983 */ /* 0x008ea80000300800 */
[----:B------:R3:W-:Y:S04]  /*20350*/  STL.128 [R1+0x3a00], R140 ;  /* 0x003a008c01007387 */ /* 0x0007e80000100c00 */
        /* <DEDUP_REMOVED lines=11> */
[----:B------:R-:W2:Y:S04]  /*20410*/  LDL.LU R138, [R1+0x378] ;  /* 0x00037800018a7983 */ /* 0x000ea80000300800 */
[----:B------:R-:W2:Y:S04]  /*20420*/  LDL.LU R139, [R1+0x37c] ;  /* 0x00037c00018b7983 */ /* 0x000ea80000300800 */
[----:B---3--:R-:W2:Y:S04]  /*20430*/  LDL.LU R140, [R1+0x380] ;  /* 0x00038000018c7983 */ /* 0x008ea80000300800 */
[----:B------:R-:W2:Y:S04]  /*20440*/  LDL.LU R141, [R1+0x384] ;  /* 0x00038400018d7983 */ /* 0x000ea80000300800 */
[----:B------:R-:W2:Y:S04]  /*20450*/  LDL.LU R142, [R1+0x388] ;  /* 0x00038800018e7983 */ /* 0x000ea80000300800 */
[----:B------:R-:W2:Y:S04]  /*20460*/  LDL.LU R143, [R1+0x38c] ;  /* 0x00038c00018f7983 */ /* 0x000ea80000300800 */
[----:B------:R-:W2:Y:S04]  /*20470*/  LDL.LU R144, [R1+0x390] ;  /* 0x0003900001907983 */ /* 0x000ea80000300800 */
[----:B------:R-:W2:Y:S04]  /*20480*/  LDL.LU R145, [R1+0x394] ;  /* 0x0003940001917983 */ /* 0x000ea80000300800 */
[----:B------:R-:W2:Y:S04]  /*20490*/  LDL.LU R146, [R1+0x398] ;  /* 0x0003980001927983 */ /* 0x000ea80000300800 */
[----:B------:R-:W2:Y:S04]  /*204a0*/  LDL.LU R147, [R1+0x39c] ;  /* 0x00039c0001937983 */ /* 0x000ea80000300800 */
        /* <DEDUP_REMOVED lines=72> */
[----:B------:R-:W-:Y:S01]  /*20930*/  UMOV UR16, UR20 ;  /* 0x0000001400107c82 */ /* 0x000fe20008000000 */
[----:B------:R-:W-:Y:S01]  /*20940*/  UMOV UR17, UR21 ;  /* 0x0000001500117c82 */ /* 0x000fe20008000000 */
[----:B------:R1:W-:Y:S04]  /*20950*/  STL.128 [R1+0x38c0], R104 ;  /* 0x0038c06801007387 */ /* 0x0003e80000100c00 */
[----:B------:R3:W-:Y:S04]  /*20960*/  STL.128 [R1+0x38b0], R100 ;  /* 0x0038b06401007387 */ /* 0x0007e80000100c00 */
[----:B------:R4:W-:Y:S04]  /*20970*/  STL.128 [R1+0x38a0], R96 ;  /* 0x0038a06001007387 */ /* 0x0009e80000100c00 */
[----:B------:R4:W-:Y:S04]  /*20980*/  STL.128 [R1+0x3890], R92 ;  /* 0x0038905c01007387 */ /* 0x0009e80000100c00 */
[----:B------:R4:W-:Y:S01]  /*20990*/  STL.128 [R1+0x3880], R88 ;  /* 0x0038805801007387 */ /* 0x0009e20000100c00 */
[----:B--2---:R-:W-:-:S03]  /*209a0*/  WARPGROUP.ARRIVE ;  /* 0x00000000000079c5 */ /* 0x004fc60000000000 */
[----:B-1----:R-:W2:Y:S04]  /*209b0*/  LDL.LU.128 R104, [R1+0x38c0] ;  /* 0x0038c00001687983 */ /* 0x002ea80000300c00 */
[----:B---3--:R-:W2:Y:S01]  /*209c0*/  LDL.LU.128 R100, [R1+0x38b0] ;  /* 0x0038b00001647983 */ /* 0x008ea20000300c00 */
[----:B------:R-:W-:Y:S03]  /*209d0*/  HGMMA.64x256x16.F32 R108, gdesc[UR16].tnspA.tnspB, R108, gsb0 ;  /* 0x63e00000106c79f0 */ /* 0x000fe6000800086c */
[----:B----4-:R-:W2:Y:S04]  /*209e0*/  LDL.LU.128 R96, [R1+0x38a0] ;  /* 0x0038a00001607983 */ /* 0x010ea80000300c00 */
        /* <DEDUP_REMOVED lines=149> */
[----:B--2---:R-:W2:Y:S04]  /*21340*/  LDL.LU.128 R140, [R1+0x3950] ;  /* 0x00395000018c7983 */ /* 0x004ea80000300c00 */
[----:B----4-:R-:W2:Y:S04]  /*21350*/  LDL.LU.128 R144, [R1+0x3960] ;  /* 0x0039600001907983 */ /* 0x010ea80000300c00 */
[----:B------:R-:W2:Y:S04]  /*21360*/  LDL.LU.128 R148, [R1+0x3970] ;  /* 0x0039700001947983 */ /* 0x000ea80000300c00 */
[----:B------:R-:W2:Y:S01]  /*21370*/  LDL.LU.128 R132, [R1+0x3930] ;  /* 0x0039300001847983 */ /* 0x000ea20000300c00 */
[----:B---3--:R-:W-:-:S06]  /*21380*/  WARPGROUP.ARRIVE ;  /* 0x00000000000079c5 */ /* 0x008fcc0000000000 */
        /* <DEDUP_REMOVED lines=189> */
[----:B------:R-:W-:-:S02]  /*21f60*/  UMOV UR17, UR21 ;  /* 0x0000001500117c82 */ /* 0x000fc40008000000 */
[----:B------:R-:W-:Y:S04]  /*21f70*/  STL.128 [R1+0x100], R4 ;  /* 0x0001000401007387 */ /* 0x000fe80000100c00 */
[----:B------:R-:W-:Y:S04]  /*21f80*/  STL.128 [R1+0x110], R8 ;  /* 0x0001100801007387 */ /* 0x000fe80000100c00 */
[----:B------:R-:W-:Y:S04]  /*21f90*/  STL.128 [R1+0x120], R12 ;  /* 0x0001200c01007387 */ /* 0x000fe80000100c00 */
[----:B------:R-:W-:Y:S04]  /*21fa0*/  STL.128 [R1+0x130], R16 ;  /* 0x0001301001007387 */ /* 0x000fe80000100c00 */
[----:B------:R-:W-:Y:S01]  /*21fb0*/  STL.128 [R1+0x140], R20 ;  /* 0x0001401401007387 */ /* 0x000fe20000100c00 */
        /* <DEDUP_REMOVED lines=29> */
[----:B------:R4:W-:Y:S04]  /*22190*/  STL [R1+0x4a0], R128 ;  /* 0x0004a08001007387 */ /* 0x0009e80000100800 */
        /* <DEDUP_REMOVED lines=146> */
[----:B--2---:R-:W-:Y:S04]  /*22ac0*/  STL.128 [R1+0x3430], R28 ;  /* 0x0034301c01007387 */ /* 0x004fe80000100c00 */
[----:B------:R-:W-:Y:S04]  /*22ad0*/  STL.128 [R1+0x3420], R24 ;  /* 0x0034201801007387 */ /* 0x000fe80000100c00 */
[----:B------:R-:W-:Y:S04]  /*22ae0*/  STL.128 [R1+0x3460], R40 ;  /* 0x0034602801007387 */ /* 0x000fe80000100c00 */
[----:B------:R-:W-:Y:S04]  /*22af0*/  STL.128 [R1+0x3410], R20 ;  /* 0x0034101401007387 */ /* 0x000fe80000100c00 */
[----:B------:R-:W-:Y:S04]  /*22b00*/  STL.128 [R1+0x3400], R16 ;  /* 0x0034001001007387 */ /* 0x000fe80000100c00 */
[----:B------:R1:W-:Y:S04]  /*22b10*/  STL.128 [R1+0x33f0], R12 ;  /* 0x0033f00c01007387 */ /* 0x0003e80000100c00 */
[----:B------:R-:W-:Y:S04]  /*22b20*/  STL.128 [R1+0x3470], R44 ;  /* 0x0034702c01007387 */ /* 0x000fe80000100c00 */
[----:B------:R2:W-:Y:S04]  /*22b30*/  STL.128 [R1+0x33e0], R8 ;  /* 0x0033e00801007387 */ /* 0x0005e80000100c00 */
[----:B------:R3:W-:Y:S04]  /*22b40*/  STL.128 [R1+0x33d0], R4 ;  /* 0x0033d00401007387 */ /* 0x0007e80000100c00 */
[----:B-1----:R-:W4:Y:S04]  /*22b50*/  LDL.LU.128 R12, [R1+0x520] ;  /* 0x00052000010c7983 */ /* 0x002f280000300c00 */
[----:B------:R1:W-:Y:S04]  /*22b60*/  STL.128 [R1+0x3480], R48 ;  /* 0x0034803001007387 */ /* 0x0003e80000100c00 */
[----:B--2---:R-:W4:Y:S04]  /*22b70*/  LDL.LU.128 R8, [R1+0x510] ;  /* 0x0005100001087983 */ /* 0x004f280000300c00 */
[----:B---3--:R-:W4:Y:S04]  /*22b80*/  LDL.LU.128 R4, [R1+0x500] ;  /* 0x0005000001047983 */ /* 0x008f280000300c00 */
[----:B------:R-:W4:Y:S04]  /*22b90*/  LDL.LU.128 R16, [R1+0x530] ;  /* 0x0005300001107983 */ /* 0x000f280000300c00 */
[----:B------:R2:W-:Y:S04]  /*22ba0*/  STL.128 [R1+0x3490], R52 ;  /* 0x0034903401007387 */ /* 0x0005e80000100c00 */
[----:B------:R-:W4:Y:S04]  /*22bb0*/  LDL.LU.128 R20, [R1+0x540] ;  /* 0x0005400001147983 */ /* 0x000f280000300c00 */
[----:B------:R-:W4:Y:S04]  /*22bc0*/  LDL.LU.128 R24, [R1+0x550] ;  /* 0x0005500001187983 */ /* 0x000f280000300c00 */
[----:B------:R-:W4:Y:S04]  /*22bd0*/  LDL.LU.128 R28, [R1+0x560] ;  /* 0x00056000011c7983 */ /* 0x000f280000300c00 */
[----:B------:R3:W-:Y:S04]  /*22be0*/  STL.128 [R1+0x34a0], R56 ;  /* 0x0034a03801007387 */ /* 0x0007e80000100c00 */
[----:B------:R-:W4:Y:S04]  /*22bf0*/  LDL.LU.128 R32, [R1+0x570] ;  /* 0x0005700001207983 */ /* 0x000f280000300c00 */
[----:B------:R-:W4:Y:S04]  /*22c00*/  LDL.LU.128 R36, [R1+0x580] ;  /* 0x0005800001247983 */ /* 0x000f280000300c00 */
[----:B------:R-:W4:Y:S04]  /*22c10*/  LDL.LU.128 R40, [R1+0x590] ;  /* 0x0005900001287983 */ /* 0x000f280000300c00 */
[----:B------:R3:W-:Y:S04]  /*22c20*/  STL.128 [R1+0x34b0], R60 ;  /* 0x0034b03c01007387 */ /* 0x0007e80000100c00 */
[----:B------:R-:W4:Y:S04]  /*22c30*/  LDL.LU.128 R44, [R1+0x5a0] ;  /* 0x0005a000012c7983 */ /* 0x000f280000300c00 */
[----:B-1----:R-:W4:Y:S04]  /*22c40*/  LDL.LU.128 R48, [R1+0x5b0] ;  /* 0x0005b00001307983 */ /* 0x002f280000300c00 */
[----:B--2---:R-:W4:Y:S04]  /*22c50*/  LDL.LU.128 R52, [R1+0x5c0] ;  /* 0x0005c00001347983 */ /* 0x004f280000300c00 */
[----:B------:R1:W-:Y:S04]  /*22c60*/  STL.128 [R1+0x34c0], R64 ;  /* 0x0034c04001007387 */ /* 0x0003e80000100c00 */
[----:B---3--:R-:W4:Y:S04]  /*22c70*/  LDL.LU.128 R56, [R1+0x5d0] ;  /* 0x0005d00001387983 */ /* 0x008f280000300c00 */
        /* <DEDUP_REMOVED lines=18> */
[----:B------:R-:W-:-:S02]  /*22da0*/  UIADD3 UR18, UR11, UR10, URZ ;  /* 0x0000000a0b127290 */ /* 0x000fc4000fffe03f */
[----:B------:R-:W-:Y:S01]  /*22db0*/  UIADD3 UR16, UR12, 0x400, URZ ;  /* 0x000004000c107890 */ /* 0x000fe2000fffe03f */
[----:B------:R-:W-:Y:S01]  /*22dc0*/  UMOV UR19, 0x40000040 ;  /* 0x4000004000137882 */ /* 0x000fe20000000000 */
[----:B------:R-:W-:Y:S01]  /*22dd0*/  UMOV UR17, 0x8 ;  /* 0x0000000800117882 */ /* 0x000fe20000000000 */
        /* <DEDUP_REMOVED lines=23> */
[----:B----4-:R-:W-:-:S06]  /*22f50*/  WARPGROUP.ARRIVE ;  /* 0x00000000000079c5 */ /* 0x010fcc0000000000 */
        /* <DEDUP_REMOVED lines=59> */
[----:B------:R1:W-:Y:S01]  /*23310*/  STL.128 [R1+0x5a0], R44 ;  /* 0x0005a02c01007387 */ /* 0x0003e20000100c00 */
        /* <DEDUP_REMOVED lines=141> */
[----:B------:R1:W-:Y:S04]  /*23bf0*/  STL.128 [R1+0x2d20], R108 ;  /* 0x002d206c01007387 */ /* 0x0003e80000100c00 */
[----:B------:R-:W-:Y:S04]  /*23c00*/  STL.128 [R1+0x2dc0], R148 ;  /* 0x002dc09401007387 */ /* 0x000fe80000100c00 */
[----:B------:R-:W-:Y:S04]  /*23c10*/  STL.128 [R1+0x2db0], R144 ;  /* 0x002db09001007387 */ /* 0x000fe80000100c00 */
[----:B------:R-:W-:Y:S04]  /*23c20*/  STL.128 [R1+0x2da0], R140 ;  /* 0x002da08c01007387 */ /* 0x000fe80000100c00 */
[----:B------:R2:W-:Y:S04]  /*23c30*/  STL.128 [R1+0x2d90], R136 ;  /* 0x002d908801007387 */ /* 0x0005e80000100c00 */
[----:B-1----:R-:W3:Y:S04]  /*23c40*/  LDL.LU.128 R108, [R1+0x250] ;  /* 0x00025000016c7983 */ /* 0x002ee80000300c00 */
[----:B------:R-:W4:Y:S04]  /*23c50*/  LDL.LU.128 R112, [R1+0x260] ;  /* 0x0002600001707983 */ /* 0x000f280000300c00 */
[----:B------:R-:W4:Y:S04]  /*23c60*/  LDL.LU.128 R116, [R1+0x270] ;  /* 0x0002700001747983 */ /* 0x000f280000300c00 */
[----:B------:R-:W4:Y:S04]  /*23c70*/  LDL.LU.128 R120, [R1+0x280] ;  /* 0x0002800001787983 */ /* 0x000f280000300c00 */
[----:B------:R-:W4:Y:S04]  /*23c80*/  LDL.LU.128 R124, [R1+0x290] ;  /* 0x00029000017c7983 */ /* 0x000f280000300c00 */
[----:B------:R-:W4:Y:S04]  /*23c90*/  LDL.LU.128 R128, [R1+0x2a0] ;  /* 0x0002a00001807983 */ /* 0x000f280000300c00 */
[----:B------:R-:W4:Y:S04]  /*23ca0*/  LDL.LU.128 R132, [R1+0x2b0] ;  /* 0x0002b00001847983 */ /* 0x000f280000300c00 */
[----:B--2---:R-:W2:Y:S04]  /*23cb0*/  LDL.LU.128 R136, [R1+0x2c0] ;  /* 0x0002c00001887983 */ /* 0x004ea80000300c00 */
[----:B------:R-:W2:Y:S04]  /*23cc0*/  LDL.LU.128 R140, [R1+0x2d0] ;  /* 0x0002d000018c7983 */ /* 0x000ea80000300c00 */
[----:B------:R-:W2:Y:S04]  /*23cd0*/  LDL.LU.128 R144, [R1+0x2e0] ;  /* 0x0002e00001907983 */ /* 0x000ea80000300c00 */
[----:B------:R-:W2:Y:S04]  /*23ce0*/  LDL.LU.128 R148, [R1+0x2f0] ;  /* 0x0002f00001947983 */ /* 0x000ea80000300c00 */
        /* <DEDUP_REMOVED lines=52> */
[----:B---3--:R1:W-:Y:S04]  /*24030*/  STL.128 [R1+0x2f20], R108 ;  /* 0x002f206c01007387 */ /* 0x0083e80000100c00 */
[----:B----4-:R3:W-:Y:S04]  /*24040*/  STL.128 [R1+0x2f30], R112 ;  /* 0x002f307001007387 */ /* 0x0107e80000100c00 */
[----:B------:R4:W-:Y:S04]  /*24050*/  STL.128 [R1+0x2f40], R116 ;  /* 0x002f407401007387 */ /* 0x0009e80000100c00 */
[----:B------:R4:W-:Y:S04]  /*24060*/  STL.128 [R1+0x2f50], R120 ;  /* 0x002f507801007387 */ /* 0x0009e80000100c00 */
[----:B------:R4:W-:Y:S04]  /*24070*/  STL.128 [R1+0x2f60], R124 ;  /* 0x002f607c01007387 */ /* 0x0009e80000100c00 */
[----:B------:R4:W-:Y:S04]  /*24080*/  STL.128 [R1+0x2f70], R128 ;  /* 0x002f708001007387 */ /* 0x0009e80000100c00 */
[----:B------:R4:W-:Y:S04]  /*24090*/  STL.128 [R1+0x2f80], R132 ;  /* 0x002f808401007387 */ /* 0x0009e80000100c00 */
[----:B--2---:R2:W-:Y:S04]  /*240a0*/  STL.128 [R1+0x2f90], R136 ;  /* 0x002f908801007387 */ /* 0x0045e80000100c00 */
[----:B------:R2:W-:Y:S04]  /*240b0*/  STL.128 [R1+0x2fa0], R140 ;  /* 0x002fa08c01007387 */ /* 0x0005e80000100c00 */
[----:B------:R2:W-:Y:S04]  /*240c0*/  STL.128 [R1+0x2fb0], R144 ;  /* 0x002fb09001007387 */ /* 0x0005e80000100c00 */
[----:B------:R2:W-:Y:S04]  /*240d0*/  STL.128 [R1+0x2fc0], R148 ;  /* 0x002fc09401007387 */ /* 0x0005e80000100c00 */
[----:B-1----:R-:W2:Y:S04]  /*240e0*/  LDL.LU R108, [R1+0x500] ;  /* 0x00050000016c7983 */ /* 0x002ea80000300800 */
        /* <DEDUP_REMOVED lines=77> */
[----:B------:R1:W-:Y:S04]  /*245c0*/  STL.128 [R1+0x2fd0], R108 ;  /* 0x002fd06c01007387 */ /* 0x0003e80000100c00 */
[----:B------:R-:W2:Y:S04]  /*245d0*/  LDL.LU R170, [R1+0x3f8] ;  /* 0x0003f80001aa7983 */ /* 0x000ea80000300800 */
[----:B------:R-:W2:Y:S04]  /*245e0*/  LDL.LU R171, [R1+0x3fc] ;  /* 0x0003fc0001ab7983 */ /* 0x000ea80000300800 */
[----:B------:R-:W2:Y:S04]  /*245f0*/  LDL.LU R172, [R1+0x400] ;  /* 0x0004000001ac7983 */ /* 0x000ea80000300800 */
[----:B---3--:R3:W-:Y:S04]  /*24600*/  STL.128 [R1+0x2fe0], R112 ;  /* 0x002fe07001007387 */ /* 0x0087e80000100c00 */
[----:B-1----:R-:W2:Y:S04]  /*24610*/  LDL.LU R108, [R1+0x300] ;  /* 0x00030000016c7983 */ /* 0x002ea80000300800 */
[----:B------:R-:W2:Y:S04]  /*24620*/  LDL.LU R109, [R1+0x304] ;  /* 0x00030400016d7983 */ /* 0x000ea80000300800 */
[----:B------:R-:W2:Y:S04]  /*24630*/  LDL.LU R110, [R1+0x308] ;  /* 0x00030800016e7983 */ /* 0x000ea80000300800 */
[----:B----4-:R1:W-:Y:S04]  /*24640*/  STL.128 [R1+0x2ff0], R116 ;  /* 0x002ff07401007387 */ /* 0x0103e80000100c00 */
[----:B------:R-:W4:Y:S04]  /*24650*/  LDL.LU R111, [R1+0x30c] ;  /* 0x00030c00016f7983 */ /* 0x000f280000300800 */
[----:B---3--:R-:W4:Y:S04]  /*24660*/  LDL.LU R112, [R1+0x310] ;  /* 0x0003100001707983 */ /* 0x008f280000300800 */
[----:B------:R-:W4:Y:S04]  /*24670*/  LDL.LU R113, [R1+0x314] ;  /* 0x0003140001717983 */ /* 0x000f280000300800 */
[----:B------:R3:W-:Y:S04]  /*24680*/  STL.128 [R1+0x3000], R120 ;  /* 0x0030007801007387 */ /* 0x0007e80000100c00 */
[----:B------:R-:W4:Y:S04]  /*24690*/  LDL.LU R114, [R1+0x318] ;  /* 0x0003180001727983 */ /* 0x000f280000300800 */
[----:B------:R-:W4:Y:S04]  /*246a0*/  LDL.LU R115, [R1+0x31c] ;  /* 0x00031c0001737983 */ /* 0x000f280000300800 */
[----:B-1----:R-:W4:Y:S04]  /*246b0*/  LDL.LU R116, [R1+0x320] ;  /* 0x0003200001747983 */ /* 0x002f280000300800 */
[----:B------:R1:W-:Y:S04]  /*246c0*/  STL.128 [R1+0x3010], R124 ;  /* 0x0030107c01007387 */ /* 0x0003e80000100c00 */
[----:B------:R-:W4:Y:S04]  /*246d0*/  LDL.LU R117, [R1+0x324] ;  /* 0x0003240001757983 */ /* 0x000f280000300800 */
[----:B------:R-:W4:Y:S04]  /*246e0*/  LDL.LU R118, [R1+0x328] ;  /* 0x0003280001767983 */ /* 0x000f280000300800 */
[----:B------:R-:W4:Y:S04]  /*246f0*/  LDL.LU R119, [R1+0x32c] ;  /* 0x00032c0001777983 */ /* 0x000f280000300800 */
[----:B------:R2:W-:Y:S04]  /*24700*/  STL.128 [R1+0x3020], R128 ;  /* 0x0030208001007387 */ /* 0x0005e80000100c00 */
[----:B---3--:R-:W4:Y:S04]  /*24710*/  LDL.LU R120, [R1+0x330] ;  /* 0x0003300001787983 */ /* 0x008f280000300800 */
[----:B------:R-:W4:Y:S04]  /*24720*/  LDL.LU R121, [R1+0x334] ;  /* 0x0003340001797983 */ /* 0x000f280000300800 */
[----:B------:R-:W4:Y:S04]  /*24730*/  LDL.LU R122, [R1+0x338] ;  /* 0x00033800017a7983 */ /* 0x000f280000300800 */
[----:B------:R3:W-:Y:S04]  /*24740*/  STL.128 [R1+0x3030], R132 ;  /* 0x0030308401007387 */ /* 0x0007e80000100c00 */
[----:B------:R-:W4:Y:S04]  /*24750*/  LDL.LU R123, [R1+0x33c] ;  /* 0x00033c00017b7983 */ /* 0x000f280000300800 */
[----:B-1----:R-:W4:Y:S04]  /*24760*/  LDL.LU R124, [R1+0x340] ;  /* 0x00034000017c7983 */ /* 0x002f280000300800 */
[----:B------:R-:W4:Y:S04]  /*24770*/  LDL.LU R125, [R1+0x344] ;  /* 0x00034400017d7983 */ /* 0x000f280000300800 */
[----:B--2---:R1:W-:Y:S04]  /*24780*/  STL.128 [R1+0x3040], R136 ;  /* 0x0030408801007387 */ /* 0x0043e80000100c00 */
        /* <DEDUP_REMOVED lines=15> */
[----:B------:R-:W4:Y:S04]  /*24880*/  LDL.LU R138, [R1+0x378] ;  /* 0x00037800018a7983 */ /* 0x000f280000300800 */
[----:B------:R-:W4:Y:S04]  /*24890*/  LDL.LU R139, [R1+0x37c] ;  /* 0x00037c00018b7983 */ /* 0x000f280000300800 */
[----:B--2---:R-:W4:Y:S04]  /*248a0*/  LDL.LU R140, [R1+0x380] ;  /* 0x00038000018c7983 */ /* 0x004f280000300800 */
        /* <DEDUP_REMOVED lines=51> */
[----:B------:R-:W-:-:S02]  /*24be0*/  IMAD.MOV.U32 R213, RZ, RZ, R23 ;  /* 0x000000ffffd57224 */ /* 0x000fc400078e0017 */
[----:B------:R-:W-:Y:S01]  /*24bf0*/  IMAD.MOV.U32 R214, RZ, RZ, R22 ;  /* 0x000000ffffd67224 */ /* 0x000fe200078e0016 */
[----:B------:R1:W-:Y:S01]  /*24c00*/  STL.128 [R1+0x31c0], R232 ;  /* 0x0031c0e801007387 */ /* 0x0003e20000100c00 */
[----:B------:R-:W-:-:S03]  /*24c10*/  IMAD.MOV.U32 R215, RZ, RZ, R21 ;  /* 0x000000ffffd77224 */ /* 0x000fc600078e0015 */
[----:B------:R2:W-:Y:S04]  /*24c20*/  STL.128 [R1+0x31b0], R228 ;  /* 0x0031b0e401007387 */ /* 0x0005e80000100c00 */
[----:B------:R3:W-:Y:S04]  /*24c30*/  STL.128 [R1+0x31a0], R224 ;  /* 0x0031a0e001007387 */ /* 0x0007e80000100c00 */
[----:B------:R3:W-:Y:S04]  /*24c40*/  STL.128 [R1+0x3190], R220 ;  /* 0x003190dc01007387 */ /* 0x0007e80000100c00 */
[----:B------:R3:W-:Y:S01]  /*24c50*/  STL.128 [R1+0x3180], R216 ;  /* 0x003180d801007387 */ /* 0x0007e20000100c00 */
[----:B-1----:R-:W-:Y:S01]  /*24c60*/  MOV R232, R4 ;  /* 0x0000000400e87202 */ /* 0x002fe20000000f00 */
[----:B------:R-:W-:Y:S01]  /*24c70*/  IMAD.MOV.U32 R233, RZ, RZ, R3 ;  /* 0x000000ffffe97224 */ /* 0x000fe200078e0003 */
[----:B--2---:R-:W-:Y:S01]  /*24c80*/  MOV R228, R8 ;  /* 0x0000000800e47202 */ /* 0x004fe20000000f00 */
[----:B------:R-:W-:-:S02]  /*24c90*/  IMAD.MOV.U32 R229, RZ, RZ, R7 ;  /* 0x000000ffffe57224 */ /* 0x000fc400078e0007 */
[----:B------:R-:W-:Y:S01]  /*24ca0*/  IMAD.MOV.U32 R230, RZ, RZ, R6 ;  /* 0x000000ffffe67224 */ /* 0x000fe200078e0006 */
[----:B---3--:R-:W-:Y:S01]  /*24cb0*/  MOV R224, R12 ;  /* 0x0000000c00e07202 */ /* 0x008fe20000000f00 */
        /* <DEDUP_REMOVED lines=14> */
[----:B------:R-:W-:Y:S01]  /*24da0*/  UMOV UR16, UR20 ;  /* 0x0000001400107c82 */ /* 0x000fe20008000000 */
[----:B------:R-:W-:-:S04]  /*24db0*/  UMOV UR17, UR21 ;  /* 0x0000001500117c82 */ /* 0x000fc80008000000 */
[----:B----4-:R-:W-:-:S06]  /*24dc0*/  WARPGROUP.ARRIVE ;  /* 0x00000000000079c5 */ /* 0x010fcc0000000000 */
        /* <DEDUP_REMOVED lines=475> */
[----:B------:R-:W-:Y:S01]  /*26b80*/  UMOV UR16, UR20 ;  /* 0x0000001400107c82 */ /* 0x000fe20008000000 */
[----:B------:R-:W-:Y:S01]  /*26b90*/  UMOV UR17, UR21 ;  /* 0x0000001500117c82 */ /* 0x000fe20008000000 */
[----:B---3--:R-:W-:-:S06]  /*26ba0*/  WARPGROUP.ARRIVE ;  /* 0x00000000000079c5 */ /* 0x008fcc0000000000 */
        /* <DEDUP_REMOVED lines=190> */
[----:B--2---:R1:W-:Y:S04]  /*27790*/  STL.128 [R1+0x29e0], R28 ;  /* 0x0029e01c01007387 */ /* 0x0043e80000100c00 */
[----:B------:R2:W-:Y:S04]  /*277a0*/  STL.128 [R1+0x29d0], R24 ;  /* 0x0029d01801007387 */ /* 0x0005e80000100c00 */
[----:B------:R3:W-:Y:S04]  /*277b0*/  STL.128 [R1+0x2a10], R40 ;  /* 0x002a102801007387 */ /* 0x0007e80000100c00 */
[----:B------:R4:W-:Y:S04]  /*277c0*/  STL.128 [R1+0x2a20], R44 ;  /* 0x002a202c01007387 */ /* 0x0009e80000100c00 */
[----:B-1----:R-:W4:Y:S04]  /*277d0*/  LDL.LU.128 R28, [R1+0x510] ;  /* 0x00051000011c7983 */ /* 0x002f280000300c00 */
[----:B--2---:R-:W2:Y:S04]  /*277e0*/  LDL.LU.128 R24, [R1+0x500] ;  /* 0x0005000001187983 */ /* 0x004ea80000300c00 */
        /* <DEDUP_REMOVED lines=418> */
[----:B--2---:R-:W-:Y:S04]  /*29210*/  STL.128 [R1+0x2420], R44 ;  /* 0x0024202c01007387 */ /* 0x004fe80000100c00 */
[----:B----4-:R-:W-:Y:S04]  /*29220*/  STL.128 [R1+0x2410], R40 ;  /* 0x0024102801007387 */ /* 0x010fe80000100c00 */
[----:B---3--:R1:W-:Y:S04]  /*29230*/  STL.128 [R1+0x2400], R36 ;  /* 0x0024002401007387 */ /* 0x0083e80000100c00 */
        /* <DEDUP_REMOVED lines=24> */
[----:B------:R-:W-:-:S03]  /*293c0*/  IMAD.MOV.U32 R45, RZ, RZ, R235 ;  /* 0x000000ffff2d7224 */ /* 0x000fc600078e00eb */
[----:B------:R1:W-:Y:S01]  /*293d0*/  STL.128 [R1+0x2510], R104 ;  /* 0x0025106801007387 */ /* 0x0003e20000100c00 */
[----:B------:R-:W-:-:S03]  /*293e0*/  IMAD.MOV.U32 R46, RZ, RZ, R234 ;  /* 0x000000ffff2e7224 */ /* 0x000fc600078e00ea */
[----:B------:R1:W-:Y:S01]  /*293f0*/  STL.128 [R1+0x2500], R100 ;  /* 0x0025006401007387 */ /* 0x0003e20000100c00 */
[----:B------:R-:W-:-:S03]  /*29400*/  IMAD.MOV.U32 R47, RZ, RZ, R233 ;  /* 0x000000ffff2f7224 */ /* 0x000fc600078e00e9 */
[----:B------:R1:W-:Y:S04]  /*29410*/  STL.128 [R1+0x24f0], R96 ;  /* 0x0024f06001007387 */ /* 0x0003e80000100c00 */
[----:B------:R1:W-:Y:S04]  /*29420*/  STL.128 [R1+0x2520], R108 ;  /* 0x0025206c01007387 */ /* 0x0003e80000100c00 */
[----:B------:R1:W-:Y:S02]  /*29430*/  STL.128 [R1+0x24e0], R92 ;  /* 0x0024e05c01007387 */ /* 0x0003e40000100c00 */
[----:B-1----:R-:W-:Y:S01]  /*29440*/  MOV R104, R176 ;  /* 0x000000b000687202 */ /* 0x002fe20000000f00 */
[----:B------:R-:W-:Y:S01]  /*29450*/  IMAD.MOV.U32 R105, RZ, RZ, R175 ;  /* 0x000000ffff697224 */ /* 0x000fe200078e00af */
[----:B------:R-:W-:Y:S01]  /*29460*/  MOV R107, R173 ;  /* 0x000000ad006b7202 */ /* 0x000fe20000000f00 */
        /* <DEDUP_REMOVED lines=13> */
[----:B------:R-:W-:Y:S01]  /*29540*/  MOV R92, R188 ;  /* 0x000000bc005c7202 */ /* 0x000fe20000000f00 */
[----:B------:R-:W-:Y:S01]  /*29550*/  IMAD.MOV.U32 R93, RZ, RZ, R187 ;  /* 0x000000ffff5d7224 */ /* 0x000fe200078e00bb */
[----:B------:R-:W-:Y:S01]  /*29560*/  MOV R95, R185 ;  /* 0x000000b9005f7202 */ /* 0x000fe20000000f00 */
        /* <DEDUP_REMOVED lines=16> */
[----:B------:R1:W-:Y:S01]  /*29670*/  STL.128 [R1+0x2470], R64 ;  /* 0x0024704001007387 */ /* 0x0003e20000100c00 */
[----:B------:R-:W-:Y:S01]  /*29680*/  MOV R76, R204 ;  /* 0x000000cc004c7202 */ /* 0x000fe20000000f00 */
[----:B------:R-:W-:-:S02]  /*29690*/  IMAD.MOV.U32 R77, RZ, RZ, R203 ;  /* 0x000000ffff4d7224 */ /* 0x000fc400078e00cb */
[----:B------:R1:W-:Y:S02]  /*296a0*/  STL.128 [R1+0x2460], R60 ;  /* 0x0024603c01007387 */ /* 0x0003e40000100c00 */
[----:B-1----:R-:W-:Y:S01]  /*296b0*/  MOV R72, R208 ;  /* 0x000000d000487202 */ /* 0x002fe20000000f00 */
        /* <DEDUP_REMOVED lines=11> */
[----:B------:R-:W-:Y:S01]  /*29770*/  IMAD.MOV.U32 R65, RZ, RZ, R215 ;  /* 0x000000ffff417224 */ /* 0x000fe200078e00d7 */
[----:B------:R-:W-:Y:S01]  /*29780*/  MOV R60, R220 ;  /* 0x000000dc003c7202 */ /* 0x000fe20000000f00 */
[----:B------:R-:W-:-:S02]  /*29790*/  IMAD.MOV.U32 R61, RZ, RZ, R219 ;  /* 0x000000ffff3d7224 */ /* 0x000fc400078e00db */
[----:B------:R-:W-:Y:S01]  /*297a0*/  IMAD.MOV.U32 R62, RZ, RZ, R218 ;  /* 0x000000ffff3e7224 */ /* 0x000fe200078e00da */
[----:B------:R1:W-:Y:S01]  /*297b0*/  STL.128 [R1+0x2560], R124 ;  /* 0x0025607c01007387 */ /* 0x0003e20000100c00 */
[----:B------:R-:W-:Y:S01]  /*297c0*/  IMAD.MOV.U32 R63, RZ, RZ, R217 ;  /* 0x000000ffff3f7224 */ /* 0x000fe200078e00d9 */
[----:B-1----:R-:W-:Y:S01]  /*297d0*/  MOV R122, R158 ;  /* 0x0000009e007a7202 */ /* 0x002fe20000000f00 */
        /* <DEDUP_REMOVED lines=8> */
[----:B------:R-:W-:Y:S01]  /*29860*/  IMAD.MOV.U32 R59, RZ, RZ, R221 ;  /* 0x000000ffff3b7224 */ /* 0x000fe200078e00dd */
[----:B------:R1:W-:Y:S01]  /*29870*/  STL.128 [R1+0x2570], R128 ;  /* 0x0025708001007387 */ /* 0x0003e20000100c00 */
[----:B------:R-:W-:Y:S01]  /*29880*/  IMAD.MOV.U32 R67, RZ, RZ, R213 ;  /* 0x000000ffff437224 */ /* 0x000fe200078e00d5 */
[----:B------:R-:W-:Y:S01]  /*29890*/  MOV R125, R155 ;  /* 0x0000009b007d7202 */ /* 0x000fe20000000f00 */
[----:B------:R-:W-:Y:S02]  /*298a0*/  IMAD.MOV.U32 R70, RZ, RZ, R210 ;  /* 0x000000ffff467224 */ /* 0x000fe400078e00d2 */
[----:B------:R-:W-:-:S02]  /*298b0*/  IMAD.MOV.U32 R71, RZ, RZ, R209 ;  /* 0x000000ffff477224 */ /* 0x000fc400078e00d1 */
[----:B------:R-:W-:Y:S02]  /*298c0*/  IMAD.MOV.U32 R78, RZ, RZ, R202 ;  /* 0x000000ffff4e7224 */ /* 0x000fe400078e00ca */
[----:B------:R-:W-:Y:S02]  /*298d0*/  IMAD.MOV.U32 R79, RZ, RZ, R201 ;  /* 0x000000ffff4f7224 */ /* 0x000fe400078e00c9 */
[----:B------:R-:W-:Y:S02]  /*298e0*/  IMAD.MOV.U32 R82, RZ, RZ, R198 ;  /* 0x000000ffff527224 */ /* 0x000fe400078e00c6 */
[----:B------:R-:W-:Y:S02]  /*298f0*/  IMAD.MOV.U32 R94, RZ, RZ, R186 ;  /* 0x000000ffff5e7224 */ /* 0x000fe400078e00ba */
[----:B------:R-:W-:Y:S01]  /*29900*/  IMAD.MOV.U32 R106, RZ, RZ, R174 ;  /* 0x000000ffff6a7224 */ /* 0x000fe200078e00ae */
[----:B------:R1:W-:Y:S01]  /*29910*/  STL.128 [R1+0x2580], R132 ;  /* 0x0025808401007387 */ /* 0x0003e20000100c00 */
[----:B------:R-:W-:Y:S01]  /*29920*/  IMAD.MOV.U32 R108, RZ, RZ, R172 ;  /* 0x000000ffff6c7224 */ /* 0x000fe200078e00ac */
[----:B-1----:R-:W-:Y:S01]  /*29930*/  MOV R128, R152 ;  /* 0x0000009800807202 */ /* 0x002fe20000000f00 */
[----:B------:R-:W-:Y:S01]  /*29940*/  IMAD.MOV.U32 R109, RZ, RZ, R171 ;  /* 0x000000ffff6d7224 */ /* 0x000fe200078e00ab */
[----:B------:R-:W-:Y:S01]  /*29950*/  MOV R131, R21 ;  /* 0x0000001500837202 */ /* 0x000fe20000000f00 */
        /* <DEDUP_REMOVED lines=19> */
[----:B------:R-:W-:-:S02]  /*29a90*/  IMAD.MOV.U32 R133, RZ, RZ, R19 ;  /* 0x000000ffff857224 */ /* 0x000fc400078e0013 */
[----:B------:R-:W-:Y:S02]  /*29aa0*/  IMAD.MOV.U32 R135, RZ, RZ, R17 ;  /* 0x000000ffff877224 */ /* 0x000fe400078e0011 */
[----:B------:R-:W-:Y:S02]  /*29ab0*/  IMAD.MOV.U32 R136, RZ, RZ, R16 ;  /* 0x000000ffff887224 */ /* 0x000fe400078e0010 */
[----:B------:R-:W-:Y:S02]  /*29ac0*/  IMAD.MOV.U32 R138, RZ, RZ, R14 ;  /* 0x000000ffff8a7224 */ /* 0x000fe400078e000e */
[----:B------:R-:W-:Y:S01]  /*29ad0*/  IMAD.MOV.U32 R139, RZ, RZ, R13 ;  /* 0x000000ffff8b7224 */ /* 0x000fe200078e000d */
[----:B------:R1:W-:Y:S01]  /*29ae0*/  STL.128 [R1+0x25b0], R144 ;  /* 0x0025b09001007387 */ /* 0x0003e20000100c00 */
[----:B------:R-:W-:Y:S01]  /*29af0*/  MOV R140, R12 ;  /* 0x0000000c008c7202 */ /* 0x000fe20000000f00 */
[----:B------:R-:W-:Y:S01]  /*29b00*/  IMAD.MOV.U32 R141, RZ, RZ, R11 ;  /* 0x000000ffff8d7224 */ /* 0x000fe200078e000b */
[----:B------:R-:W-:Y:S01]  /*29b10*/  MOV R143, R9 ;  /* 0x00000009008f7202 */ /* 0x000fe20000000f00 */
[----:B------:R-:W-:Y:S01]  /*29b20*/  IMAD.MOV.U32 R142, RZ, RZ, R10 ;  /* 0x000000ffff8e7224 */ /* 0x000fe200078e000a */
[----:B------:R-:W-:Y:S04]  /*29b30*/  STL.128 [R1+0x2790], R136 ;  /* 0x0027908801007387 */ /* 0x000fe80000100c00 */
[----:B------:R-:W-:Y:S04]  /*29b40*/  STL.128 [R1+0x27a0], R140 ;  /* 0x0027a08c01007387 */ /* 0x000fe80000100c00 */
[----:B------:R1:W-:Y:S02]  /*29b50*/  STL.128 [R1+0x25c0], R148 ;  /* 0x0025c09401007387 */ /* 0x0003e40000100c00 */
[----:B-1----:R-:W-:Y:S01]  /*29b60*/  IMAD.MOV.U32 R144, RZ, RZ, R8 ;  /* 0x000000ffff907224 */ /* 0x002fe200078e0008 */
[----:B------:R-:W-:Y:S01]  /*29b70*/  MOV R146, R6 ;  /* 0x0000000600927202 */ /* 0x000fe20000000f00 */
[----:B------:R-:W-:-:S02]  /*29b80*/  IMAD.MOV.U32 R145, RZ, RZ, R7 ;  /* 0x000000ffff917224 */ /* 0x000fc400078e0007 */
[----:B------:R-:W-:Y:S01]  /*29b90*/  IMAD.MOV.U32 R147, RZ, RZ, R5 ;  /* 0x000000ffff937224 */ /* 0x000fe200078e0005 */
[----:B------:R-:W-:Y:S04]  /*29ba0*/  STL.128 [R1+0x2780], R132 ;  /* 0x0027808401007387 */ /* 0x000fe80000100c00 */
[----:B------:R-:W-:Y:S04]  /*29bb0*/  STL.128 [R1+0x27b0], R144 ;  /* 0x0027b09001007387 */ /* 0x000fe80000100c00 */
[----:B------:R1:W-:Y:S01]  /*29bc0*/  STL.128 [R1+0x2430], R48 ;  /* 0x0024303001007387 */ /* 0x0003e20000100c00 */
[----:B------:R-:W-:Y:S01]  /*29bd0*/  IMAD.MOV.U32 R148, RZ, RZ, R4 ;  /* 0x000000ffff947224 */ /* 0x000fe200078e0004 */
[----:B------:R-:W-:Y:S01]  /*29be0*/  MOV R149, R3 ;  /* 0x0000000300957202 */ /* 0x000fe20000000f00 */
[----:B------:R-:W-:-:S02]  /*29bf0*/  IMAD.MOV.U32 R150, RZ, RZ, R2 ;  /* 0x000000ffff967224 */ /* 0x000fc400078e0002 */
[----:B------:R-:W-:Y:S01]  /*29c00*/  IMAD.MOV.U32 R151, RZ, RZ, R0 ;  /* 0x000000ffff977224 */ /* 0x000fe200078e0000 */
[----:B------:R-:W-:Y:S04]  /*29c10*/  STL.128 [R1+0x2770], R128 ;  /* 0x0027708001007387 */ /* 0x000fe80000100c00 */
[----:B------:R-:W-:Y:S01]  /*29c20*/  STL.128 [R1+0x27c0], R148 ;  /* 0x0027c09401007387 */ /* 0x000fe20000100c00 */
[----:B-1----:R-:W-:Y:S01]  /*29c30*/  MOV R48, R232 ;  /* 0x000000e800307202 */ /* 0x002fe20000000f00 */
        /* <DEDUP_REMOVED lines=23> */
[----:B----4-:R1:W-:Y:S04]  /*29db0*/  STL.128 [R1+0x2600], R36 ;  /* 0x0026002401007387 */ /* 0x0103e80000100c00 */
[----:B---3--:R-:W-:Y:S04]  /*29dc0*/  STL.128 [R1+0x2610], R40 ;  /* 0x0026102801007387 */ /* 0x008fe80000100c00 */
[----:B--2---:R-:W-:Y:S04]  /*29dd0*/  STL.128 [R1+0x2620], R44 ;  /* 0x0026202c01007387 */ /* 0x004fe80000100c00 */
        /* <DEDUP_REMOVED lines=398> */
[----:B---3--:R-:W-:Y:S04]  /*2b6c0*/  STL.128 [R1+0x1f30], R112 ;  /* 0x001f307001007387 */ /* 0x008fe80000100c00 */
[----:B----4-:R1:W-:Y:S04]  /*2b6d0*/  STL.128 [R1+0x1f20], R108 ;  /* 0x001f206c01007387 */ /* 0x0103e80000100c00 */
        /* <DEDUP_REMOVED lines=11> */
[----:B--2---:R-:W2:Y:S04]  /*2b790*/  LDL.LU.128 R124, [R1+0xe90] ;  /* 0x000e9000017c7983 */ /* 0x004ea80000300c00 */
[----:B---3--:R-:W3:Y:S04]  /*2b7a0*/  LDL.LU.128 R128, [R1+0xea0] ;  /* 0x000ea00001807983 */ /* 0x008ee80000300c00 */
[----:B----4-:R-:W4:Y:S04]  /*2b7b0*/  LDL.LU.128 R132, [R1+0xeb0] ;  /* 0x000eb00001847983 */ /* 0x010f280000300c00 */
        /* <DEDUP_REMOVED lines=31> */
[----:B------:R-:W-:Y:S01]  /*2b9b0*/  IMAD.MOV.U32 R45, RZ, RZ, R235 ;  /* 0x000000ffff2d7224 */ /* 0x000fe200078e00eb */
[----:B------:R-:W-:Y:S01]  /*2b9c0*/  MOV R46, R234 ;  /* 0x000000ea002e7202 */ /* 0x000fe20000000f00 */
[----:B------:R-:W-:Y:S01]  /*2b9d0*/  IMAD.MOV.U32 R47, RZ, RZ, R233 ;  /* 0x000000ffff2f7224 */ /* 0x000fe200078e00e9 */
[----:B------:R1:W-:Y:S04]  /*2b9e0*/  STL.128 [R1+0x20e0], R92 ;  /* 0x0020e05c01007387 */ /* 0x0003e80000100c00 */
[----:B------:R1:W-:Y:S04]  /*2b9f0*/  STL.128 [R1+0x20f0], R96 ;  /* 0x0020f06001007387 */ /* 0x0003e80000100c00 */
[----:B------:R1:W-:Y:S04]  /*2ba00*/  STL.128 [R1+0x2100], R100 ;  /* 0x0021006401007387 */ /* 0x0003e80000100c00 */
[----:B------:R-:W-:Y:S04]  /*2ba10*/  STL.128 [R1+0x2110], R104 ;  /* 0x0021106801007387 */ /* 0x000fe80000100c00 */
        /* <DEDUP_REMOVED lines=40> */
[----:B------:R1:W-:Y:S02]  /*2bca0*/  STL.128 [R1+0x2030], R48 ;  /* 0x0020303001007387 */ /* 0x0003e40000100c00 */
        /* <DEDUP_REMOVED lines=10> */
[----:B------:R-:W-:Y:S01]  /*2bd50*/  UMOV UR16, UR20 ;  /* 0x0000001400107c82 */ /* 0x000fe20008000000 */
[----:B------:R-:W-:Y:S01]  /*2bd60*/  MOV R52, R228 ;  /* 0x000000e400347202 */ /* 0x000fe20000000f00 */
[----:B------:R-:W-:Y:S01]  /*2bd70*/  IMAD.MOV.U32 R53, RZ, RZ, R227 ;  /* 0x000000ffff357224 */ /* 0x000fe200078e00e3 */
[----:B------:R-:W-:Y:S01]  /*2bd80*/  MOV R55, R225 ;  /* 0x000000e100377202 */ /* 0x000fe20000000f00 */
[----:B------:R-:W-:Y:S01]  /*2bd90*/  IMAD.MOV.U32 R54, RZ, RZ, R226 ;  /* 0x000000ffff367224 */ /* 0x000fe200078e00e2 */
[----:B------:R-:W-:Y:S01]  /*2bda0*/  MOV R49, R231 ;  /* 0x000000e700317202 */ /* 0x000fe20000000f00 */
[----:B------:R-:W-:Y:S01]  /*2bdb0*/  IMAD.MOV.U32 R48, RZ, RZ, R232 ;  /* 0x000000ffff307224 */ /* 0x000fe200078e00e8 */
[----:B------:R-:W-:Y:S01]  /*2bdc0*/  UMOV UR17, UR21 ;  /* 0x0000001500117c82 */ /* 0x000fe20008000000 */
[----:B------:R-:W-:Y:S01]  /*2bdd0*/  IMAD.MOV.U32 R50, RZ, RZ, R230 ;  /* 0x000000ffff327224 */ /* 0x000fe200078e00e6 */
[----:B------:R-:W-:Y:S01]  /*2bde0*/  ULOP3.LUT UR27, UR27, 0x80000, URZ, 0xfc, !UPT ;  /* 0x000800001b1b7892 */ /* 0x000fe2000f8efc3f */
[----:B------:R-:W-:Y:S01]  /*2bdf0*/  IMAD.MOV.U32 R51, RZ, RZ, R229 ;  /* 0x000000ffff337224 */ /* 0x000fe200078e00e5 */
[----:B------:R-:W-:Y:S01]  /*2be00*/  ULEA UR5, UR5, UR25, 0xd ;  /* 0x0000001905057291 */ /* 0x000fe2000f8e683f */
[----:B------:R-:W-:Y:S01]  /*2be10*/  IMAD.MOV.U32 R59, RZ, RZ, R221 ;  /* 0x000000ffff3b7224 */ /* 0x000fe200078e00dd */
[----:B------:R-:W4:Y:S01]  /*2be20*/  LDL.LU.128 R180, [R1+0xc20] ;  /* 0x000c200001b47983 */ /* 0x000f220000300c00 */
[----:B------:R-:W-:-:S02]  /*2be30*/  IMAD.MOV.U32 R63, RZ, RZ, R217 ;  /* 0x000000ffff3f7224 */ /* 0x000fc400078e00d9 */
[----:B------:R-:W-:Y:S01]  /*2be40*/  IMAD.MOV.U32 R66, RZ, RZ, R214 ;  /* 0x000000ffff427224 */ /* 0x000fe200078e00d6 */
[----:B------:R-:W4:Y:S01]  /*2be50*/  LDL.LU.128 R184, [R1+0xc30] ;  /* 0x000c300001b87983 */ /* 0x000f220000300c00 */
[----:B------:R-:W-:Y:S02]  /*2be60*/  IMAD.MOV.U32 R71, RZ, RZ, R209 ;  /* 0x000000ffff477224 */ /* 0x000fe400078e00d1 */
[----:B------:R-:W-:Y:S01]  /*2be70*/  IMAD.MOV.U32 R75, RZ, RZ, R205 ;  /* 0x000000ffff4b7224 */ /* 0x000fe200078e00cd */
[----:B------:R-:W4:Y:S01]  /*2be80*/  LDL.LU.128 R208, [R1+0xc90] ;  /* 0x000c900001d07983 */ /* 0x000f220000300c00 */
[----:B------:R-:W-:Y:S02]  /*2be90*/  IMAD.MOV.U32 R78, RZ, RZ, R202 ;  /* 0x000000ffff4e7224 */ /* 0x000fe400078e00ca */
        /* <DEDUP_REMOVED lines=8> */
[----:B------:R-:W-:-:S03]  /*2bf20*/  IMAD.MOV.U32 R107, RZ, RZ, R173 ;  /* 0x000000ffff6b7224 */ /* 0x000fc600078e00ad */
        /* <DEDUP_REMOVED lines=9> */
[----:B------:R1:W-:Y:S04]  /*2bfc0*/  STL.128 [R1+0x2120], R108 ;  /* 0x0021206c01007387 */ /* 0x0003e80000100c00 */
[----:B------:R3:W-:Y:S04]  /*2bfd0*/  STL.128 [R1+0x2130], R112 ;  /* 0x0021307001007387 */ /* 0x0007e80000100c00 */
[----:B------:R4:W-:Y:S04]  /*2bfe0*/  STL.128 [R1+0x2140], R116 ;  /* 0x0021407401007387 */ /* 0x0009e80000100c00 */
[----:B------:R4:W-:Y:S04]  /*2bff0*/  STL.128 [R1+0x2150], R120 ;  /* 0x0021507801007387 */ /* 0x0009e80000100c00 */
[----:B--2---:R2:W-:Y:S01]  /*2c000*/  STL.128 [R1+0x2160], R124 ;  /* 0x0021607c01007387 */ /* 0x0045e20000100c00 */
[----:B-1----:R-:W-:Y:S01]  /*2c010*/  IMAD.MOV.U32 R108, RZ, RZ, R172 ;  /* 0x000000ffff6c7224 */ /* 0x002fe200078e00ac */
[----:B------:R-:W-:Y:S01]  /*2c020*/  MOV R109, R171 ;  /* 0x000000ab006d7202 */ /* 0x000fe20000000f00 */
[----:B------:R-:W-:Y:S01]  /*2c030*/  IMAD.MOV.U32 R110, RZ, RZ, R170 ;  /* 0x000000ffff6e7224 */ /* 0x000fe200078e00aa */
[----:B---3--:R1:W-:Y:S01]  /*2c040*/  STL.128 [R1+0x2170], R128 ;  /* 0x0021708001007387 */ /* 0x0083e20000100c00 */
[----:B------:R-:W-:Y:S01]  /*2c050*/  IMAD.MOV.U32 R111, RZ, RZ, R169 ;  /* 0x000000ffff6f7224 */ /* 0x000fe200078e00a9 */
[----:B------:R-:W-:Y:S01]  /*2c060*/  MOV R112, R168 ;  /* 0x000000a800707202 */ /* 0x000fe20000000f00 */
[----:B------:R-:W-:Y:S01]  /*2c070*/  IMAD.MOV.U32 R113, RZ, RZ, R167 ;  /* 0x000000ffff717224 */ /* 0x000fe200078e00a7 */
[----:B----4-:R3:W-:Y:S01]  /*2c080*/  STL.128 [R1+0x2180], R132 ;  /* 0x0021808401007387 */ /* 0x0107e20000100c00 */
        /* <DEDUP_REMOVED lines=13> */
[----:B--2---:R-:W-:Y:S01]  /*2c160*/  MOV R124, R156 ;  /* 0x0000009c007c7202 */ /* 0x004fe20000000f00 */
[----:B------:R-:W-:Y:S01]  /*2c170*/  IMAD.MOV.U32 R125, RZ, RZ, R155 ;  /* 0x000000ffff7d7224 */ /* 0x000fe200078e009b */
[----:B------:R2:W-:Y:S01]  /*2c180*/  STL.128 [R1+0x21c0], R148 ;  /* 0x0021c09401007387 */ /* 0x0005e20000100c00 */
[----:B------:R-:W-:Y:S01]  /*2c190*/  IMAD.MOV.U32 R126, RZ, RZ, R154 ;  /* 0x000000ffff7e7224 */ /* 0x000fe200078e009a */
[----:B------:R-:W-:Y:S01]  /*2c1a0*/  MOV R127, R153 ;  /* 0x00000099007f7202 */ /* 0x000fe20000000f00 */
[----:B-1----:R-:W-:Y:S01]  /*2c1b0*/  IMAD.MOV.U32 R128, RZ, RZ, R152 ;  /* 0x000000ffff807224 */ /* 0x002fe200078e0098 */
[----:B------:R-:W-:Y:S01]  /*2c1c0*/  MOV R130, R22 ;  /* 0x0000001600827202 */ /* 0x000fe20000000f00 */
[----:B------:R-:W-:Y:S01]  /*2c1d0*/  IMAD.MOV.U32 R129, RZ, RZ, R23 ;  /* 0x000000ffff817224 */ /* 0x000fe200078e0017 */
[----:B---3--:R-:W-:Y:S01]  /*2c1e0*/  MOV R133, R19 ;  /* 0x0000001300857202 */ /* 0x008fe20000000f00 */
        /* <DEDUP_REMOVED lines=9> */
[----:B--2---:R-:W-:Y:S01]  /*2c280*/  MOV R148, R4 ;  /* 0x0000000400947202 */ /* 0x004fe20000000f00 */
[----:B------:R-:W-:Y:S01]  /*2c290*/  IMAD.MOV.U32 R138, RZ, RZ, R14 ;  /* 0x000000ffff8a7224 */ /* 0x000fe200078e000e */
[----:B------:R-:W-:Y:S01]  /*2c2a0*/  MOV R151, R0 ;  /* 0x0000000000977202 */ /* 0x000fe20000000f00 */
        /* <DEDUP_REMOVED lines=13> */
[----:B------:R-:W2:Y:S01]  /*2c380*/  LDL.LU.128 R172, [R1+0xc00] ;  /* 0x000c000001ac7983 */ /* 0x000ea20000300c00 */
[----:B------:R-:W-:-:S06]  /*2c390*/  WARPGROUP.ARRIVE ;  /* 0x00000000000079c5 */ /* 0x000fcc0000000000 */
        /* <DEDUP_REMOVED lines=67> */
[----:B------:R-:W-:Y:S01]  /*2c7d0*/  UMOV UR18, UR5 ;  /* 0x0000000500127c82 */ /* 0x000fe20008000000 */
        /* <DEDUP_REMOVED lines=32> */
[----:B------:R-:W-:Y:S04]  /*2c9e0*/  STL.128 [R1+0xe90], R124 ;  /* 0x000e907c01007387 */ /* 0x000fe80000100c00 */
[----:B------:R1:W-:Y:S04]  /*2c9f0*/  STL [R1+0xea0], R128 ;  /* 0x000ea08001007387 */ /* 0x0003e80000100800 */
        /* <DEDUP_REMOVED lines=32> */
[----:B-1----:R-:W2:Y:S04]  /*2cc00*/  LDL.LU.128 R24, [R1+0x1dd0] ;  /* 0x001dd00001187983 */ /* 0x002ea80000300c00 */
        /* <DEDUP_REMOVED lines=22> */
[----:B--2---:R-:W-:-:S07]  /*2cd70*/  WARPGROUP.ARRIVE ;  /* 0x00000000000079c5 */ /* 0x004fce0000000000 */
[----:B------:R-:W-:Y:S01]  /*2cd80*/  HGMMA.64x256x16.F32 R108, gdesc[UR16].tnspB, R108, gsb0 ;  /* 0x43e00000106c79f0 */ /* 0x000fe2000800086c */
[----:B------:R1:W-:Y:S04]  /*2cd90*/  STL.128 [R1+0x1bd0], R24 ;  /* 0x001bd01801007387 */ /* 0x0003e80000100c00 */
[----:B---3--:R-:W-:Y:S04]  /*2cda0*/  STL.128 [R1+0x1cf0], R96 ;  /* 0x001cf06001007387 */ /* 0x008fe80000100c00 */
[----:B----4-:R-:W-:Y:S04]  /*2cdb0*/  STL.128 [R1+0x1d00], R100 ;  /* 0x001d006401007387 */ /* 0x010fe80000100c00 */
        /* <DEDUP_REMOVED lines=19> */
[----:B------:R-:W3:Y:S01]  /*2cef0*/  LDL.LU R25, [R1+0xd04] ;  /* 0x000d040001197983 */ /* 0x000ee20000300800 */
        /* <DEDUP_REMOVED lines=213> */
[----:B------:R-:W-:Y:S04]  /*2dc50*/  STL.128 [R1+0x1ae0], R92 ;  /* 0x001ae05c01007387 */ /* 0x000fe80000100c00 */
        /* <DEDUP_REMOVED lines=150> */
[----:B---3--:R-:W3:Y:S04]  /*2e5c0*/  LDL.LU.128 R104, [R1+0x1b10] ;  /* 0x001b100001687983 */ /* 0x008ee80000300c00 */
[----:B------:R-:W3:Y:S04]  /*2e5d0*/  LDL.LU.128 R100, [R1+0x1b00] ;  /* 0x001b000001647983 */ /* 0x000ee80000300c00 */
[----:B------:R-:W3:Y:S01]  /*2e5e0*/  LDL.LU.128 R96, [R1+0x1af0] ;  /* 0x001af00001607983 */ /* 0x000ee20000300c00 */
[----:B------:R-:W-:Y:S01]  /*2e5f0*/  UIADD3 UR18, UR5, 0x1100, URZ ;  /* 0x0000110005127890 */ /* 0x000fe2000fffe03f */
[----:B------:R-:W-:Y:S01]  /*2e600*/  UMOV UR19, 0x40000040 ;  /* 0x4000004000137882 */ /* 0x000fe20000000000 */
[----:B--2---:R-:W-:-:S07]  /*2e610*/  WARPGROUP.ARRIVE ;  /* 0x00000000000079c5 */ /* 0x004fce0000000000 */
[----:B------:R-:W-:Y:S01]  /*2e620*/  HGMMA.64x256x16.F32 R108, gdesc[UR16].tnspB, R108, gsb0 ;  /* 0x43e00000106c79f0 */ /* 0x000fe2000800086c */
        /* <DEDUP_REMOVED lines=18> */
[----:B---3--:R-:W-:Y:S04]  /*2e750*/  STL.128 [R1+0x1910], R104 ;  /* 0x0019106801007387 */ /* 0x008fe80000100c00 */
        /* <DEDUP_REMOVED lines=536> */
[----:B------:R-:W-:-:S02]  /*308e0*/  UIADD3 UR18, UR5, 0x280, URZ ;  /* 0x0000028005127890 */ /* 0x000fc4000fffe03f */
        /* <DEDUP_REMOVED lines=397> */
[----:B------:R-:W-:-:S06]  /*321c0*/  IMAD.MOV.U32 R151, RZ, RZ, R0 ;  /* 0x000000ffff977224 */ /* 0x000fcc00078e0000 */
        /* <DEDUP_REMOVED lines=48> */
[----:B-1----:R1:W5:Y:S04]  /*324d0*/  LDL.LU.128 R92, [R1+0x10d0] ;  /* 0x0010d000015c7983 */ /* 0x0023680000300c00 */
[----:B---3--:R1:W5:Y:S04]  /*324e0*/  LDL.LU.128 R96, [R1+0x10e0] ;  /* 0x0010e00001607983 */ /* 0x0083680000300c00 */
[----:B----4-:R1:W5:Y:S04]  /*324f0*/  LDL.LU.128 R100, [R1+0x10f0] ;  /* 0x0010f00001647983 */ /* 0x0103680000300c00 */
[----:B------:R1:W5:Y:S04]  /*32500*/  LDL.LU.128 R104, [R1+0x1100] ;  /* 0x0011000001687983 */ /* 0x0003680000300c00 */
        /* <DEDUP_REMOVED lines=16> */
[----:B------:R1:W5:Y:S01]  /*32610*/  LDL.LU.128 R24, [R1+0xfc0] ;  /* 0x000fc00001187983 */ /* 0x0003620000300c00 */
        /* <DEDUP_REMOVED lines=14> */
[----:B--2---:R2:W5:Y:S04]  /*32700*/  LDL.LU.128 R136, [R1+0xf80] ;  /* 0x000f800001887983 */ /* 0x0045680000300c00 */
[----:B---3--:R2:W5:Y:S04]  /*32710*/  LDL.LU.128 R140, [R1+0xf90] ;  /* 0x000f9000018c7983 */ /* 0x0085680000300c00 */
[----:B----4-:R2:W5:Y:S04]  /*32720*/  LDL.LU.128 R144, [R1+0xfa0] ;  /* 0x000fa00001907983 */ /* 0x0105680000300c00 */
[----:B-1----:R2:W5:Y:S04]  /*32730*/  LDL.LU.128 R148, [R1+0xfb0] ;  /* 0x000fb00001947983 */ /* 0x0025680000300c00 */
[----:B------:R2:W5:Y:S04]  /*32740*/  LDL.LU.128 R132, [R1+0xf70] ;  /* 0x000f700001847983 */ /* 0x0005680000300c00 */
[----:B------:R2:W5:Y:S04]  /*32750*/  LDL.LU.128 R128, [R1+0xf60] ;  /* 0x000f600001807983 */ /* 0x0005680000300c00 */
[----:B------:R2:W5:Y:S04]  /*32760*/  LDL.LU.128 R124, [R1+0xf50] ;  /* 0x000f5000017c7983 */ /* 0x0005680000300c00 */
[----:B------:R2:W5:Y:S04]  /*32770*/  LDL.LU.128 R120, [R1+0xf40] ;  /* 0x000f400001787983 */ /* 0x0005680000300c00 */
[----:B------:R2:W5:Y:S04]  /*32780*/  LDL.LU.128 R116, [R1+0xf30] ;  /* 0x000f300001747983 */ /* 0x0005680000300c00 */
[----:B------:R2:W5:Y:S04]  /*32790*/  LDL.LU.128 R112, [R1+0xf20] ;  /* 0x000f200001707983 */ /* 0x0005680000300c00 */
[----:B------:R2:W5:Y:S01]  /*327a0*/  LDL.LU.128 R108, [R1+0xf10] ;  /* 0x000f1000016c7983 */ /* 0x0005620000300c00 */
[----:B------:R-:W-:-:S02]  /*327b0*/  UISETP.NE.AND UP0, UPT, UR34, 0x3, UPT ;  /* 0x000000032200788c */ /* 0x000fc4000bf05270 */
[----:B------:R-:W-:Y:S01]  /*327c0*/  USHF.L.U32 UR5, UR37, 0x1, URZ ;  /* 0x0000000125057899 */ /* 0x000fe2000800063f */
        /* <DEDUP_REMOVED lines=21> */
[----:B------:R-:W-:Y:S01]  /*32920*/  ULOP3.LUT UR26, UR5, 0xfffffffe, UR26, 0xe2, !UPT ;  /* 0xfffffffe051a7892 */ /* 0x000fe2000f8ee21a */
[----:B------:R-:W-:-:S03]  /*32930*/  PLOP3.LUT P1, PT, PT, PT, UP0, 0x80, 0x0 ;  /* 0x000000000000781c */ /* 0x000fc60003f2f008 */
[----:B------:R-:W-:-:S09]  /*32940*/  ULEA UR24, UR26, UR24, 0x3 ;  /* 0x000000181a187291 */ /* 0x000fd2000f8e183f */
[----:B------:R-:W-:Y:S01]  /*32950*/  SYNCS.ARRIVE.TRANS64.A1T0 RZ, [UR24], RZ ;  /* 0x000000ffffff79a7 */ /* 0x000fe20008100018 */
[----:B------:R-:W-:Y:S05]  /*32960*/  @!P1 BRA `(.L_x_33) ;  /* 0x0000000000049947 */ /* 0x000fea0003800000 */
[----:B------:R-:W-:Y:S01]  /*32970*/  BPT.TRAP 0x1 ;  /* 0x000000040000795c */ /* 0x000fe20000300000 */
.L_x_33:
[----:B------:R-:W-:Y:S01]  /*32980*/  ULEA UR13, UR4, UR36, 0x3 ;  /* 0x00000024040d7291 */ /* 0x000fe2000f8e183f */
[----:B------:R-:W-:-:S05]  /*32990*/  IMAD.U32 R0, RZ, RZ, UR28 ;  /* 0x0000001cff007e24 */ /* 0x000fca000f8e00ff */
[----:B------:R-:W-:-:S04]  /*329a0*/  SHF.L.U32 R0, R0, 0x1f, RZ ;  /* 0x0000001f00007819 */ /* 0x000fc800000006ff */
[----:B------:R-:W1:Y:S02]  /*329b0*/  SYNCS.PHASECHK.TRANS64.TRYWAIT P2, [UR13+0x148890], R0 ;  /* 0x14889000ff0075a7 */ /* 0x000e64000804014d */
[----:B-1----:R-:W-:Y:S05]  /*329c0*/  @!P2 BRA `(.L_x_34) ;  /* 0x000001880088a947 */ /* 0x002fea0003800000 */
.L_x_187:
[----:B-1----:R-:W3:Y:S01]  /*329d0*/  LDL R2, [R1+0xf08] ;  /* 0x000f080001027983 */ /* 0x002ee20000100800 */
[----:B------:R-:W1:Y:S01]  /*329e0*/  S2UR UR5, SR_SWINHI ;  /* 0x00000000000579c3 */ /* 0x000e620000002f00 */
[----:B------:R-:W-:Y:S02]  /*329f0*/  USHF.L.U32 UR10, UR4, 0x10, URZ ;  /* 0x00000010040a7899 */ /* 0x000fe4000800063f */
[----:B-----5:R4:W-:Y:S02]  /*32a00*/  STL.64 [R1+0xf50], R134 ;  /* 0x000f508601007387 */ /* 0x0209e40000100a00 */
[----:B------:R-:W-:Y:S02]  /*32a10*/  USHF.R.S32.HI UR12, URZ, 0x1f, UR10 ;  /* 0x0000001f3f0c7899 */ /* 0x000fe4000801140a */
[----:B------:R2:W-:Y:S04]  /*32a20*/  STL.64 [R1+0xf58], R132 ;  /* 0x000f588401007387 */ /* 0x0005e80000100a00 */
[----:B------:R1:W-:Y:S04]  /*32a30*/  STL.64 [R1+0xf60], R130 ;  /* 0x000f608201007387 */ /* 0x0003e80000100a00 */
[----:B----4-:R-:W4:Y:S04]  /*32a40*/  LDL.LU R135, [R1+0x500] ;  /* 0x0005000001877983 */ /* 0x010f280000300800 */
[----:B------:R-:W4:Y:S04]  /*32a50*/  LDL.LU R134, [R1+0x504] ;  /* 0x0005040001867983 */ /* 0x000f280000300800 */
[----:B--2---:R-:W2:Y:S04]  /*32a60*/  LDL.LU R133, [R1+0x508] ;  /* 0x0005080001857983 */ /* 0x004ea80000300800 */
[----:B------:R-:W2:Y:S04]  /*32a70*/  LDL.LU R132, [R1+0x50c] ;  /* 0x00050c0001847983 */ /* 0x000ea80000300800 */
[----:B-1----:R-:W2:Y:S04]  /*32a80*/  LDL.LU R131, [R1+0x510] ;  /* 0x0005100001837983 */ /* 0x002ea80000300800 */
[----:B------:R-:W2:Y:S04]  /*32a90*/  LDL.LU R130, [R1+0x514] ;  /* 0x0005140001827983 */ /* 0x000ea80000300800 */
[----:B------:R1:W-:Y:S04]  /*32aa0*/  STL.64 [R1+0xf68], R128 ;  /* 0x000f688001007387 */ /* 0x0003e80000100a00 */
[----:B------:R1:W-:Y:S04]  /*32ab0*/  STL.64 [R1+0xf70], R126 ;  /* 0x000f707e01007387 */ /* 0x0003e80000100a00 */
[----:B------:R1:W-:Y:S04]  /*32ac0*/  STL.64 [R1+0xf78], R124 ;  /* 0x000f787c01007387 */ /* 0x0003e80000100a00 */
[----:B-1----:R-:W2:Y:S04]  /*32ad0*/  LDL.LU R129, [R1+0x518] ;  /* 0x0005180001817983 */ /* 0x002ea80000300800 */
[----:B------:R-:W2:Y:S04]  /*32ae0*/  LDL.LU R128, [R1+0x51c] ;  /* 0x00051c0001807983 */ /* 0x000ea80000300800 */
[----:B------:R-:W2:Y:S04]  /*32af0*/  LDL.LU R127, [R1+0x520] ;  /* 0x00052000017f7983 */ /* 0x000ea80000300800 */
[----:B------:R-:W2:Y:S04]  /*32b00*/  LDL.LU R126, [R1+0x524] ;  /* 0x00052400017e7983 */ /* 0x000ea80000300800 */
[----:B------:R-:W2:Y:S04]  /*32b10*/  LDL.LU R125, [R1+0x528] ;  /* 0x00052800017d7983 */ /* 0x000ea80000300800 */
[----:B------:R-:W2:Y:S04]  /*32b20*/  LDL.LU R124, [R1+0x52c] ;  /* 0x00052c00017c7983 */ /* 0x000ea80000300800 */
[----:B------:R1:W-:Y:S04]  /*32b30*/  STL.64 [R1+0xf88], R122 ;  /* 0x000f887a01007387 */ /* 0x0003e80000100a00 */
[----:B------:R-:W-:Y:S04]  /*32b40*/  STL [R1+0xf94], R120 ;  /* 0x000f947801007387 */ /* 0x000fe80000100800 */
[----:B------:R1:W-:Y:S04]  /*32b50*/  STL [R1+0xf90], R121 ;  /* 0x000f907901007387 */ /* 0x0003e80000100800 */
[----:B-1----:R-:W2:Y:S04]  /*32b60*/  LDL.LU R123, [R1+0x530] ;  /* 0x00053000017b7983 */ /* 0x002ea80000300800 */
        /* <DEDUP_REMOVED lines=39> */
[----:B------:R1:W-:Y:S04]  /*32de0*/  STL.64 [R1+0xff8], R96 ;  /* 0x000ff86001007387 */ /* 0x0003e80000100a00 */
[----:B------:R1:W-:Y:S04]  /*32df0*/  STL [R1+0x1004], R94 ;  /* 0x0010045e01007387 */ /* 0x0003e80000100800 */
[----:B-1----:R-:W2:Y:S04]  /*32e00*/  LDL.LU R99, [R1+0x590] ;  /* 0x0005900001637983 */ /* 0x002ea80000300800 */
[----:B------:R-:W2:Y:S04]  /*32e10*/  LDL.LU R98, [R1+0x594] ;  /* 0x0005940001627983 */ /* 0x000ea80000300800 */
[----:B------:R-:W2:Y:S04]  /*32e20*/  LDL.LU R97, [R1+0x598] ;  /* 0x0005980001617983 */ /* 0x000ea80000300800 */
[----:B------:R-:W2:Y:S04]  /*32e30*/  LDL.LU R96, [R1+0x59c] ;  /* 0x00059c0001607983 */ /* 0x000ea80000300800 */
[----:B------:R1:W-:Y:S04]  /*32e40*/  STL [R1+0x1000], R95 ;  /* 0x0010005f01007387 */ /* 0x0003e80000100800 */
[----:B------:R-:W2:Y:S04]  /*32e50*/  LDL.LU R94, [R1+0x5a4] ;  /* 0x0005a400015e7983 */ /* 0x000ea80000300800 */
[----:B------:R1:W-:Y:S04]  /*32e60*/  STL.64 [R1+0x1008], R92 ;  /* 0x0010085c01007387 */ /* 0x0003e80000100a00 */
[----:B-1----:R-:W2:Y:S04]  /*32e70*/  LDL.LU R95, [R1+0x5a0] ;  /* 0x0005a000015f7983 */ /* 0x002ea80000300800 */
[----:B------:R1:W-:Y:S04]  /*32e80*/  STL [R1+0x1014], R90 ;  /* 0x0010145a01007387 */ /* 0x0003e80000100800 */
[----:B------:R-:W2:Y:S04]  /*32e90*/  LDL.LU R93, [R1+0x5a8] ;  /* 0x0005a800015d7983 */ /* 0x000ea80000300800 */
[----:B------:R-:W2:Y:S01]  /*32ea0*/  LDL.LU R92, [R1+0x5ac] ;  /* 0x0005ac00015c7983 */ /* 0x000ea20000300800 */
[C---:B---3--:R-:W-:Y:S01]  /*32eb0*/  IADD3 R0, P2, R2.reuse, UR10, RZ ;  /* 0x0000000a02007c10 */ /* 0x048fe2000ff5e0ff */
[----:B------:R-:W-:Y:S01]  /*32ec0*/  UMOV UR10, UR36 ;  /* 0x00000024000a7c82 */ /* 0x000fe20008000000 */
[----:B------:R-:W-:Y:S01]  /*32ed0*/  UMOV UR11, UR5 ;  /* 0x00000005000b7c82 */ /* 0x000fe20008000000 */
[----:B------:R3:W-:Y:S01]  /*32ee0*/  STL [R1+0x1010], R91 ;  /* 0x0010105b01007387 */ /* 0x0007e20000100800 */
[----:B------:R-:W-:-:S02]  /*32ef0*/  LEA.HI.X.SX32 R3, R2, UR12, 0x1, P2 ;  /* 0x0000000c02037c11 */ /* 0x000fc400090f0eff */
[C---:B------:R-:W-:Y:S01]  /*32f00*/  LEA R2, P2, R0.reuse, UR10, 0x2 ;  /* 0x0000000a00027c11 */ /* 0x040fe2000f8410ff */
[----:B-1----:R-:W2:Y:S03]  /*32f10*/  LDL.LU R90, [R1+0x5b4] ;  /* 0x0005b400015a7983 */ /* 0x002ea60000300800 */
[----:B------:R-:W-:Y:S01]  /*32f20*/  LEA.HI.X R0, R0, UR11, R3, 0x2, P2 ;  /* 0x0000000b00007c11 */ /* 0x000fe200090f1403 */
[----:B------:R1:W-:Y:S01]  /*32f30*/  STL.64 [R1+0x1018], R88 ;  /* 0x0010185801007387 */ /* 0x0003e20000100a00 */
[----:B------:R-:W-:-:S03]  /*32f40*/  IADD3 R4, P2, R2, 0xc8000, RZ ;  /* 0x000c800002047810 */ /* 0x000fc60007f5e0ff */
[----:B---3--:R-:W3:Y:S01]  /*32f50*/  LDL.LU R91, [R1+0x5b0] ;  /* 0x0005b000015b7983 */ /* 0x008ee20000300800 */
[----:B------:R-:W-:-:S03]  /*32f60*/  LOP3.LUT R5, R4, 0x380, RZ, 0xc0, !PT ;  /* 0x0000038004057812 */ /* 0x000fc600078ec0ff */
[----:B------:R4:W-:Y:S01]  /*32f70*/  STL [R1+0x1024], R86 ;  /* 0x0010245601007387 */ /* 0x0009e20000100800 */
[----:B------:R-:W-:-:S03]  /*32f80*/  SHF.R.U64 R5, R5, 0x3, RZ ;  /* 0x0000000305057819 */ /* 0x000fc600000012ff */
[----:B-1----:R-:W3:Y:S01]  /*32f90*/  LDL.LU R89, [R1+0x5b8] ;  /* 0x0005b80001597983 */ /* 0x002ee20000300800 */
[----:B------:R-:W-:Y:S02]  /*32fa0*/  LOP3.LUT R4, R5, R4, RZ, 0x3c, !PT ;  /* 0x0000000405047212 */ /* 0x000fe400078e3cff */
[----:B------:R-:W-:Y:S01]  /*32fb0*/  IADD3.X R5, RZ, R0, RZ, P2, !PT ;  /* 0x00000000ff057210 */ /* 0x000fe200017fe4ff */
[----:B------:R-:W3:Y:S04]  /*32fc0*/  LDL.LU R88, [R1+0x5bc] ;  /* 0x0005bc0001587983 */ /* 0x000ee80000300800 */
[----:B----4-:R-:W-:Y:S04]  /*32fd0*/  ST.E desc[UR14][R4.64], R135 ;  /* 0x0000008704007985 */ /* 0x010fe8000c10190e */
[----:B------:R1:W-:Y:S04]  /*32fe0*/  ST.E desc[UR14][R4.64+0x4], R134 ;  /* 0x0000048604007985 */ /* 0x0003e8000c10190e */
[----:B------:R4:W-:Y:S04]  /*32ff0*/  STL [R1+0x1020], R87 ;  /* 0x0010205701007387 */ /* 0x0009e80000100800 */
[----:B------:R-:W3:Y:S01]  /*33000*/  LDL.LU R86, [R1+0x5c4] ;  /* 0x0005c40001567983 */ /* 0x000ee20000300800 */
[----:B-1----:R-:W-:-:S03]  /*33010*/  IADD3 R4, P2, R2, 0xcc000, RZ ;  /* 0x000cc00002047810 */ /* 0x002fc60007f5e0ff */
[----:B------:R1:W-:Y:S01]  /*33020*/  STL.64 [R1+0x1028], R84 ;  /* 0x0010285401007387 */ /* 0x0003e20000100a00 */
[----:B------:R-:W-:-:S03]  /*33030*/  LOP3.LUT R5, R4, 0x380, RZ, 0xc0, !PT ;  /* 0x0000038004057812 */ /* 0x000fc600078ec0ff */
[----:B----4-:R-:W4:Y:S01]  /*33040*/  LDL.LU R87, [R1+0x5c0] ;  /* 0x0005c00001577983 */ /* 0x010f220000300800 */
[----:B------:R-:W-:-:S03]  /*33050*/  SHF.R.U64 R5, R5, 0x3, RZ ;  /* 0x0000000305057819 */ /* 0x000fc600000012ff */
[----:B------:R-:W4:Y:S01]  /*33060*/  LDL.LU R15, [R1+0x5d0] ;  /* 0x0005d000010f7983 */ /* 0x000f220000300800 */
[----:B------:R-:W-:Y:S01]  /*33070*/  LOP3.LUT R4, R5, R4, RZ, 0x3c, !PT ;  /* 0x0000000405047212 */ /* 0x000fe200078e3cff */
[----:B------:R-:W-:Y:S02]  /*33080*/  IMAD.X R5, RZ, RZ, R0, P2 ;  /* 0x000000ffff057224 */ /* 0x000fe400010e0600 */
[----:B-1----:R-:W4:Y:S04]  /*33090*/  LDL.LU R85, [R1+0x5c8] ;  /* 0x0005c80001557983 */ /* 0x002f280000300800 */
[----:B--2---:R-:W-:Y:S04]  /*330a0*/  ST.E desc[UR14][R4.64], R133 ;  /* 0x0000008504007985 */ /* 0x004fe8000c10190e */
[----:B------:R1:W-:Y:S04]  /*330b0*/  ST.E desc[UR14][R4.64+0x4], R132 ;  /* 0x0000048404007985 */ /* 0x0003e8000c10190e */
[----:B------:R-:W2:Y:S04]  /*330c0*/  LDL.LU R84, [R1+0x5cc] ;  /* 0x0005cc0001547983 */ /* 0x000ea80000300800 */
[----:B------:R-:W2:Y:S01]  /*330d0*/  LDL.LU R14, [R1+0x5d4] ;  /* 0x0005d400010e7983 */ /* 0x000ea20000300800 */
[----:B-1----:R-:W-:-:S03]  /*330e0*/  IADD3 R4, P2, R2, 0xc8020, RZ ;  /* 0x000c802002047810 */ /* 0x002fc60007f5e0ff */
[----:B------:R-:W2:Y:S01]  /*330f0*/  LDL.LU R13, [R1+0x5d8] ;  /* 0x0005d800010d7983 */ /* 0x000ea20000300800 */
[----:B------:R-:W-:-:S03]  /*33100*/  LOP3.LUT R5, R4, 0x380, RZ, 0xc0, !PT ;  /* 0x0000038004057812 */ /* 0x000fc600078ec0ff */
[----:B------:R-:W2:Y:S01]  /*33110*/  LDL.LU R12, [R1+0x5dc] ;  /* 0x0005dc00010c7983 */ /* 0x000ea20000300800 */
[----:B------:R-:W-:-:S03]  /*33120*/  SHF.R.U64 R5, R5, 0x3, RZ ;  /* 0x0000000305057819 */ /* 0x000fc600000012ff */
[----:B------:R-:W2:Y:S01]  /*33130*/  LDL.LU R11, [R1+0x5e0] ;  /* 0x0005e000010b7983 */ /* 0x000ea20000300800 */
[----:B------:R-:W-:Y:S01]  /*33140*/  LOP3.LUT R4, R5, R4, RZ, 0x3c, !PT ;  /* 0x0000000405047212 */ /* 0x000fe200078e3cff */
[----:B------:R-:W-:Y:S02]  /*33150*/  IMAD.X R5, RZ, RZ, R0, P2 ;  /* 0x000000ffff057224 */ /* 0x000fe400010e0600 */
[----:B------:R-:W2:Y:S04]  /*33160*/  LDL.LU R10, [R1+0x5e4] ;  /* 0x0005e400010a7983 */ /* 0x000ea80000300800 */
[----:B------:R-:W-:Y:S04]  /*33170*/  ST.E desc[UR14][R4.64], R131 ;  /* 0x0000008304007985 */ /* 0x000fe8000c10190e */
        /* <DEDUP_REMOVED lines=9> */
[----:B------:R-:W-:-:S03]  /*33210*/  LOP3.LUT R4, R5, R4, RZ, 0x3c, !PT ;  /* 0x0000000405047212 */ /* 0x000fc600078e3cff */
[----:B------:R-:W2:Y:S01]  /*33220*/  LDL.LU R16, [R1+0x5fc] ;  /* 0x0005fc0001107983 */ /* 0x000ea20000300800 */
[----:B------:R-:W-:-:S03]  /*33230*/  IADD3.X R5, RZ, R0, RZ, P2, !PT ;  /* 0x00000000ff057210 */ /* 0x000fc600017fe4ff */
[----:B------:R1:W-:Y:S04]  /*33240*/  STL [R1+0x1040], R82 ;  /* 0x0010405201007387 */ /* 0x0003e80000100800 */
[----:B------:R-:W-:Y:S04]  /*33250*/  ST.E desc[UR14][R4.64], R129 ;  /* 0x0000008104007985 */ /* 0x000fe8000c10190e */
[----:B------:R1:W-:Y:S04]  /*33260*/  ST.E desc[UR14][R4.64+0x4], R128 ;  /* 0x0000048004007985 */ /* 0x0003e8000c10190e */
[----:B------:R1:W-:Y:S04]  /*33270*/  STL [R1+0x1030], R83 ;  /* 0x0010305301007387 */ /* 0x0003e80000100800 */
[----:B-1----:R-:W2:Y:S01]  /*33280*/  LDL.LU R82, [R1+0x604] ;  /* 0x0006040001527983 */ /* 0x002ea20000300800 */
[----:B------:R-:W-:-:S03]  /*33290*/  IADD3 R4, P2, R2, 0xc8040, RZ ;  /* 0x000c804002047810 */ /* 0x000fc60007f5e0ff */
[----:B------:R1:W-:Y:S01]  /*332a0*/  STL.64 [R1+0x1038], R80 ;  /* 0x0010385001007387 */ /* 0x0003e20000100a00 */
[----:B------:R-:W-:-:S03]  /*332b0*/  LOP3.LUT R5, R4, 0x380, RZ, 0xc0, !PT ;  /* 0x0000038004057812 */ /* 0x000fc600078ec0ff */
[----:B------:R-:W2:Y:S01]  /*332c0*/  LDL.LU R83, [R1+0x600] ;  /* 0x0006000001537983 */ /* 0x000ea20000300800 */
[----:B------:R-:W-:-:S03]  /*332d0*/  SHF.R.U64 R5, R5, 0x3, RZ ;  /* 0x0000000305057819 */ /* 0x000fc600000012ff */
[----:B------:R-:W-:Y:S01]  /*332e0*/  STL.64 [R1+0x1048], R78 ;  /* 0x0010484e01007387 */ /* 0x000fe20000100a00 */
[----:B------:R-:W-:Y:S01]  /*332f0*/  LOP3.LUT R4, R5, R4, RZ, 0x3c, !PT ;  /* 0x0000000405047212 */ /* 0x000fe200078e3cff */
[----:B------:R-:W-:Y:S02]  /*33300*/  IMAD.X R5, RZ, RZ, R0, P2 ;  /* 0x000000ffff057224 */ /* 0x000fe400010e0600 */
[----:B-1----:R-:W2:Y:S04]  /*33310*/  LDL.LU R81, [R1+0x608] ;  /* 0x0006080001517983 */ /* 0x002ea80000300800 */
[----:B------:R-:W-:Y:S04]  /*33320*/  ST.E desc[UR14][R4.64], R127 ;  /* 0x0000007f04007985 */ /* 0x000fe8000c10190e */
[----:B------:R1:W-:Y:S04]  /*33330*/  ST.E desc[UR14][R4.64+0x4], R126 ;  /* 0x0000047e04007985 */ /* 0x0003e8000c10190e */
[----:B------:R-:W2:Y:S04]  /*33340*/  LDL.LU R80, [R1+0x60c] ;  /* 0x00060c0001507983 */ /* 0x000ea80000300800 */
[----:B------:R-:W-:Y:S01]  /*33350*/  STL [R1+0x1054], R76 ;  /* 0x0010544c01007387 */ /* 0x000fe20000100800 */
[----:B-1----:R-:W-:-:S03]  /*33360*/  IADD3 R4, P2, R2, 0xcc040, RZ ;  /* 0x000cc04002047810 */ /* 0x002fc60007f5e0ff */
[----:B------:R1:W-:Y:S01]  /*33370*/  STL [R1+0x1050], R77 ;  /* 0x0010504d01007387 */ /* 0x0003e20000100800 */
[----:B------:R-:W-:-:S03]  /*33380*/  LOP3.LUT R5, R4, 0x380, RZ, 0xc0, !PT ;  /* 0x0000038004057812 */ /* 0x000fc600078ec0ff */
[----:B------:R-:W2:Y:S01]  /*33390*/  LDL.LU R79, [R1+0x610] ;  /* 0x00061000014f7983 */ /* 0x000ea20000300800 */
[----:B------:R-:W-:-:S03]  /*333a0*/  SHF.R.U64 R5, R5, 0x3, RZ ;  /* 0x0000000305057819 */ /* 0x000fc600000012ff */
[----:B------:R-:W2:Y:S01]  /*333b0*/  LDL.LU R78, [R1+0x614] ;  /* 0x00061400014e7983 */ /* 0x000ea20000300800 */
[----:B------:R-:W-:Y:S01]  /*333c0*/  LOP3.LUT R4, R5, R4, RZ, 0x3c, !PT ;  /* 0x0000000405047212 */ /* 0x000fe200078e3cff */
[----:B------:R-:W-:Y:S02]  /*333d0*/  IMAD.X R5, RZ, RZ, R0, P2 ;  /* 0x000000ffff057224 */ /* 0x000fe400010e0600 */
[----:B------:R-:W-:Y:S04]  /*333e0*/  STL.64 [R1+0x1058], R74 ;  /* 0x0010584a01007387 */ /* 0x000fe80000100a00 */
[----:B------:R-:W-:Y:S04]  /*333f0*/  ST.E desc[UR14][R4.64], R125 ;  /* 0x0000007d04007985 */ /* 0x000fe8000c10190e */
[----:B------:R1:W-:Y:S04]  /*33400*/  ST.E desc[UR14][R4.64+0x4], R124 ;  /* 0x0000047c04007985 */ /* 0x0003e8000c10190e */
[----:B-1----:R-:W2:Y:S04]  /*33410*/  LDL.LU R77, [R1+0x618] ;  /* 0x00061800014d7983 */ /* 0x002ea80000300800 */
[----:B------:R-:W2:Y:S01]  /*33420*/  LDL.LU R76, [R1+0x61c] ;  /* 0x00061c00014c7983 */ /* 0x000ea20000300800 */
[----:B------:R-:W-:-:S03]  /*33430*/  IADD3 R4, P2, R2, 0xc8060, RZ ;  /* 0x000c806002047810 */ /* 0x000fc60007f5e0ff */
        /* <DEDUP_REMOVED lines=8> */
[----:B------:R-:W2:Y:S04]  /*334c0*/  LDL.LU R18, [R1+0x634] ;  /* 0x0006340001127983 */ /* 0x000ea80000300800 */
[----:B------:R-:W-:Y:S04]  /*334d0*/  ST.E desc[UR14][R4.64], R123 ;  /* 0x0000007b04007985 */ /* 0x000fe8000c10190e */
[----:B------:R1:W-:Y:S04]  /*334e0*/  ST.E desc[UR14][R4.64+0x4], R122 ;  /* 0x0000047a04007985 */ /* 0x0003e8000c10190e */
[----:B------:R1:W-:Y:S04]  /*334f0*/  STL [R1+0x1064], R72 ;  /* 0x0010644801007387 */ /* 0x0003e80000100800 */
[----:B------:R1:W-:Y:S02]  /*33500*/  STL [R1+0x1060], R73 ;  /* 0x0010604901007387 */ /* 0x0003e40000100800 */
[----:B-1----:R-:W-:-:S02]  /*33510*/  IADD3 R4, P2, R2, 0xcc060, RZ ;  /* 0x000cc06002047810 */ /* 0x002fc40007f5e0ff */
[----:B------:R-:W2:Y:S02]  /*33520*/  LDL.LU R19, [R1+0x630] ;  /* 0x0006300001137983 */ /* 0x000ea40000300800 */
[----:B------:R-:W-:Y:S02]  /*33530*/  LOP3.LUT R5, R4, 0x380, RZ, 0xc0, !PT ;  /* 0x0000038004057812 */ /* 0x000fe400078ec0ff */
[----:B------:R-:W2:Y:S02]  /*33540*/  LDL.LU R72, [R1+0x63c] ;  /* 0x00063c0001487983 */ /* 0x000ea40000300800 */
[----:B------:R-:W-:Y:S02]  /*33550*/  SHF.R.U64 R5, R5, 0x3, RZ ;  /* 0x0000000305057819 */ /* 0x000fe400000012ff */
[----:B------:R-:W2:Y:S02]  /*33560*/  LDL.LU R73, [R1+0x638] ;  /* 0x0006380001497983 */ /* 0x000ea40000300800 */
[----:B------:R-:W-:Y:S01]  /*33570*/  LOP3.LUT R4, R5, R4, RZ, 0x3c, !PT ;  /* 0x0000000405047212 */ /* 0x000fe200078e3cff */
[----:B------:R-:W-:Y:S01]  /*33580*/  IMAD.X R5, RZ, RZ, R0, P2 ;  /* 0x000000ffff057224 */ /* 0x000fe200010e0600 */
[----:B------:R-:W-:Y:S04]  /*33590*/  STL.64 [R1+0x1068], R70 ;  /* 0x0010684601007387 */ /* 0x000fe80000100a00 */
[----:B------:R-:W-:Y:S04]  /*335a0*/  ST.E desc[UR14][R4.64], R121 ;  /* 0x0000007904007985 */ /* 0x000fe8000c10190e */
[----:B------:R1:W-:Y:S04]  /*335b0*/  ST.E desc[UR14][R4.64+0x4], R120 ;  /* 0x0000047804007985 */ /* 0x0003e8000c10190e */
[----:B------:R-:W-:Y:S04]  /*335c0*/  STL [R1+0x1074], R68 ;  /* 0x0010744401007387 */ /* 0x000fe80000100800 */
[----:B------:R1:W-:Y:S02]  /*335d0*/  STL [R1+0x1070], R69 ;  /* 0x0010704501007387 */ /* 0x0003e40000100800 */
[----:B-1----:R-:W-:-:S02]  /*335e0*/  IADD3 R4, P2, R2, 0xc8400, RZ ;  /* 0x000c840002047810 */ /* 0x002fc40007f5e0ff */
[----:B------:R-:W2:Y:S02]  /*335f0*/  LDL.LU R71, [R1+0x640] ;  /* 0x0006400001477983 */ /* 0x000ea40000300800 */
[----:B------:R-:W-:Y:S02]  /*33600*/  LOP3.LUT R5, R4, 0x380, RZ, 0xc0, !PT ;  /* 0x0000038004057812 */ /* 0x000fe400078ec0ff */
[----:B------:R-:W2:Y:S02]  /*33610*/  LDL.LU R70, [R1+0x644] ;  /* 0x0006440001467983 */ /* 0x000ea40000300800 */
[----:B------:R-:W-:Y:S02]  /*33620*/  SHF.R.U64 R5, R5, 0x3, RZ ;  /* 0x0000000305057819 */ /* 0x000fe400000012ff */
[----:B------:R-:W-:Y:S02]  /*33630*/  STL.64 [R1+0x1078], R66 ;  /* 0x0010784201007387 */ /* 0x000fe40000100a00 */
[----:B------:R-:W-:Y:S01]  /*33640*/  LOP3.LUT R4, R5, R4, RZ, 0x3c, !PT ;  /* 0x0000000405047212 */ /* 0x000fe200078e3cff */
[----:B------:R-:W-:Y:S01]  /*33650*/  IMAD.X R5, RZ, RZ, R0, P2 ;  /* 0x000000ffff057224 */ /* 0x000fe200010e0600 */
[----:B------:R-:W2:Y:S04]  /*33660*/  LDL.LU R69, [R1+0x648] ;  /* 0x0006480001457983 */ /* 0x000ea80000300800 */
        /* <DEDUP_REMOVED lines=10> */
[----:B------:R-:W-:-:S03]  /*33710*/  LOP3.LUT R4, R5, R4, RZ, 0x3c, !PT ;  /* 0x0000000405047212 */ /* 0x000fc600078e3cff */
[----:B------:R-:W-:Y:S01]  /*33720*/  STL.64 [R1+0x1088], R62 ;  /* 0x0010883e01007387 */ /* 0x000fe20000100a00 */
[----:B------:R-:W-:-:S03]  /*33730*/  IADD3.X R5, RZ, R0, RZ, P2, !PT ;  /* 0x00000000ff057210 */ /* 0x000fc600017fe4ff */
[----:B-1----:R-:W2:Y:S04]  /*33740*/  LDL.LU R65, [R1+0x658] ;  /* 0x0006580001417983 */ /* 0x002ea80000300800 */
[----:B------:R-:W-:Y:S04]  /*33750*/  ST.E desc[UR14][R4.64], R117 ;  /* 0x0000007504007985 */ /* 0x000fe8000c10190e */
[----:B------:R1:W-:Y:S04]  /*33760*/  ST.E desc[UR14][R4.64+0x4], R116 ;  /* 0x0000047404007985 */ /* 0x0003e8000c10190e */
[----:B------:R-:W2:Y:S04]  /*33770*/  LDL.LU R64, [R1+0x65c] ;  /* 0x00065c0001407983 */ /* 0x000ea80000300800 */
[----:B------:R3:W-:Y:S01]  /*33780*/  STL.64 [R1+0x1098], R60 ;  /* 0x0010983c01007387 */ /* 0x0007e20000100a00 */
[----:B-1----:R-:W-:-:S03]  /*33790*/  IADD3 R4, P2, R2, 0xc8420, RZ ;  /* 0x000c842002047810 */ /* 0x002fc60007f5e0ff */
[----:B------:R-:W2:Y:S01]  /*337a0*/  LDL.LU R63, [R1+0x660] ;  /* 0x00066000013f7983 */ /* 0x000ea20000300800 */
[----:B------:R-:W-:-:S03]  /*337b0*/  LOP3.LUT R5, R4, 0x380, RZ, 0xc0, !PT ;  /* 0x0000038004057812 */ /* 0x000fc600078ec0ff */
[----:B------:R-:W2:Y:S01]  /*337c0*/  LDL.LU R62, [R1+0x664] ;  /* 0x00066400013e7983 */ /* 0x000ea20000300800 */
[----:B------:R-:W-:-:S03]  /*337d0*/  SHF.R.U64 R5, R5, 0x3, RZ ;  /* 0x0000000305057819 */ /* 0x000fc600000012ff */
[----:B------:R-:W-:Y:S01]  /*337e0*/  STL [R1+0x10a4], R58 ;  /* 0x0010a43a01007387 */ /* 0x000fe20000100800 */
[----:B------:R-:W-:Y:S01]  /*337f0*/  LOP3.LUT R4, R5, R4, RZ, 0x3c, !PT ;  /* 0x0000000405047212 */ /* 0x000fe200078e3cff */
[----:B------:R-:W-:Y:S02]  /*33800*/  IMAD.X R5, RZ, RZ, R0, P2 ;  /* 0x000000ffff057224 */ /* 0x000fe400010e0600 */
[----:B------:R-:W-:Y:S04]  /*33810*/  STL [R1+0x10a0], R59 ;  /* 0x0010a03b01007387 */ /* 0x000fe80000100800 */
[----:B------:R-:W-:Y:S04]  /*33820*/  ST.E desc[UR14][R4.64], R115 ;  /* 0x0000007304007985 */ /* 0x000fe8000c10190e */
[----:B------:R1:W-:Y:S04]  /*33830*/  ST.E desc[UR14][R4.64+0x4], R114 ;  /* 0x0000047204007985 */ /* 0x0003e8000c10190e */
[----:B---3--:R-:W3:Y:S04]  /*33840*/  LDL.LU R61, [R1+0x668] ;  /* 0x00066800013d7983 */ /* 0x008ee80000300800 */
[----:B------:R-:W3:Y:S01]  /*33850*/  LDL.LU R60, [R1+0x66c] ;  /* 0x00066c00013c7983 */ /* 0x000ee20000300800 */
[----:B-1----:R-:W-:-:S03]  /*33860*/  IADD3 R4, P2, R2, 0xcc420, RZ ;  /* 0x000cc42002047810 */ /* 0x002fc60007f5e0ff */
[----:B------:R1:W-:Y:S01]  /*33870*/  STL.64 [R1+0x10a8], R56 ;  /* 0x0010a83801007387 */ /* 0x0003e20000100a00 */
[----:B------:R-:W-:-:S03]  /*33880*/  LOP3.LUT R5, R4, 0x380, RZ, 0xc0, !PT ;  /* 0x0000038004057812 */ /* 0x000fc600078ec0ff */
[----:B------:R-:W3:Y:S01]  /*33890*/  LDL.LU R59, [R1+0x670] ;  /* 0x00067000013b7983 */ /* 0x000ee20000300800 */
[----:B------:R-:W-:-:S03]  /*338a0*/  SHF.R.U64 R5, R5, 0x3, RZ ;  /* 0x0000000305057819 */ /* 0x000fc600000012ff */
[----:B------:R-:W3:Y:S01]  /*338b0*/  LDL.LU R58, [R1+0x674] ;  /* 0x00067400013a7983 */ /* 0x000ee20000300800 */
[----:B------:R-:W-:Y:S01]  /*338c0*/  LOP3.LUT R4, R5, R4, RZ, 0x3c, !PT ;  /* 0x0000000405047212 */ /* 0x000fe200078e3cff */
[----:B------:R-:W-:Y:S02]  /*338d0*/  IMAD.X R5, RZ, RZ, R0, P2 ;  /* 0x000000ffff057224 */ /* 0x000fe400010e0600 */
[----:B------:R-:W-:Y:S04]  /*338e0*/  STL [R1+0x10b4], R54 ;  /* 0x0010b43601007387 */ /* 0x000fe80000100800 */
[----:B------:R-:W-:Y:S04]  /*338f0*/  ST.E desc[UR14][R4.64], R113 ;  /* 0x0000007104007985 */ /* 0x000fe8000c10190e */
[----:B------:R4:W-:Y:S04]  /*33900*/  ST.E desc[UR14][R4.64+0x4], R112 ;  /* 0x0000047004007985 */ /* 0x0009e8000c10190e */
[----:B------:R4:W-:Y:S04]  /*33910*/  STL [R1+0x10b0], R55 ;  /* 0x0010b03701007387 */ /* 0x0009e80000100800 */
[----:B-1----:R-:W3:Y:S01]  /*33920*/  LDL.LU R57, [R1+0x678] ;  /* 0x0006780001397983 */ /* 0x002ee20000300800 */
[----:B----4-:R-:W-:-:S03]  /*33930*/  IADD3 R4, P2, R2, 0xc8440, RZ ;  /* 0x000c844002047810 */ /* 0x010fc60007f5e0ff */
[----:B------:R-:W4:Y:S01]  /*33940*/  LDL.LU R56, [R1+0x67c] ;  /* 0x00067c0001387983 */ /* 0x000f220000300800 */
[----:B------:R-:W-:-:S03]  /*33950*/  LOP3.LUT R5, R4, 0x380, RZ, 0xc0, !PT ;  /* 0x0000038004057812 */ /* 0x000fc600078ec0ff */
[----:B------:R1:W-:Y:S01]  /*33960*/  STL.64 [R1+0x10b8], R52 ;  /* 0x0010b83401007387 */ /* 0x0003e20000100a00 */
[----:B------:R-:W-:-:S03]  /*33970*/  SHF.R.U64 R5, R5, 0x3, RZ ;  /* 0x0000000305057819 */ /* 0x000fc600000012ff */
[----:B------:R-:W4:Y:S01]  /*33980*/  LDL.LU R55, [R1+0x680] ;  /* 0x0006800001377983 */ /* 0x000f220000300800 */
[----:B------:R-:W-:-:S03]  /*33990*/  LOP3.LUT R4, R5, R4, RZ, 0x3c, !PT ;  /* 0x0000000405047212 */ /* 0x000fc600078e3cff */
[----:B------:R-:W4:Y:S01]  /*339a0*/  LDL.LU R54, [R1+0x684] ;  /* 0x0006840001367983 */ /* 0x000f220000300800 */
[----:B------:R-:W-:-:S03]  /*339b0*/  IADD3.X R5, RZ, R0, RZ, P2, !PT ;  /* 0x00000000ff057210 */ /* 0x000fc600017fe4ff */
[----:B------:R-:W-:Y:S04]  /*339c0*/  STL [R1+0x10c4], R50 ;  /* 0x0010c43201007387 */ /* 0x000fe80000100800 */
[----:B------:R-:W-:Y:S04]  /*339d0*/  ST.E desc[UR14][R4.64], R111 ;  /* 0x0000006f04007985 */ /* 0x000fe8000c10190e */
[----:B------:R1:W-:Y:S04]  /*339e0*/  ST.E desc[UR14][R4.64+0x4], R110 ;  /* 0x0000046e04007985 */ /* 0x0003e8000c10190e */
[----:B------:R1:W-:Y:S04]  /*339f0*/  STL [R1+0x10c0], R51 ;  /* 0x0010c03301007387 */ /* 0x0003e80000100800 */
[----:B-1----:R-:W4:Y:S01]  /*33a00*/  LDL.LU R53, [R1+0x688] ;  /* 0x0006880001357983 */ /* 0x002f220000300800 */
[----:B------:R-:W-:-:S03]  /*33a10*/  IADD3 R4, P2, R2, 0xcc440, RZ ;  /* 0x000cc44002047810 */ /* 0x000fc60007f5e0ff */
[----:B------:R-:W4:Y:S01]  /*33a20*/  LDL.LU R52, [R1+0x68c] ;  /* 0x00068c0001347983 */ /* 0x000f220000300800 */
[----:B------:R-:W-:-:S03]  /*33a30*/  LOP3.LUT R5, R4, 0x380, RZ, 0xc0, !PT ;  /* 0x0000038004057812 */ /* 0x000fc600078ec0ff */
[----:B------:R-:W-:Y:S01]  /*33a40*/  STL.64 [R1+0x10c8], R48 ;  /* 0x0010c83001007387 */ /* 0x000fe20000100a00 */
[----:B------:R-:W-:-:S03]  /*33a50*/  SHF.R.U64 R5, R5, 0x3, RZ ;  /* 0x0000000305057819 */ /* 0x000fc600000012ff */
[----:B------:R-:W4:Y:S01]  /*33a60*/  LDL.LU R51, [R1+0x690] ;  /* 0x0006900001337983 */ /* 0x000f220000300800 */
[----:B------:R-:W-:Y:S01]  /*33a70*/  LOP3.LUT R4, R5, R4, RZ, 0x3c, !PT ;  /* 0x0000000405047212 */ /* 0x000fe200078e3cff */
[----:B------:R-:W-:Y:S02]  /*33a80*/  IMAD.X R5, RZ, RZ, R0, P2 ;  /* 0x000000ffff057224 */ /* 0x000fe400010e0600 */
[----:B------:R-:W4:Y:S04]  /*33a90*/  LDL.LU R50, [R1+0x694] ;  /* 0x0006940001327983 */ /* 0x000f280000300800 */
[----:B------:R-:W-:Y:S04]  /*33aa0*/  ST.E desc[UR14][R4.64], R109 ;  /* 0x0000006d04007985 */ /* 0x000fe8000c10190e */
[----:B------:R1:W-:Y:S04]  /*33ab0*/  ST.E desc[UR14][R4.64+0x4], R108 ;  /* 0x0000046c04007985 */ /* 0x0003e8000c10190e */
[----:B------:R1:W-:Y:S04]  /*33ac0*/  STL [R1+0x10e0], R46 ;  /* 0x0010e02e01007387 */ /* 0x0003e80000100800 */
[----:B------:R1:W-:Y:S02]  /*33ad0*/  STL.64 [R1+0x10d8], R44 ;  /* 0x0010d82c01007387 */ /* 0x0003e40000100a00 */
[----:B-1----:R-:W-:-:S02]  /*33ae0*/  IADD3 R4, P2, R2, 0xc8460, RZ ;  /* 0x000c846002047810 */ /* 0x002fc40007f5e0ff */
[----:B------:R-:W4:Y:S02]  /*33af0*/  LDL.LU R49, [R1+0x698] ;  /* 0x0006980001317983 */ /* 0x000f240000300800 */
[----:B------:R-:W-:Y:S02]  /*33b00*/  LOP3.LUT R5, R4, 0x380, RZ, 0xc0, !PT ;  /* 0x0000038004057812 */ /* 0x000fe400078ec0ff */
[----:B------:R-:W4:Y:S02]  /*33b10*/  LDL.LU R48, [R1+0x69c] ;  /* 0x00069c0001307983 */ /* 0x000f240000300800 */
[----:B------:R-:W-:Y:S02]  /*33b20*/  SHF.R.U64 R5, R5, 0x3, RZ ;  /* 0x0000000305057819 */ /* 0x000fe400000012ff */
[----:B------:R-:W-:Y:S02]  /*33b30*/  STL.64 [R1+0x10e8], R42 ;  /* 0x0010e82a01007387 */ /* 0x000fe40000100a00 */
[----:B------:R-:W-:Y:S01]  /*33b40*/  LOP3.LUT R4, R5, R4, RZ, 0x3c, !PT ;  /* 0x0000000405047212 */ /* 0x000fe200078e3cff */
[----:B------:R-:W-:Y:S01]  /*33b50*/  IMAD.X R5, RZ, RZ, R0, P2 ;  /* 0x000000ffff057224 */ /* 0x000fe200010e0600 */
[----:B------:R-:W4:Y:S04]  /*33b60*/  LDL.LU R46, [R1+0x6a0] ;  /* 0x0006a000012e7983 */ /* 0x000f280000300800 */
[----:B------:R-:W-:Y:S04]  /*33b70*/  ST.E desc[UR14][R4.64], R107 ;  /* 0x0000006b04007985 */ /* 0x000fe8000c10190e */
[----:B------:R1:W-:Y:S04]  /*33b80*/  ST.E desc[UR14][R4.64+0x4], R106 ;  /* 0x0000046a04007985 */ /* 0x0003e8000c10190e */
[----:B------:R-:W4:Y:S04]  /*33b90*/  LDL.LU R45, [R1+0x6a4] ;  /* 0x0006a400012d7983 */ /* 0x000f280000300800 */
[----:B------:R1:W-:Y:S02]  /*33ba0*/  STL [R1+0x10f0], R41 ;  /* 0x0010f02901007387 */ /* 0x0003e40000100800 */
[----:B-1----:R-:W-:-:S02]  /*33bb0*/  IADD3 R4, P2, R2, 0xcc460, RZ ;  /* 0x000cc46002047810 */ /* 0x002fc40007f5e0ff */
[----:B------:R-:W4:Y:S02]  /*33bc0*/  LDL.LU R44, [R1+0x6a8] ;  /* 0x0006a800012c7983 */ /* 0x000f240000300800 */
[----:B------:R-:W-:Y:S02]  /*33bd0*/  LOP3.LUT R5, R4, 0x380, RZ, 0xc0, !PT ;  /* 0x0000038004057812 */ /* 0x000fe400078ec0ff */
[----:B------:R-:W4:Y:S02]  /*33be0*/  LDL.LU R43, [R1+0x6ac] ;  /* 0x0006ac00012b7983 */ /* 0x000f240000300800 */
[----:B------:R-:W-:Y:S02]  /*33bf0*/  SHF.R.U64 R5, R5, 0x3, RZ ;  /* 0x0000000305057819 */ /* 0x000fe400000012ff */
[----:B------:R-:W-:Y:S02]  /*33c00*/  STL.64 [R1+0x10f8], R38 ;  /* 0x0010f82601007387 */ /* 0x000fe40000100a00 */
[----:B------:R-:W-:-:S02]  /*33c10*/  LOP3.LUT R4, R5, R4, RZ, 0x3c, !PT ;  /* 0x0000000405047212 */ /* 0x000fc400078e3cff */
[----:B------:R-:W-:Y:S01]  /*33c20*/  STL [R1+0x10f4], R40 ;  /* 0x0010f42801007387 */ /* 0x000fe20000100800 */
[----:B------:R-:W-:-:S03]  /*33c30*/  IADD3.X R5, RZ, R0, RZ, P2, !PT ;  /* 0x00000000ff057210 */ /* 0x000fc600017fe4ff */
[----:B------:R-:W4:Y:S04]  /*33c40*/  LDL.LU R42, [R1+0x6b0] ;  /* 0x0006b000012a7983 */ /* 0x000f280000300800 */
[----:B------:R-:W-:Y:S04]  /*33c50*/  ST.E desc[UR14][R4.64], R105 ;  /* 0x0000006904007985 */ /* 0x000fe8000c10190e */
[----:B------:R1:W-:Y:S04]  /*33c60*/  ST.E desc[UR14][R4.64+0x4], R104 ;  /* 0x0000046804007985 */ /* 0x0003e8000c10190e */
[----:B------:R-:W4:Y:S04]  /*33c70*/  LDL.LU R41, [R1+0x6b4] ;  /* 0x0006b40001297983 */ /* 0x000f280000300800 */
[----:B------:R-:W-:Y:S01]  /*33c80*/  STL.64 [R1+0x1130], R24 ;  /* 0x0011301801007387 */ /* 0x000fe20000100a00 */
[----:B-1----:R-:W-:-:S03]  /*33c90*/  IADD3 R4, P2, R2, 0xc8800, RZ ;  /* 0x000c880002047810 */ /* 0x002fc60007f5e0ff */
[----:B------:R-:W-:Y:S01]  /*33ca0*/  STL.64 [R1+0x1128], R26 ;  /* 0x0011281a01007387 */ /* 0x000fe20000100a00 */
[----:B------:R-:W-:-:S03]  /*33cb0*/  LOP3.LUT R5, R4, 0x380, RZ, 0xc0, !PT ;  /* 0x0000038004057812 */ /* 0x000fc600078ec0ff */
[----:B------:R-:W-:Y:S01]  /*33cc0*/  STL [R1+0x1120], R29 ;  /* 0x0011201d01007387 */ /* 0x000fe20000100800 */
[----:B------:R-:W-:-:S03]  /*33cd0*/  SHF.R.U64 R5, R5, 0x3, RZ ;  /* 0x0000000305057819 */ /* 0x000fc600000012ff */
[----:B------:R-:W-:Y:S01]  /*33ce0*/  STL [R1+0x1140], R28 ;  /* 0x0011401c01007387 */ /* 0x000fe20000100800 */
[----:B------:R-:W-:Y:S01]  /*33cf0*/  LOP3.LUT R4, R5, R4, RZ, 0x3c, !PT ;  /* 0x0000000405047212 */ /* 0x000fe200078e3cff */
[----:B------:R-:W-:Y:S02]  /*33d00*/  IMAD.X R5, RZ, RZ, R0, P2 ;  /* 0x000000ffff057224 */ /* 0x000fe400010e0600 */
[----:B------:R-:W-:Y:S04]  /*33d10*/  STL.64 [R1+0x1118], R30 ;  /* 0x0011181e01007387 */ /* 0x000fe80000100a00 */
[----:B------:R-:W-:Y:S04]  /*33d20*/  ST.E desc[UR14][R4.64], R103 ;  /* 0x0000006704007985 */ /* 0x000fe8000c10190e */
[----:B------:R1:W-:Y:S04]  /*33d30*/  ST.E desc[UR14][R4.64+0x4], R102 ;  /* 0x0000046604007985 */ /* 0x0003e8000c10190e */
[----:B------:R-:W-:Y:S04]  /*33d40*/  STL [R1+0x1114], R32 ;  /* 0x0011142001007387 */ /* 0x000fe80000100800 */
[----:B------:R-:W-:Y:S01]  /*33d50*/  STL [R1+0x1110], R33 ;  /* 0x0011102101007387 */ /* 0x000fe20000100800 */
        /* <DEDUP_REMOVED lines=8> */
[----:B------:R-:W-:Y:S04]  /*33de0*/  STL [R1+0x10d0], R47 ;  /* 0x0010d02f01007387 */ /* 0x000fe80000100800 */
[----:B------:R-:W-:Y:S04]  /*33df0*/  ST.E desc[UR14][R4.64], R101 ;  /* 0x0000006504007985 */ /* 0x000fe8000c10190e */
[----:B------:R1:W-:Y:S04]  /*33e00*/  ST.E desc[UR14][R4.64+0x4], R100 ;  /* 0x0000046404007985 */ /* 0x0003e8000c10190e */
[----:B------:R-:W-:Y:S04]  /*33e10*/  STL [R1+0xf80], R20 ;  /* 0x000f801401007387 */ /* 0x000fe80000100800 */
[----:B------:R-:W-:Y:S01]  /*33e20*/  STL.64 [R1+0xf48], R136 ;  /* 0x000f488801007387 */ /* 0x000fe20000100a00 */
[----:B-1----:R-:W-:-:S03]  /*33e30*/  IADD3 R4, P2, R2, 0xc8820, RZ ;  /* 0x000c882002047810 */ /* 0x002fc60007f5e0ff */
[----:B------:R-:W-:Y:S01]  /*33e40*/  STL.64 [R1+0xf40], R138 ;  /* 0x000f408a01007387 */ /* 0x000fe20000100a00 */
[----:B------:R-:W-:-:S03]  /*33e50*/  LOP3.LUT R5, R4, 0x380, RZ, 0xc0, !PT ;  /* 0x0000038004057812 */ /* 0x000fc600078ec0ff */
[----:B------:R-:W-:Y:S01]  /*33e60*/  STL.64 [R1+0xf38], R140 ;  /* 0x000f388c01007387 */ /* 0x000fe20000100a00 */
[----:B------:R-:W-:-:S03]  /*33e70*/  SHF.R.U64 R5, R5, 0x3, RZ ;  /* 0x0000000305057819 */ /* 0x000fc600000012ff */
[----:B------:R-:W-:Y:S01]  /*33e80*/  STL.64 [R1+0xf30], R142 ;  /* 0x000f308e01007387 */ /* 0x000fe20000100a00 */
[----:B------:R-:W-:-:S03]  /*33e90*/  LOP3.LUT R4, R5, R4, RZ, 0x3c, !PT ;  /* 0x0000000405047212 */ /* 0x000fc600078e3cff */
[----:B------:R-:W-:Y:S01]  /*33ea0*/  STL.64 [R1+0xf28], R144 ;  /* 0x000f289001007387 */ /* 0x000fe20000100a00 */
[----:B------:R-:W-:-:S03]  /*33eb0*/  IADD3.X R5, RZ, R0, RZ, P2, !PT ;  /* 0x00000000ff057210 */ /* 0x000fc600017fe4ff */
[----:B------:R-:W-:Y:S04]  /*33ec0*/  STL.64 [R1+0xf20], R146 ;  /* 0x000f209201007387 */ /* 0x000fe80000100a00 */
[----:B------:R-:W-:Y:S04]  /*33ed0*/  ST.E desc[UR14][R4.64], R99 ;  /* 0x0000006304007985 */ /* 0x000fe8000c10190e */
[----:B------:R1:W-:Y:S04]  /*33ee0*/  ST.E desc[UR14][R4.64+0x4], R98 ;  /* 0x0000046204007985 */ /* 0x0003e8000c10190e */
[----:B------:R-:W-:Y:S04]  /*33ef0*/  STL.64 [R1+0xf18], R148 ;  /* 0x000f189401007387 */ /* 0x000fe80000100a00 */
[----:B------:R-:W-:Y:S01]  /*33f00*/  STL.64 [R1+0xf10], R150 ;  /* 0x000f109601007387 */ /* 0x000fe20000100a00 */
[----:B-1----:R-:W-:-:S03]  /*33f10*/  IADD3 R4, P2, R2, 0xcc820, RZ ;  /* 0x000cc82002047810 */ /* 0x002fc60007f5e0ff */
[----:B------:R-:W4:Y:S04]  /*33f20*/  LDL.LU R40, [R1+0x6b8] ;  /* 0x0006b80001287983 */ /* 0x000f280000300800 */
[----:B------:R-:W4:Y:S01]  /*33f30*/  LDL.LU R39, [R1+0x6bc] ;  /* 0x0006bc0001277983 */ /* 0x000f220000300800 */
[----:B------:R-:W-:-:S03]  /*33f40*/  LOP3.LUT R5, R4, 0x380, RZ, 0xc0, !PT ;  /* 0x0000038004057812 */ /* 0x000fc600078ec0ff */
[----:B------:R-:W4:Y:S04]  /*33f50*/  LDL.LU R38, [R1+0x6c0] ;  /* 0x0006c00001267983 */ /* 0x000f280000300800 */
[----:B------:R-:W4:Y:S01]  /*33f60*/  LDL.LU R37, [R1+0x6c4] ;  /* 0x0006c40001257983 */ /* 0x000f220000300800 */
[----:B------:R-:W-:-:S03]  /*33f70*/  SHF.R.U64 R5, R5, 0x3, RZ ;  /* 0x0000000305057819 */ /* 0x000fc600000012ff */
[----:B------:R-:W4:Y:S04]  /*33f80*/  LDL.LU R36, [R1+0x6c8] ;  /* 0x0006c80001247983 */ /* 0x000f280000300800 */
[----:B------:R-:W4:Y:S04]  /*33f90*/  LDL.LU R35, [R1+0x6cc] ;  /* 0x0006cc0001237983 */ /* 0x000f280000300800 */
[----:B------:R-:W4:Y:S04]  /*33fa0*/  LDL.LU R34, [R1+0x6d0] ;  /* 0x0006d00001227983 */ /* 0x000f280000300800 */
[----:B------:R-:W4:Y:S01]  /*33fb0*/  LDL.LU R33, [R1+0x6d4] ;  /* 0x0006d40001217983 */ /* 0x000f220000300800 */
[----:B------:R-:W-:Y:S01]  /*33fc0*/  LOP3.LUT R4, R5, R4, RZ, 0x3c, !PT ;  /* 0x0000000405047212 */ /* 0x000fe200078e3cff */
[----:B------:R-:W-:-:S02]  /*33fd0*/  IMAD.X R5, RZ, RZ, R0, P2 ;  /* 0x000000ffff057224 */ /* 0x000fc400010e0600 */
[----:B------:R-:W4:Y:S04]  /*33fe0*/  LDL.LU R32, [R1+0x6d8] ;  /* 0x0006d80001207983 */ /* 0x000f280000300800 */
[----:B------:R-:W-:Y:S04]  /*33ff0*/  ST.E desc[UR14][R4.64], R97 ;  /* 0x0000006104007985 */ /* 0x000fe8000c10190e */
[----:B------:R1:W-:Y:S04]  /*34000*/  ST.E desc[UR14][R4.64+0x4], R96 ;  /* 0x0000046004007985 */ /* 0x0003e8000c10190e */
[----:B------:R-:W4:Y:S04]  /*34010*/  LDL.LU R31, [R1+0x6dc] ;  /* 0x0006dc00011f7983 */ /* 0x000f280000300800 */
[----:B------:R-:W4:Y:S01]  /*34020*/  LDL.LU R30, [R1+0x6e0] ;  /* 0x0006e000011e7983 */ /* 0x000f220000300800 */
[----:B-1----:R-:W-:-:S03]  /*34030*/  IADD3 R4, P2, R2, 0xc8840, RZ ;  /* 0x000c884002047810 */ /* 0x002fc60007f5e0ff */
[----:B------:R-:W4:Y:S01]  /*34040*/  LDL.LU R28, [R1+0x6e4] ;  /* 0x0006e400011c7983 */ /* 0x000f220000300800 */
[----:B------:R-:W-:-:S03]  /*34050*/  LOP3.LUT R5, R4, 0x380, RZ, 0xc0, !PT ;  /* 0x0000038004057812 */ /* 0x000fc600078ec0ff */
[----:B------:R-:W4:Y:S01]  /*34060*/  LDL.LU R27, [R1+0x6e8] ;  /* 0x0006e800011b7983 */ /* 0x000f220000300800 */
[----:B------:R-:W-:-:S03]  /*34070*/  SHF.R.U64 R5, R5, 0x3, RZ ;  /* 0x0000000305057819 */ /* 0x000fc600000012ff */
[----:B------:R-:W4:Y:S04]  /*34080*/  LDL.LU R26, [R1+0x6ec] ;  /* 0x0006ec00011a7983 */ /* 0x000f280000300800 */
[----:B------:R-:W4:Y:S01]  /*34090*/  LDL.LU R25, [R1+0x6f0] ;  /* 0x0006f00001197983 */ /* 0x000f220000300800 */
[----:B------:R-:W-:-:S03]  /*340a0*/  LOP3.LUT R4, R5, R4, RZ, 0x3c, !PT ;  /* 0x0000000405047212 */ /* 0x000fc600078e3cff */
[----:B------:R-:W4:Y:S01]  /*340b0*/  LDL.LU R24, [R1+0x6f4] ;  /* 0x0006f40001187983 */ /* 0x000f220000300800 */
[----:B------:R-:W-:-:S03]  /*340c0*/  IMAD.X R5, RZ, RZ, R0, P2 ;  /* 0x000000ffff057224 */ /* 0x000fc600010e0600 */
        /* <DEDUP_REMOVED lines=10> */
[----:B------:R-:W4:Y:S01]  /*34170*/  LDL.LU R106, [R1+0x434] ;  /* 0x00043400016a7983 */ /* 0x000f220000300800 */
[----:B------:R-:W-:-:S03]  /*34180*/  LOP3.LUT R4, R5, R4, RZ, 0x3c, !PT ;  /* 0x0000000405047212 */ /* 0x000fc600078e3cff */
[----:B------:R-:W4:Y:S01]  /*34190*/  LDL.LU R105, [R1+0x438] ;  /* 0x0004380001697983 */ /* 0x000f220000300800 */
[----:B------:R-:W-:-:S03]  /*341a0*/  IADD3.X R5, RZ, R0, RZ, P2, !PT ;  /* 0x00000000ff057210 */ /* 0x000fc600017fe4ff */
        /* <DEDUP_REMOVED lines=11> */
[----:B------:R-:W-:Y:S01]  /*34260*/  LOP3.LUT R4, R5, R4, RZ, 0x3c, !PT ;  /* 0x0000000405047212 */ /* 0x000fe200078e3cff */
[----:B------:R-:W-:Y:S02]  /*34270*/  IMAD.X R5, RZ, RZ, R0, P2 ;  /* 0x000000ffff057224 */ /* 0x000fe400010e0600 */
        /* <DEDUP_REMOVED lines=14> */
[----:B------:R1:W-:Y:S04]  /*34360*/  ST.E desc[UR14][R4.64], R89 ;  /* 0x0000005904007985 */ /* 0x0003e8000c10190e */
[----:B------:R2:W-:Y:S04]  /*34370*/  ST.E desc[UR14][R4.64+0x4], R88 ;  /* 0x0000045804007985 */ /* 0x0005e8000c10190e */
[----:B------:R-:W4:Y:S04]  /*34380*/  LDL.LU R137, [R1+0x470] ;  /* 0x0004700001897983 */ /* 0x000f280000300800 */
[----:B-1----:R-:W4:Y:S01]  /*34390*/  LDL.LU R89, [R1+0x420] ;  /* 0x0004200001597983 */ /* 0x002f220000300800 */
[----:B--2---:R-:W-:-:S03]  /*343a0*/  IADD3 R4, P2, R2, 0xc8c00, RZ ;  /* 0x000c8c0002047810 */ /* 0x004fc60007f5e0ff */
        /* <DEDUP_REMOVED lines=9> */
[----:B------:R1:W-:Y:S04]  /*34440*/  ST.E desc[UR14][R4.64], R87 ;  /* 0x0000005704007985 */ /* 0x0003e8000c10190e */
[----:B------:R3:W-:Y:S04]  /*34450*/  ST.E desc[UR14][R4.64+0x4], R86 ;  /* 0x0000045604007985 */ /* 0x0007e8000c10190e */
[----:B------:R-:W2:Y:S04]  /*34460*/  LDL.LU R144, [R1+0x484] ;  /* 0x0004840001907983 */ /* 0x000ea80000300800 */
[----:B-1----:R-:W2:Y:S01]  /*34470*/  LDL.LU R87, [R1+0x410] ;  /* 0x0004100001577983 */ /* 0x002ea20000300800 */
[----:B---3--:R-:W-:-:S03]  /*34480*/  IADD3 R4, P2, R2, 0xccc00, RZ ;  /* 0x000ccc0002047810 */ /* 0x008fc60007f5e0ff */
[----:B------:R-:W3:Y:S01]  /*34490*/  LDL.LU R86, [R1+0x414] ;  /* 0x0004140001567983 */ /* 0x000ee20000300800 */
[----:B------:R-:W-:-:S03]  /*344a0*/  LOP3.LUT R5, R4, 0x380, RZ, 0xc0, !PT ;  /* 0x0000038004057812 */ /* 0x000fc600078ec0ff */
[----:B------:R-:W3:Y:S01]  /*344b0*/  LDL.LU R148, [R1+0x48c] ;  /* 0x00048c0001947983 */ /* 0x000ee20000300800 */
[----:B------:R-:W-:-:S03]  /*344c0*/  SHF.R.U64 R5, R5, 0x3, RZ ;  /* 0x0000000305057819 */ /* 0x000fc600000012ff */
[----:B------:R-:W3:Y:S01]  /*344d0*/  LDL.LU R149, [R1+0x488] ;  /* 0x0004880001957983 */ /* 0x000ee20000300800 */
[----:B------:R-:W-:Y:S01]  /*344e0*/  LOP3.LUT R4, R5, R4, RZ, 0x3c, !PT ;  /* 0x0000000405047212 */ /* 0x000fe200078e3cff */
[----:B------:R-:W-:-:S05]  /*344f0*/  IMAD.X R5, RZ, RZ, R0, P2 ;  /* 0x000000ffff057224 */ /* 0x000fca00010e0600 */
[----:B------:R1:W-:Y:S04]  /*34500*/  ST.E desc[UR14][R4.64], R85 ;  /* 0x0000005504007985 */ /* 0x0003e8000c10190e */
[----:B------:R1:W-:Y:S04]  /*34510*/  ST.E desc[UR14][R4.64+0x4], R84 ;  /* 0x0000045404007985 */ /* 0x0003e8000c10190e */
[----:B-1----:R-:W3:Y:S01]  /*34520*/  LDL.LU R85, [R1+0x418] ;  /* 0x0004180001557983 */ /* 0x002ee20000300800 */
[----:B------:R-:W-:-:S03]  /*34530*/  IADD3 R4, P2, R2, 0xc8c20, RZ ;  /* 0x000c8c2002047810 */ /* 0x000fc60007f5e0ff */
[----:B------:R-:W3:Y:S01]  /*34540*/  LDL.LU R84, [R1+0x41c] ;  /* 0x00041c0001547983 */ /* 0x000ee20000300800 */
[----:B------:R-:W-:-:S04]  /*34550*/  LOP3.LUT R5, R4, 0x380, RZ, 0xc0, !PT ;  /* 0x0000038004057812 */ /* 0x000fc800078ec0ff */
[----:B------:R-:W-:-:S04]  /*34560*/  SHF.R.U64 R5, R5, 0x3, RZ ;  /* 0x0000000305057819 */ /* 0x000fc800000012ff */
[----:B------:R-:W-:Y:S01]  /*34570*/  LOP3.LUT R4, R5, R4, RZ, 0x3c, !PT ;  /* 0x0000000405047212 */ /* 0x000fe200078e3cff */
[----:B------:R-:W-:-:S05]  /*34580*/  IMAD.X R5, RZ, RZ, R0, P2 ;  /* 0x000000ffff057224 */ /* 0x000fca00010e0600 */
[----:B------:R-:W-:Y:S04]  /*34590*/  ST.E desc[UR14][R4.64], R15 ;  /* 0x0000000f04007985 */ /* 0x000fe8000c10190e */
[----:B------:R1:W-:Y:S02]  /*345a0*/  ST.E desc[UR14][R4.64+0x4], R14 ;  /* 0x0000040e04007985 */ /* 0x0003e4000c10190e */
[----:B-1----:R-:W-:-:S04]  /*345b0*/  IADD3 R4, P2, R2, 0xccc20, RZ ;  /* 0x000ccc2002047810 */ /* 0x002fc80007f5e0ff */
[----:B------:R-:W-:-:S04]  /*345c0*/  LOP3.LUT R5, R4, 0x380, RZ, 0xc0, !PT ;  /* 0x0000038004057812 */ /* 0x000fc800078ec0ff */
[----:B------:R-:W-:-:S04]  /*345d0*/  SHF.R.U64 R5, R5, 0x3, RZ ;  /* 0x0000000305057819 */ /* 0x000fc800000012ff */
[----:B------:R-:W-:Y:S02]  /*345e0*/  LOP3.LUT R4, R5, R4, RZ, 0x3c, !PT ;  /* 0x0000000405047212 */ /* 0x000fe400078e3cff */
[----:B------:R-:W-:-:S05]  /*345f0*/  IADD3.X R5, RZ, R0, RZ, P2, !PT ;  /* 0x00000000ff057210 */ /* 0x000fca00017fe4ff */
[----:B------:R-:W-:Y:S04]  /*34600*/  ST.E desc[UR14][R4.64], R13 ;  /* 0x0000000d04007985 */ /* 0x000fe8000c10190e */
[----:B------:R1:W-:Y:S02]  /*34610*/  ST.E desc[UR14][R4.64+0x4], R12 ;  /* 0x0000040c04007985 */ /* 0x0003e4000c10190e */
[----:B-1----:R-:W-:-:S04]  /*34620*/  IADD3 R4, P2, R2, 0xc8c40, RZ ;  /* 0x000c8c4002047810 */ /* 0x002fc80007f5e0ff */
        /* <DEDUP_REMOVED lines=9> */
[----:B------:R-:W-:Y:S01]  /*346c0*/  LOP3.LUT R4, R5, R4, RZ, 0x3c, !PT ;  /* 0x0000000405047212 */ /* 0x000fe200078e3cff */
[----:B------:R-:W-:Y:S01]  /*346d0*/  IMAD.X R5, RZ, RZ, R0, P2 ;  /* 0x000000ffff057224 */ /* 0x000fe200010e0600 */
[----:B------:R-:W-:-:S04]  /*346e0*/  IADD3 R3, P2, R2, 0xc8c60, RZ ;  /* 0x000c8c6002037810 */ /* 0x000fc80007f5e0ff */
[----:B------:R1:W-:Y:S04]  /*346f0*/  ST.E desc[UR14][R4.64], R6 ;  /* 0x0000000604007985 */ /* 0x0003e8000c10190e */
[----:B------:R1:W-:Y:S02]  /*34700*/  ST.E desc[UR14][R4.64+0x4], R9 ;  /* 0x0000040904007985 */ /* 0x0003e4000c10190e */
[----:B-1----:R-:W-:-:S04]  /*34710*/  LOP3.LUT R6, R3, 0x380, RZ, 0xc0, !PT ;  /* 0x0000038003067812 */ /* 0x002fc800078ec0ff */
[----:B------:R-:W-:Y:S02]  /*34720*/  SHF.R.U64 R4, R6, 0x3, RZ ;  /* 0x0000000306047819 */ /* 0x000fe400000012ff */
[----:B------:R-:W-:Y:S02]  /*34730*/  IADD3 R6, P5, R2, 0xccc60, RZ ;  /* 0x000ccc6002067810 */ /* 0x000fe40007fbe0ff */
[----:B------:R-:W-:Y:S02]  /*34740*/  LOP3.LUT R4, R4, R3, RZ, 0x3c, !PT ;  /* 0x0000000304047212 */ /* 0x000fe400078e3cff */
[----:B------:R-:W-:Y:S02]  /*34750*/  IADD3.X R5, RZ, R0, RZ, P2, !PT ;  /* 0x00000000ff057210 */ /* 0x000fe400017fe4ff */
[----:B------:R-:W-:Y:S02]  /*34760*/  LOP3.LUT R3, R6, 0x380, RZ, 0xc0, !PT ;  /* 0x0000038006037812 */ /* 0x000fe400078ec0ff */
[----:B------:R-:W-:-:S02]  /*34770*/  IADD3 R14, P3, R2, 0xc9000, RZ ;  /* 0x000c9000020e7810 */ /* 0x000fc40007f7e0ff */
[----:B------:R-:W-:Y:S02]  /*34780*/  IADD3 R12, P2, R2, 0xcd000, RZ ;  /* 0x000cd000020c7810 */ /* 0x000fe40007f5e0ff */
[----:B------:R-:W-:Y:S02]  /*34790*/  SHF.R.U64 R3, R3, 0x3, RZ ;  /* 0x0000000303037819 */ /* 0x000fe400000012ff */
[----:B------:R-:W-:Y:S02]  /*347a0*/  LOP3.LUT R15, R14, 0x380, RZ, 0xc0, !PT ;  /* 0x000003800e0f7812 */ /* 0x000fe400078ec0ff */
[----:B------:R-:W-:Y:S01]  /*347b0*/  LOP3.LUT R13, R12, 0x380, RZ, 0xc0, !PT ;  /* 0x000003800c0d7812 */ /* 0x000fe200078ec0ff */
[----:B------:R1:W-:Y:S01]  /*347c0*/  ST.E desc[UR14][R4.64], R8 ;  /* 0x0000000804007985 */ /* 0x0003e2000c10190e */
[----:B------:R-:W-:Y:S02]  /*347d0*/  IADD3 R10, P4, R2, 0xc9020, RZ ;  /* 0x000c9020020a7810 */ /* 0x000fe40007f9e0ff */
[----:B------:R-:W-:Y:S01]  /*347e0*/  SHF.R.U64 R15, R15, 0x3, RZ ;  /* 0x000000030f0f7819 */ /* 0x000fe200000012ff */
[----:B------:R1:W-:Y:S01]  /*347f0*/  ST.E desc[UR14][R4.64+0x4], R7 ;  /* 0x0000040704007985 */ /* 0x0003e2000c10190e */
[----:B------:R-:W-:-:S02]  /*34800*/  SHF.R.U64 R13, R13, 0x3, RZ ;  /* 0x000000030d0d7819 */ /* 0x000fc400000012ff */
[----:B------:R-:W-:Y:S02]  /*34810*/  LOP3.LUT R11, R10, 0x380, RZ, 0xc0, !PT ;  /* 0x000003800a0b7812 */ /* 0x000fe400078ec0ff */
[----:B------:R-:W-:Y:S02]  /*34820*/  LOP3.LUT R14, R15, R14, RZ, 0x3c, !PT ;  /* 0x0000000e0f0e7212 */ /* 0x000fe400078e3cff */
[C---:B-1----:R-:W-:Y:S02]  /*34830*/  IADD3 R8, P6, R2.reuse, 0xcd020, RZ ;  /* 0x000cd02002087810 */ /* 0x042fe40007fde0ff */
[----:B------:R-:W-:Y:S01]  /*34840*/  LOP3.LUT R4, R3, R6, RZ, 0x3c, !PT ;  /* 0x0000000603047212 */ /* 0x000fe200078e3cff */
[--C-:B------:R-:W-:Y:S01]  /*34850*/  IMAD.X R5, RZ, RZ, R0.reuse, P5 ;  /* 0x000000ffff057224 */ /* 0x100fe200028e0600 */
[----:B------:R-:W-:Y:S01]  /*34860*/  IADD3 R6, P5, R2, 0xc9040, RZ ;  /* 0x000c904002067810 */ /* 0x000fe20007fbe0ff */
[----:B------:R-:W-:Y:S01]  /*34870*/  IMAD.X R15, RZ, RZ, R0, P3 ;  /* 0x000000ffff0f7224 */ /* 0x000fe200018e0600 */
[----:B------:R-:W-:Y:S01]  /*34880*/  LOP3.LUT R12, R13, R12, RZ, 0x3c, !PT ;  /* 0x0000000c0d0c7212 */ /* 0x000fe200078e3cff */
[----:B------:R-:W2:Y:S01]  /*34890*/  LDL.LU R3, [R1+0x344] ;  /* 0x0003440001037983 */ /* 0x000ea20000300800 */
[----:B------:R-:W-:-:S02]  /*348a0*/  LOP3.LUT R9, R8, 0x380, RZ, 0xc0, !PT ;  /* 0x0000038008097812 */ /* 0x000fc400078ec0ff */
[----:B------:R-:W-:Y:S01]  /*348b0*/  LOP3.LUT R7, R6, 0x380, RZ, 0xc0, !PT ;  /* 0x0000038006077812 */ /* 0x000fe200078ec0ff */
[----:B------:R-:W-:Y:S01]  /*348c0*/  ST.E desc[UR14][R4.64], R17 ;  /* 0x0000001104007985 */ /* 0x000fe2000c10190e */
[----:B------:R-:W-:-:S03]  /*348d0*/  IADD3.X R13, RZ, R0, RZ, P2, !PT ;  /* 0x00000000ff0d7210 */ /* 0x000fc600017fe4ff */
[----:B------:R1:W-:Y:S01]  /*348e0*/  ST.E desc[UR14][R4.64+0x4], R16 ;  /* 0x0000041004007985 */ /* 0x0003e2000c10190e */
[----:B------:R-:W-:Y:S02]  /*348f0*/  SHF.R.U64 R11, R11, 0x3, RZ ;  /* 0x000000030b0b7819 */ /* 0x000fe400000012ff */
[----:B------:R-:W-:Y:S02]  /*34900*/  SHF.R.U64 R9, R9, 0x3, RZ ;  /* 0x0000000309097819 */ /* 0x000fe400000012ff */
[----:B------:R-:W-:Y:S02]  /*34910*/  SHF.R.U64 R7, R7, 0x3, RZ ;  /* 0x0000000307077819 */ /* 0x000fe400000012ff */
[C---:B-1----:R-:W-:Y:S02]  /*34920*/  IADD3 R4, P3, R2.reuse, 0xcd040, RZ ;  /* 0x000cd04002047810 */ /* 0x042fe40007f7e0ff */
[----:B------:R-:W-:Y:S02]  /*34930*/  IADD3 R16, P2, R2, 0xc9060, RZ ;  /* 0x000c906002107810 */ /* 0x000fe40007f5e0ff */
[----:B------:R-:W-:-:S02]  /*34940*/  LOP3.LUT R5, R4, 0x380, RZ, 0xc0, !PT ;  /* 0x0000038004057812 */ /* 0x000fc400078ec0ff */
[----:B------:R-:W-:Y:S01]  /*34950*/  LOP3.LUT R17, R16, 0x380, RZ, 0xc0, !PT ;  /* 0x0000038010117812 */ /* 0x000fe200078ec0ff */
[----:B------:R-:W-:Y:S01]  /*34960*/  ST.E desc[UR14][R14.64], R83 ;  /* 0x000000530e007985 */ /* 0x000fe2000c10190e */
[----:B------:R-:W-:Y:S01]  /*34970*/  LOP3.LUT R10, R11, R10, RZ, 0x3c, !PT ;  /* 0x0000000a0b0a7212 */ /* 0x000fe200078e3cff */
[--C-:B------:R-:W-:Y:S01]  /*34980*/  IMAD.X R11, RZ, RZ, R0.reuse, P4 ;  /* 0x000000ffff0b7224 */ /* 0x100fe200020e0600 */
[----:B------:R-:W-:Y:S01]  /*34990*/  LOP3.LUT R8, R9, R8, RZ, 0x3c, !PT ;  /* 0x0000000809087212 */ /* 0x000fe200078e3cff */
[----:B------:R1:W-:Y:S01]  /*349a0*/  ST.E desc[UR14][R14.64+0x4], R82 ;  /* 0x000004520e007985 */ /* 0x0003e2000c10190e */
[----:B------:R-:W-:Y:S01]  /*349b0*/  LOP3.LUT R6, R7, R6, RZ, 0x3c, !PT ;  /* 0x0000000607067212 */ /* 0x000fe200078e3cff */
[----:B------:R-:W-:Y:S01]  /*349c0*/  IMAD.X R9, RZ, RZ, R0, P6 ;  /* 0x000000ffff097224 */ /* 0x000fe200030e0600 */
[----:B------:R-:W-:Y:S02]  /*349d0*/  SHF.R.U64 R5, R5, 0x3, RZ ;  /* 0x0000000305057819 */ /* 0x000fe400000012ff */
[----:B------:R-:W-:-:S02]  /*349e0*/  SHF.R.U64 R17, R17, 0x3, RZ ;  /* 0x0000000311117819 */ /* 0x000fc400000012ff */
[C---:B------:R-:W-:Y:S02]  /*349f0*/  IADD3 R164, P6, R2.reuse, 0xc9400, RZ ;  /* 0x000c940002a47810 */ /* 0x040fe40007fde0ff */
[----:B------:R-:W-:Y:S02]  /*34a00*/  IADD3.X R7, RZ, R0, RZ, P5, !PT ;  /* 0x00000000ff077210 */ /* 0x000fe40002ffe4ff */
[C---:B-1----:R-:W-:Y:S02]  /*34a10*/  IADD3 R14, P4, R2.reuse, 0xcd060, RZ ;  /* 0x000cd060020e7810 */ /* 0x042fe40007f9e0ff */
[----:B------:R-:W-:Y:S02]  /*34a20*/  IADD3 R158, P5, R2, 0xcd400, RZ ;  /* 0x000cd400029e7810 */ /* 0x000fe40007fbe0ff */
[----:B------:R-:W-:Y:S01]  /*34a30*/  LOP3.LUT R4, R5, R4, RZ, 0x3c, !PT ;  /* 0x0000000405047212 */ /* 0x000fe200078e3cff */
[----:B------:R-:W-:Y:S01]  /*34a40*/  IMAD.X R5, RZ, RZ, R0, P3 ;  /* 0x000000ffff057224 */ /* 0x000fe200018e0600 */
[----:B------:R-:W-:-:S02]  /*34a50*/  LOP3.LUT R15, R14, 0x380, RZ, 0xc0, !PT ;  /* 0x000003800e0f7812 */ /* 0x000fc400078ec0ff */
[----:B------:R-:W-:Y:S01]  /*34a60*/  LOP3.LUT R16, R17, R16, RZ, 0x3c, !PT ;  /* 0x0000001011107212 */ /* 0x000fe200078e3cff */
[----:B------:R-:W-:Y:S01]  /*34a70*/  IMAD.X R17, RZ, RZ, R0, P2 ;  /* 0x000000ffff117224 */ /* 0x000fe200010e0600 */
[----:B------:R-:W-:Y:S02]  /*34a80*/  LOP3.LUT R165, R164, 0x380, RZ, 0xc0, !PT ;  /* 0x00000380a4a57812 */ /* 0x000fe400078ec0ff */
[----:B------:R-:W-:Y:S02]  /*34a90*/  IADD3 R168, P3, R2, 0xc9420, RZ ;  /* 0x000c942002a87810 */ /* 0x000fe40007f7e0ff */
[----:B------:R-:W-:Y:S02]  /*34aa0*/  LOP3.LUT R159, R158, 0x380, RZ, 0xc0, !PT ;  /* 0x000003809e9f7812 */ /* 0x000fe400078ec0ff */
[----:B------:R-:W-:Y:S02]  /*34ab0*/  IADD3 R166, P2, R2, 0xcd420, RZ ;  /* 0x000cd42002a67810 */ /* 0x000fe40007f5e0ff */
[----:B------:R-:W-:-:S02]  /*34ac0*/  SHF.R.U64 R15, R15, 0x3, RZ ;  /* 0x000000030f0f7819 */ /* 0x000fc400000012ff */
[----:B------:R-:W-:Y:S02]  /*34ad0*/  SHF.R.U64 R165, R165, 0x3, RZ ;  /* 0x00000003a5a57819 */ /* 0x000fe400000012ff */
[----:B------:R-:W-:Y:S02]  /*34ae0*/  LOP3.LUT R169, R168, 0x380, RZ, 0xc0, !PT ;  /* 0x00000380a8a97812 */ /* 0x000fe400078ec0ff */
[----:B------:R-:W-:Y:S02]  /*34af0*/  SHF.R.U64 R159, R159, 0x3, RZ ;  /* 0x000000039f9f7819 */ /* 0x000fe400000012ff */
[----:B------:R-:W-:Y:S02]  /*34b00*/  LOP3.LUT R167, R166, 0x380, RZ, 0xc0, !PT ;  /* 0x00000380a6a77812 */ /* 0x000fe400078ec0ff */
[----:B------:R-:W-:Y:S02]  /*34b10*/  LOP3.LUT R14, R15, R14, RZ, 0x3c, !PT ;  /* 0x0000000e0f0e7212 */ /* 0x000fe400078e3cff */
[----:B------:R-:W-:Y:S01]  /*34b20*/  LOP3.LUT R164, R165, R164, RZ, 0x3c, !PT ;  /* 0x000000a4a5a47212 */ /* 0x000fe200078e3cff */
[----:B------:R-:W-:Y:S01]  /*34b30*/  IMAD.X R165, RZ, RZ, R0, P6 ;  /* 0x000000ffffa57224 */ /* 0x000fe200030e0600 */
[----:B------:R-:W-:-:S02]  /*34b40*/  IADD3.X R15, RZ, R0, RZ, P4, !PT ;  /* 0x00000000ff0f7210 */ /* 0x000fc400027fe4ff */
[----:B------:R-:W-:Y:S02]  /*34b50*/  SHF.R.U64 R169, R169, 0x3, RZ ;  /* 0x00000003a9a97819 */ /* 0x000fe400000012ff */
[----:B------:R-:W-:Y:S01]  /*34b60*/  LOP3.LUT R158, R159, R158, RZ, 0x3c, !PT ;  /* 0x0000009e9f9e7212 */ /* 0x000fe200078e3cff */
[----:B------:R-:W-:Y:S01]  /*34b70*/  IMAD.X R159, RZ, RZ, R0, P5 ;  /* 0x000000ffff9f7224 */ /* 0x000fe200028e0600 */
[C---:B------:R-:W-:Y:S02]  /*34b80*/  IADD3 R170, P4, R2.reuse, 0xc9440, RZ ;  /* 0x000c944002aa7810 */ /* 0x040fe40007f9e0ff */
[----:B------:R-:W-:Y:S02]  /*34b90*/  SHF.R.U64 R167, R167, 0x3, RZ ;  /* 0x00000003a7a77819 */ /* 0x000fe400000012ff */
[C---:B------:R-:W-:Y:S02]  /*34ba0*/  IADD3 R162, P6, R2.reuse, 0xcd440, RZ ;  /* 0x000cd44002a27810 */ /* 0x040fe40007fde0ff */
[----:B------:R-:W-:-:S02]  /*34bb0*/  IADD3 R160, P5, R2, 0xc9460, RZ ;  /* 0x000c946002a07810 */ /* 0x000fc40007fbe0ff */
[----:B------:R-:W-:Y:S02]  /*34bc0*/  LOP3.LUT R168, R169, R168, RZ, 0x3c, !PT ;  /* 0x000000a8a9a87212 */ /* 0x000fe400078e3cff */
[----:B------:R-:W-:Y:S02]  /*34bd0*/  LOP3.LUT R171, R170, 0x380, RZ, 0xc0, !PT ;  /* 0x00000380aaab7812 */ /* 0x000fe400078ec0ff */
[----:B------:R-:W-:Y:S01]  /*34be0*/  LOP3.LUT R166, R167, R166, RZ, 0x3c, !PT ;  /* 0x000000a6a7a67212 */ /* 0x000fe200078e3cff */
[----:B------:R-:W-:Y:S01]  /*34bf0*/  IMAD.X R167, RZ, RZ, R0, P2 ;  /* 0x000000ffffa77224 */ /* 0x000fe200010e0600 */
[----:B------:R-:W-:Y:S02]  /*34c00*/  LOP3.LUT R163, R162, 0x380, RZ, 0xc0, !PT ;  /* 0x00000380a2a37812 */ /* 0x000fe400078ec0ff */
[----:B------:R-:W-:Y:S02]  /*34c10*/  IADD3.X R169, RZ, R0, RZ, P3, !PT ;  /* 0x00000000ffa97210 */ /* 0x000fe40001ffe4ff */
[----:B------:R-:W-:-:S02]  /*34c20*/  LOP3.LUT R161, R160, 0x380, RZ, 0xc0, !PT ;  /* 0x00000380a0a17812 */ /* 0x000fc400078ec0ff */
[C---:B------:R-:W-:Y:S02]  /*34c30*/  IADD3 R156, P3, R2.reuse, 0xcd460, RZ ;  /* 0x000cd460029c7810 */ /* 0x040fe40007f7e0ff */
[----:B------:R-:W-:Y:S02]  /*34c40*/  IADD3 R154, P2, R2, 0xc9800, RZ ;  /* 0x000c9800029a7810 */ /* 0x000fe40007f5e0ff */
[----:B------:R-:W-:Y:S01]  /*34c50*/  SHF.R.U64 R171, R171, 0x3, RZ ;  /* 0x00000003abab7819 */ /* 0x000fe200000012ff */
[----:B------:R-:W-:Y:S01]  /*34c60*/  ST.E desc[UR14][R12.64], R81 ;  /* 0x000000510c007985 */ /* 0x000fe2000c10190e */
[----:B------:R-:W-:Y:S02]  /*34c70*/  SHF.R.U64 R163, R163, 0x3, RZ ;  /* 0x00000003a3a37819 */ /* 0x000fe400000012ff */
[----:B------:R-:W-:Y:S01]  /*34c80*/  SHF.R.U64 R161, R161, 0x3, RZ ;  /* 0x00000003a1a17819 */ /* 0x000fe200000012ff */
[----:B------:R-:W-:Y:S01]  /*34c90*/  ST.E desc[UR14][R12.64+0x4], R80 ;  /* 0x000004500c007985 */ /* 0x000fe2000c10190e */
[----:B------:R-:W-:-:S02]  /*34ca0*/  LOP3.LUT R157, R156, 0x380, RZ, 0xc0, !PT ;  /* 0x000003809c9d7812 */ /* 0x000fc400078ec0ff */
[----:B------:R-:W-:Y:S01]  /*34cb0*/  LOP3.LUT R155, R154, 0x380, RZ, 0xc0, !PT ;  /* 0x000003809a9b7812 */ /* 0x000fe200078ec0ff */
[----:B------:R-:W-:Y:S01]  /*34cc0*/  ST.E desc[UR14][R10.64], R79 ;  /* 0x0000004f0a007985 */ /* 0x000fe2000c10190e */
[----:B------:R-:W-:Y:S01]  /*34cd0*/  LOP3.LUT R170, R171, R170, RZ, 0x3c, !PT ;  /* 0x000000aaabaa7212 */ /* 0x000fe200078e3cff */
[----:B------:R-:W-:Y:S02]  /*34ce0*/  IMAD.X R171, RZ, RZ, R0, P4 ;  /* 0x000000ffffab7224 */ /* 0x000fe400020e0600 */
[----:B------:R-:W-:Y:S01]  /*34cf0*/  ST.E desc[UR14][R10.64+0x4], R78 ;  /* 0x0000044e0a007985 */ /* 0x000fe2000c10190e */
[----:B------:R-:W-:-:S03]  /*34d00*/  LOP3.LUT R162, R163, R162, RZ, 0x3c, !PT ;  /* 0x000000a2a3a27212 */ /* 0x000fc600078e3cff */
[----:B------:R-:W-:Y:S01]  /*34d10*/  ST.E desc[UR14][R8.64], R77 ;  /* 0x0000004d08007985 */ /* 0x000fe2000c10190e */
[----:B------:R-:W-:-:S03]  /*34d20*/  LOP3.LUT R160, R161, R160, RZ, 0x3c, !PT ;  /* 0x000000a0a1a07212 */ /* 0x000fc600078e3cff */
[----:B------:R-:W-:Y:S01]  /*34d30*/  ST.E desc[UR14][R8.64+0x4], R76 ;  /* 0x0000044c08007985 */ /* 0x000fe2000c10190e */
[----:B------:R-:W-:Y:S01]  /*34d40*/  SHF.R.U64 R157, R157, 0x3, RZ ;  /* 0x000000039d9d7819 */ /* 0x000fe200000012ff */
[----:B------:R-:W-:Y:S01]  /*34d50*/  IMAD.X R161, RZ, RZ, R0, P5 ;  /* 0x000000ffffa17224 */ /* 0x000fe200028e0600 */
[----:B------:R-:W-:Y:S01]  /*34d60*/  IADD3 R152, P4, R2, 0xcd800, RZ ;  /* 0x000cd80002987810 */ /* 0x000fe20007f9e0ff */
[----:B------:R-:W-:Y:S01]  /*34d70*/  ST.E desc[UR14][R6.64], R75 ;  /* 0x0000004b06007985 */ /* 0x000fe2000c10190e */
[----:B------:R-:W-:-:S03]  /*34d80*/  IADD3.X R163, RZ, R0, RZ, P6, !PT ;  /* 0x00000000ffa37210 */ /* 0x000fc600037fe4ff */
[----:B------:R-:W-:Y:S01]  /*34d90*/  ST.E desc[UR14][R6.64+0x4], R74 ;  /* 0x0000044a06007985 */ /* 0x000fe2000c10190e */
[----:B------:R-:W-:-:S03]  /*34da0*/  SHF.R.U64 R155, R155, 0x3, RZ ;  /* 0x000000039b9b7819 */ /* 0x000fc600000012ff */
[----:B------:R-:W-:Y:S04]  /*34db0*/  ST.E desc[UR14][R4.64], R23 ;  /* 0x0000001704007985 */ /* 0x000fe8000c10190e */
[----:B------:R1:W-:Y:S01]  /*34dc0*/  ST.E desc[UR14][R4.64+0x4], R22 ;  /* 0x0000041604007985 */ /* 0x0003e2000c10190e */
[----:B------:R-:W-:-:S03]  /*34dd0*/  LOP3.LUT R156, R157, R156, RZ, 0x3c, !PT ;  /* 0x0000009c9d9c7212 */ /* 0x000fc600078e3cff */
[----:B------:R4:W-:Y:S01]  /*34de0*/  ST.E desc[UR14][R16.64+0x4], R18 ;  /* 0x0000041210007985 */ /* 0x0009e2000c10190e */
[----:B------:R-:W-:Y:S01]  /*34df0*/  LOP3.LUT R153, R152, 0x380, RZ, 0xc0, !PT ;  /* 0x0000038098997812 */ /* 0x000fe200078ec0ff */
[----:B------:R-:W-:Y:S01]  /*34e00*/  IMAD.X R157, RZ, RZ, R0, P3 ;  /* 0x000000ffff9d7224 */ /* 0x000fe200018e0600 */
[----:B------:R-:W-:Y:S01]  /*34e10*/  LOP3.LUT R154, R155, R154, RZ, 0x3c, !PT ;  /* 0x0000009a9b9a7212 */ /* 0x000fe200078e3cff */
[----:B------:R3:W-:Y:S01]  /*34e20*/  ST.E desc[UR14][R16.64], R19 ;  /* 0x0000001310007985 */ /* 0x0007e2000c10190e */
[----:B-1----:R-:W-:-:S03]  /*34e30*/  IADD3 R22, P6, R2, 0xc9820, RZ ;  /* 0x000c982002167810 */ /* 0x002fc60007fde0ff */
[----:B------:R-:W2:Y:S01]  /*34e40*/  LDL.LU R75, [R1+0x400] ;  /* 0x00040000014b7983 */ /* 0x000ea20000300800 */
[----:B----4-:R-:W-:-:S03]  /*34e50*/  IADD3 R18, P5, R2, 0xcd820, RZ ;  /* 0x000cd82002127810 */ /* 0x010fc60007fbe0ff */
[----:B------:R-:W-:Y:S01]  /*34e60*/  ST.E desc[UR14][R14.64], R73 ;  /* 0x000000490e007985 */ /* 0x000fe2000c10190e */
[----:B------:R-:W-:Y:S02]  /*34e70*/  LOP3.LUT R23, R22, 0x380, RZ, 0xc0, !PT ;  /* 0x0000038016177812 */ /* 0x000fe400078ec0ff */
[----:B---3--:R-:W-:Y:S01]  /*34e80*/  IADD3 R16, P3, R2, 0xc9840, RZ ;  /* 0x000c984002107810 */ /* 0x008fe20007f7e0ff */
[----:B------:R1:W-:Y:S01]  /*34e90*/  ST.E desc[UR14][R14.64+0x4], R72 ;  /* 0x000004480e007985 */ /* 0x0003e2000c10190e */
[----:B------:R-:W-:Y:S02]  /*34ea0*/  LOP3.LUT R19, R18, 0x380, RZ, 0xc0, !PT ;  /* 0x0000038012137812 */ /* 0x000fe400078ec0ff */
[----:B------:R-:W-:Y:S01]  /*34eb0*/  IADD3.X R155, RZ, R0, RZ, P2, !PT ;  /* 0x00000000ff9b7210 */ /* 0x000fe200017fe4ff */
[----:B------:R-:W3:Y:S01]  /*34ec0*/  LDL.LU R74, [R1+0x404] ;  /* 0x00040400014a7983 */ /* 0x000ee20000300800 */
[----:B------:R-:W-:Y:S02]  /*34ed0*/  SHF.R.U64 R153, R153, 0x3, RZ ;  /* 0x0000000399997819 */ /* 0x000fe400000012ff */
[----:B------:R-:W-:Y:S01]  /*34ee0*/  SHF.R.U64 R23, R23, 0x3, RZ ;  /* 0x0000000317177819 */ /* 0x000fe200000012ff */
[----:B------:R-:W4:Y:S01]  /*34ef0*/  LDL.LU R81, [R1+0x408] ;  /* 0x0004080001517983 */ /* 0x000f220000300800 */
[----:B------:R-:W-:-:S02]  /*34f00*/  LOP3.LUT R17, R16, 0x380, RZ, 0xc0, !PT ;  /* 0x0000038010117812 */ /* 0x000fc400078ec0ff */
[----:B-1----:R-:W-:Y:S01]  /*34f10*/  IADD3 R14, P2, R2, 0xcd840, RZ ;  /* 0x000cd840020e7810 */ /* 0x002fe20007f5e0ff */
[----:B------:R-:W4:Y:S01]  /*34f20*/  LDL.LU R80, [R1+0x40c] ;  /* 0x00040c0001507983 */ /* 0x000f220000300800 */
[----:B------:R-:W-:Y:S02]  /*34f30*/  SHF.R.U64 R19, R19, 0x3, RZ ;  /* 0x0000000313137819 */ /* 0x000fe400000012ff */
[----:B------:R-:W-:Y:S02]  /*34f40*/  LOP3.LUT R15, R14, 0x380, RZ, 0xc0, !PT ;  /* 0x000003800e0f7812 */ /* 0x000fe400078ec0ff */
[----:B------:R-:W-:Y:S01]  /*34f50*/  LOP3.LUT R152, R153, R152, RZ, 0x3c, !PT ;  /* 0x0000009899987212 */ /* 0x000fe200078e3cff */
[--C-:B------:R-:W-:Y:S01]  /*34f60*/  IMAD.X R153, RZ, RZ, R0.reuse, P4 ;  /* 0x000000ffff997224 */ /* 0x100fe200020e0600 */
[----:B------:R-:W-:Y:S01]  /*34f70*/  LOP3.LUT R22, R23, R22, RZ, 0x3c, !PT ;  /* 0x0000001617167212 */ /* 0x000fe200078e3cff */
[----:B------:R-:W-:Y:S01]  /*34f80*/  IMAD.X R23, RZ, RZ, R0, P6 ;  /* 0x000000ffff177224 */ /* 0x000fe200030e0600 */
[----:B------:R-:W-:-:S02]  /*34f90*/  SHF.R.U64 R17, R17, 0x3, RZ ;  /* 0x0000000311117819 */ /* 0x000fc400000012ff */
[----:B------:R-:W-:Y:S02]  /*34fa0*/  LOP3.LUT R18, R19, R18, RZ, 0x3c, !PT ;  /* 0x0000001213127212 */ /* 0x000fe400078e3cff */
[C---:B------:R-:W-:Y:S02]  /*34fb0*/  IADD3 R12, P4, R2.reuse, 0xc9860, RZ ;  /* 0x000c9860020c7810 */ /* 0x040fe40007f9e0ff */
[----:B------:R-:W-:Y:S02]  /*34fc0*/  SHF.R.U64 R15, R15, 0x3, RZ ;  /* 0x000000030f0f7819 */ /* 0x000fe400000012ff */
[C---:B------:R-:W-:Y:S02]  /*34fd0*/  IADD3 R10, P6, R2.reuse, 0xcd860, RZ ;  /* 0x000cd860020a7810 */ /* 0x040fe40007fde0ff */
[----:B------:R-:W-:Y:S02]  /*34fe0*/  IADD3.X R19, RZ, R0, RZ, P5, !PT ;  /* 0x00000000ff137210 */ /* 0x000fe40002ffe4ff */
[----:B------:R-:W-:Y:S01]  /*34ff0*/  IADD3 R8, P5, R2, 0xc9c00, RZ ;  /* 0x000c9c0002087810 */ /* 0x000fe20007fbe0ff */
[----:B------:R-:W-:Y:S01]  /*35000*/  ST.E desc[UR14][R164.64], R71 ;  /* 0x00000047a4007985 */ /* 0x000fe2000c10190e */
[----:B------:R-:W-:Y:S01]  /*35010*/  LOP3.LUT R16, R17, R16, RZ, 0x3c, !PT ;  /* 0x0000001011107212 */ /* 0x000fe200078e3cff */
[--C-:B------:R-:W-:Y:S01]  /*35020*/  IMAD.X R17, RZ, RZ, R0.reuse, P3 ;  /* 0x000000ffff117224 */ /* 0x100fe200018e0600 */
[----:B------:R-:W-:Y:S01]  /*35030*/  LOP3.LUT R13, R12, 0x380, RZ, 0xc0, !PT ;  /* 0x000003800c0d7812 */ /* 0x000fe200078ec0ff */
[----:B------:R-:W-:Y:S01]  /*35040*/  ST.E desc[UR14][R164.64+0x4], R70 ;  /* 0x00000446a4007985 */ /* 0x000fe2000c10190e */
[----:B------:R-:W-:Y:S01]  /*35050*/  LOP3.LUT R14, R15, R14, RZ, 0x3c, !PT ;  /* 0x0000000e0f0e7212 */ /* 0x000fe200078e3cff */
[----:B------:R-:W-:Y:S01]  /*35060*/  IMAD.X R15, RZ, RZ, R0, P2 ;  /* 0x000000ffff0f7224 */ /* 0x000fe200010e0600 */
[----:B------:R-:W-:Y:S01]  /*35070*/  LOP3.LUT R11, R10, 0x380, RZ, 0xc0, !PT ;  /* 0x000003800a0b7812 */ /* 0x000fe200078ec0ff */
[----:B------:R-:W-:Y:S01]  /*35080*/  ST.E desc[UR14][R158.64], R69 ;  /* 0x000000459e007985 */ /* 0x000fe2000c10190e */
[----:B------:R-:W-:-:S02]  /*35090*/  LOP3.LUT R9, R8, 0x380, RZ, 0xc0, !PT ;  /* 0x0000038008097812 */ /* 0x000fc400078ec0ff */
[C---:B------:R-:W-:Y:S01]  /*350a0*/  IADD3 R6, P3, R2.reuse, 0xcdc00, RZ ;  /* 0x000cdc0002067810 */ /* 0x040fe20007f7e0ff */
[----:B------:R-:W-:Y:S01]  /*350b0*/  ST.E desc[UR14][R158.64+0x4], R68 ;  /* 0x000004449e007985 */ /* 0x000fe2000c10190e */
[----:B------:R-:W-:-:S03]  /*350c0*/  IADD3 R4, P2, R2, 0xc9c20, RZ ;  /* 0x000c9c2002047810 */ /* 0x000fc60007f5e0ff */
[----:B------:R-:W-:Y:S01]  /*350d0*/  ST.E desc[UR14][R168.64], R67 ;  /* 0x00000043a8007985 */ /* 0x000fe2000c10190e */
[----:B------:R-:W-:-:S03]  /*350e0*/  SHF.R.U64 R13, R13, 0x3, RZ ;  /* 0x000000030d0d7819 */ /* 0x000fc600000012ff */
[----:B------:R-:W-:Y:S01]  /*350f0*/  ST.E desc[UR14][R168.64+0x4], R66 ;  /* 0x00000442a8007985 */ /* 0x000fe2000c10190e */
[----:B------:R-:W-:-:S03]  /*35100*/  SHF.R.U64 R11, R11, 0x3, RZ ;  /* 0x000000030b0b7819 */ /* 0x000fc600000012ff */
[----:B------:R-:W-:Y:S01]  /*35110*/  ST.E desc[UR14][R166.64], R65 ;  /* 0x00000041a6007985 */ /* 0x000fe2000c10190e */
[----:B------:R-:W-:-:S03]  /*35120*/  SHF.R.U64 R9, R9, 0x3, RZ ;  /* 0x0000000309097819 */ /* 0x000fc600000012ff */
[----:B------:R-:W-:Y:S01]  /*35130*/  ST.E desc[UR14][R166.64+0x4], R64 ;  /* 0x00000440a6007985 */ /* 0x000fe2000c10190e */
[----:B------:R-:W-:-:S03]  /*35140*/  LOP3.LUT R7, R6, 0x380, RZ, 0xc0, !PT ;  /* 0x0000038006077812 */ /* 0x000fc600078ec0ff */
[----:B------:R-:W-:Y:S01]  /*35150*/  ST.E desc[UR14][R170.64], R63 ;  /* 0x0000003faa007985 */ /* 0x000fe2000c10190e */
[----:B------:R-:W-:-:S03]  /*35160*/  LOP3.LUT R5, R4, 0x380, RZ, 0xc0, !PT ;  /* 0x0000038004057812 */ /* 0x000fc600078ec0ff */
[----:B------:R-:W-:Y:S01]  /*35170*/  ST.E desc[UR14][R170.64+0x4], R62 ;  /* 0x0000043eaa007985 */ /* 0x000fe2000c10190e */
[----:B------:R-:W-:-:S03]  /*35180*/  LOP3.LUT R12, R13, R12, RZ, 0x3c, !PT ;  /* 0x0000000c0d0c7212 */ /* 0x000fc600078e3cff */
[----:B------:R-:W-:Y:S04]  /*35190*/  ST.E desc[UR14][R162.64], R61 ;  /* 0x0000003da2007985 */ /* 0x000fe8000c10190e */
[----:B------:R-:W-:Y:S01]  /*351a0*/  ST.E desc[UR14][R162.64+0x4], R60 ;  /* 0x0000043ca2007985 */ /* 0x000fe2000c10190e */
[----:B------:R-:W-:-:S03]  /*351b0*/  LOP3.LUT R10, R11, R10, RZ, 0x3c, !PT ;  /* 0x0000000a0b0a7212 */ /* 0x000fc600078e3cff */
[----:B------:R-:W-:Y:S01]  /*351c0*/  ST.E desc[UR14][R160.64], R59 ;  /* 0x0000003ba0007985 */ /* 0x000fe2000c10190e */
[----:B------:R-:W-:-:S03]  /*351d0*/  IADD3.X R13, RZ, R0, RZ, P4, !PT ;  /* 0x00000000ff0d7210 */ /* 0x000fc600027fe4ff */
[----:B------:R-:W-:Y:S01]  /*351e0*/  ST.E desc[UR14][R160.64+0x4], R58 ;  /* 0x0000043aa0007985 */ /* 0x000fe2000c10190e */
[----:B------:R-:W-:-:S03]  /*351f0*/  LOP3.LUT R8, R9, R8, RZ, 0x3c, !PT ;  /* 0x0000000809087212 */ /* 0x000fc600078e3cff */
[----:B------:R-:W-:Y:S01]  /*35200*/  ST.E desc[UR14][R156.64], R57 ;  /* 0x000000399c007985 */ /* 0x000fe2000c10190e */
[----:B------:R-:W-:-:S03]  /*35210*/  SHF.R.U64 R7, R7, 0x3, RZ ;  /* 0x0000000307077819 */ /* 0x000fc600000012ff */
[----:B------:R-:W-:Y:S01]  /*35220*/  ST.E desc[UR14][R156.64+0x4], R56 ;  /* 0x000004389c007985 */ /* 0x000fe2000c10190e */
[----:B------:R-:W-:-:S03]  /*35230*/  IMAD.X R11, RZ, RZ, R0, P6 ;  /* 0x000000ffff0b7224 */ /* 0x000fc600030e0600 */
[----:B------:R-:W-:Y:S01]  /*35240*/  ST.E desc[UR14][R154.64], R55 ;  /* 0x000000379a007985 */ /* 0x000fe2000c10190e */
[----:B------:R-:W-:-:S03]  /*35250*/  SHF.R.U64 R5, R5, 0x3, RZ ;  /* 0x0000000305057819 */ /* 0x000fc600000012ff */
[----:B------:R-:W-:Y:S01]  /*35260*/  ST.E desc[UR14][R154.64+0x4], R54 ;  /* 0x000004369a007985 */ /* 0x000fe2000c10190e */
[----:B------:R-:W-:-:S03]  /*35270*/  IMAD.X R9, RZ, RZ, R0, P5 ;  /* 0x000000ffff097224 */ /* 0x000fc600028e0600 */
[----:B------:R-:W-:Y:S04]  /*35280*/  ST.E desc[UR14][R152.64], R53 ;  /* 0x0000003598007985 */ /* 0x000fe8000c10190e */
[----:B------:R-:W-:Y:S04]  /*35290*/  ST.E desc[UR14][R152.64+0x4], R52 ;  /* 0x0000043498007985 */ /* 0x000fe8000c10190e */
[----:B------:R-:W-:Y:S04]  /*352a0*/  ST.E desc[UR14][R22.64], R51 ;  /* 0x0000003316007985 */ /* 0x000fe8000c10190e */
        /* <DEDUP_REMOVED lines=8> */
[----:B------:R-:W-:-:S03]  /*35330*/  IMAD.X R5, RZ, RZ, R0, P2 ;  /* 0x000000ffff057224 */ /* 0x000fc600010e0600 */
[----:B------:R-:W-:Y:S04]  /*35340*/  ST.E desc[UR14][R14.64], R44 ;  /* 0x0000002c0e007985 */ /* 0x000fe8000c10190e */
[----:B------:R-:W-:Y:S04]  /*35350*/  ST.E desc[UR14][R14.64+0x4], R43 ;  /* 0x0000042b0e007985 */ /* 0x000fe8000c10190e */
[----:B------:R-:W-:Y:S04]  /*35360*/  ST.E desc[UR14][R12.64], R42 ;  /* 0x0000002a0c007985 */ /* 0x000fe8000c10190e */
[----:B------:R1:W-:Y:S04]  /*35370*/  ST.E desc[UR14][R12.64+0x4], R41 ;  /* 0x000004290c007985 */ /* 0x0003e8000c10190e */
[----:B------:R-:W-:Y:S04]  /*35380*/  ST.E desc[UR14][R10.64], R40 ;  /* 0x000000280a007985 */ /* 0x000fe8000c10190e */
[----:B------:R1:W-:Y:S04]  /*35390*/  ST.E desc[UR14][R10.64+0x4], R39 ;  /* 0x000004270a007985 */ /* 0x0003e8000c10190e */
[----:B-1----:R-:W2:Y:S04]  /*353a0*/  LDL.LU R13, [R1+0x300] ;  /* 0x00030000010d7983 */ /* 0x002ea80000300800 */
[----:B------:R-:W3:Y:S04]  /*353b0*/  LDL.LU R12, [R1+0x304] ;  /* 0x00030400010c7983 */ /* 0x000ee80000300800 */
[----:B------:R-:W-:Y:S04]  /*353c0*/  ST.E desc[UR14][R8.64], R38 ;  /* 0x0000002608007985 */ /* 0x000fe8000c10190e */
[----:B------:R1:W-:Y:S04]  /*353d0*/  ST.E desc[UR14][R8.64+0x4], R37 ;  /* 0x0000042508007985 */ /* 0x0003e8000c10190e */
[----:B------:R-:W4:Y:S04]  /*353e0*/  LDL.LU R11, [R1+0x308] ;  /* 0x00030800010b7983 */ /* 0x000f280000300800 */
[----:B------:R-:W4:Y:S04]  /*353f0*/  LDL.LU R10, [R1+0x30c] ;  /* 0x00030c00010a7983 */ /* 0x000f280000300800 */
[----:B-1----:R-:W4:Y:S01]  /*35400*/  LDL.LU R8, [R1+0x314] ;  /* 0x0003140001087983 */ /* 0x002f220000300800 */
[----:B------:R-:W-:-:S03]  /*35410*/  IADD3 R158, P4, R2, 0xcdc20, RZ ;  /* 0x000cdc20029e7810 */ /* 0x000fc60007f9e0ff */
[----:B------:R-:W-:Y:S01]  /*35420*/  ST.E desc[UR14][R6.64], R36 ;  /* 0x0000002406007985 */ /* 0x000fe2000c10190e */
[----:B------:R-:W-:-:S03]  /*35430*/  IADD3 R168, P6, R2, 0xc9c40, RZ ;  /* 0x000c9c4002a87810 */ /* 0x000fc60007fde0ff */
[----:B------:R1:W-:Y:S04]  /*35440*/  ST.E desc[UR14][R6.64+0x4], R35 ;  /* 0x0000042306007985 */ /* 0x0003e8000c10190e */
[----:B------:R-:W4:Y:S01]  /*35450*/  LDL.LU R9, [R1+0x310] ;  /* 0x0003100001097983 */ /* 0x000f220000300800 */
[----:B------:R-:W-:-:S03]  /*35460*/  IADD3 R164, P5, R2, 0xcdc40, RZ ;  /* 0x000cdc4002a47810 */ /* 0x000fc60007fbe0ff */
[----:B------:R-:W-:Y:S04]  /*35470*/  ST.E desc[UR14][R4.64], R34 ;  /* 0x0000002204007985 */ /* 0x000fe8000c10190e */
[----:B------:R1:W-:Y:S04]  /*35480*/  ST.E desc[UR14][R4.64+0x4], R33 ;  /* 0x0000042104007985 */ /* 0x0003e8000c10190e */
[----:B-1----:R-:W4:Y:S04]  /*35490*/  LDL.LU R7, [R1+0x318] ;  /* 0x0003180001077983 */ /* 0x002f280000300800 */
[----:B------:R-:W4:Y:S01]  /*354a0*/  LDL.LU R6, [R1+0x31c] ;  /* 0x00031c0001067983 */ /* 0x000f220000300800 */
[----:B------:R-:W-:-:S03]  /*354b0*/  IADD3 R208, P3, R2, 0xc9c60, RZ ;  /* 0x000c9c6002d07810 */ /* 0x000fc60007f7e0ff */
[----:B------:R-:W4:Y:S01]  /*354c0*/  LDL.LU R4, [R1+0x324] ;  /* 0x0003240001047983 */ /* 0x000f220000300800 */
[----:B------:R-:W-:Y:S02]  /*354d0*/  LOP3.LUT R159, R158, 0x380, RZ, 0xc0, !PT ;  /* 0x000003809e9f7812 */ /* 0x000fe400078ec0ff */
[----:B------:R-:W-:Y:S01]  /*354e0*/  IADD3 R190, P2, R2, 0xcdc60, RZ ;  /* 0x000cdc6002be7810 */ /* 0x000fe20007f5e0ff */
[----:B------:R-:W4:Y:S01]  /*354f0*/  LDL.LU R5, [R1+0x320] ;  /* 0x0003200001057983 */ /* 0x000f220000300800 */
[----:B------:R-:W-:Y:S02]  /*35500*/  LOP3.LUT R169, R168, 0x380, RZ, 0xc0, !PT ;  /* 0x00000380a8a97812 */ /* 0x000fe400078ec0ff */
[----:B------:R-:W-:Y:S01]  /*35510*/  LOP3.LUT R165, R164, 0x380, RZ, 0xc0, !PT ;  /* 0x00000380a4a57812 */ /* 0x000fe200078ec0ff */
[----:B------:R-:W4:Y:S01]  /*35520*/  LDL.LU R43, [R1+0x328] ;  /* 0x00032800012b7983 */ /* 0x000f220000300800 */
[----:B------:R-:W-:Y:S02]  /*35530*/  LOP3.LUT R209, R208, 0x380, RZ, 0xc0, !PT ;  /* 0x00000380d0d17812 */ /* 0x000fe400078ec0ff */
[----:B------:R-:W-:Y:S01]  /*35540*/  SHF.R.U64 R159, R159, 0x3, RZ ;  /* 0x000000039f9f7819 */ /* 0x000fe200000012ff */
[----:B------:R-:W4:Y:S01]  /*35550*/  LDL.LU R42, [R1+0x32c] ;  /* 0x00032c00012a7983 */ /* 0x000f220000300800 */
[----:B------:R-:W-:-:S02]  /*35560*/  LOP3.LUT R191, R190, 0x380, RZ, 0xc0, !PT ;  /* 0x00000380bebf7812 */ /* 0x000fc400078ec0ff */
[----:B------:R-:W-:Y:S01]  /*35570*/  SHF.R.U64 R169, R169, 0x3, RZ ;  /* 0x00000003a9a97819 */ /* 0x000fe200000012ff */
[----:B------:R-:W4:Y:S01]  /*35580*/  LDL.LU R41, [R1+0x330] ;  /* 0x0003300001297983 */ /* 0x000f220000300800 */
[----:B------:R-:W-:Y:S02]  /*35590*/  SHF.R.U64 R165, R165, 0x3, RZ ;  /* 0x00000003a5a57819 */ /* 0x000fe400000012ff */
[----:B------:R-:W-:Y:S01]  /*355a0*/  SHF.R.U64 R209, R209, 0x3, RZ ;  /* 0x00000003d1d17819 */ /* 0x000fe200000012ff */
[----:B------:R-:W4:Y:S01]  /*355b0*/  LDL.LU R40, [R1+0x334] ;  /* 0x0003340001287983 */ /* 0x000f220000300800 */
[----:B------:R-:W-:Y:S01]  /*355c0*/  LOP3.LUT R158, R159, R158, RZ, 0x3c, !PT ;  /* 0x0000009e9f9e7212 */ /* 0x000fe200078e3cff */
[----:B------:R-:W-:Y:S01]  /*355d0*/  IMAD.X R159, RZ, RZ, R0, P4 ;  /* 0x000000ffff9f7224 */ /* 0x000fe200020e0600 */
[----:B------:R-:W-:Y:S01]  /*355e0*/  SHF.R.U64 R191, R191, 0x3, RZ ;  /* 0x00000003bfbf7819 */ /* 0x000fe200000012ff */
[----:B------:R-:W4:Y:S01]  /*355f0*/  LDL.LU R39, [R1+0x338] ;  /* 0x0003380001277983 */ /* 0x000f220000300800 */
[----:B------:R-:W-:-:S02]  /*35600*/  LOP3.LUT R168, R169, R168, RZ, 0x3c, !PT ;  /* 0x000000a8a9a87212 */ /* 0x000fc400078e3cff */
[----:B------:R-:W-:Y:S01]  /*35610*/  LOP3.LUT R164, R165, R164, RZ, 0x3c, !PT ;  /* 0x000000a4a5a47212 */ /* 0x000fe200078e3cff */
[--C-:B------:R-:W-:Y:S01]  /*35620*/  IMAD.X R165, RZ, RZ, R0.reuse, P5 ;  /* 0x000000ffffa57224 */ /* 0x100fe200028e0600 */
[----:B------:R-:W-:Y:S01]  /*35630*/  IADD3.X R169, RZ, R0, RZ, P6, !PT ;  /* 0x00000000ffa97210 */ /* 0x000fe200037fe4ff */
[----:B------:R-:W4:Y:S01]  /*35640*/  LDL.LU R38, [R1+0x33c] ;  /* 0x00033c0001267983 */ /* 0x000f220000300800 */
[----:B------:R-:W-:Y:S01]  /*35650*/  LOP3.LUT R208, R209, R208, RZ, 0x3c, !PT ;  /* 0x000000d0d1d07212 */ /* 0x000fe200078e3cff */
[----:B------:R-:W-:Y:S01]  /*35660*/  IMAD.X R209, RZ, RZ, R0, P3 ;  /* 0x000000ffffd17224 */ /* 0x000fe200018e0600 */
[----:B------:R-:W-:Y:S01]  /*35670*/  LOP3.LUT R190, R191, R190, RZ, 0x3c, !PT ;  /* 0x000000bebfbe7212 */ /* 0x000fe200078e3cff */
[----:B------:R-:W-:Y:S01]  /*35680*/  ST.E desc[UR14][R158.64], R32 ;  /* 0x000000209e007985 */ /* 0x000fe2000c10190e */
[----:B------:R-:W-:-:S03]  /*35690*/  IADD3.X R191, RZ, R0, RZ, P2, !PT ;  /* 0x00000000ffbf7210 */ /* 0x000fc600017fe4ff */
[----:B------:R-:W-:Y:S04]  /*356a0*/  ST.E desc[UR14][R158.64+0x4], R31 ;  /* 0x0000041f9e007985 */ /* 0x000fe8000c10190e */
[----:B------:R-:W-:Y:S04]  /*356b0*/  ST.E desc[UR14][R168.64], R30 ;  /* 0x0000001ea8007985 */ /* 0x000fe8000c10190e */
[----:B------:R-:W-:Y:S04]  /*356c0*/  ST.E desc[UR14][R168.64+0x4], R28 ;  /* 0x0000041ca8007985 */ /* 0x000fe8000c10190e */
[----:B------:R-:W-:Y:S04]  /*356d0*/  ST.E desc[UR14][R164.64], R27 ;  /* 0x0000001ba4007985 */ /* 0x000fe8000c10190e */
[----:B------:R-:W-:Y:S04]  /*356e0*/  ST.E desc[UR14][R164.64+0x4], R26 ;  /* 0x0000041aa4007985 */ /* 0x000fe8000c10190e */
[----:B------:R-:W-:Y:S04]  /*356f0*/  ST.E desc[UR14][R208.64], R25 ;  /* 0x00000019d0007985 */ /* 0x000fe8000c10190e */
[----:B------:R-:W-:Y:S04]  /*35700*/  ST.E desc[UR14][R208.64+0x4], R24 ;  /* 0x00000418d0007985 */ /* 0x000fe8000c10190e */
[----:B------:R1:W-:Y:S04]  /*35710*/  ST.E desc[UR14][R190.64], R21 ;  /* 0x00000015be007985 */ /* 0x0003e8000c10190e */
        /* <DEDUP_REMOVED lines=11> */
[----:B------:R1:W-:Y:S01]  /*357d0*/  ST.E desc[UR14][R190.64+0x4], R20 ;  /* 0x00000414be007985 */ /* 0x0003e2000c10190e */
[----:B------:R-:W-:-:S02]  /*357e0*/  IADD3 R212, P4, R2, 0xe8000, RZ ;  /* 0x000e800002d47810 */ /* 0x000fc40007f9e0ff */
[C---:B------:R-:W-:Y:S01]  /*357f0*/  IADD3 R210, P6, R2.reuse, 0xec000, RZ ;  /* 0x000ec00002d27810 */ /* 0x040fe20007fde0ff */
[----:B------:R-:W4:Y:S01]  /*35800*/  LDL.LU R26, [R1+0x370] ;  /* 0x00037000011a7983 */ /* 0x000f220000300800 */
[C---:B------:R-:W-:Y:S02]  /*35810*/  IADD3 R220, P5, R2.reuse, 0xe8020, RZ ;  /* 0x000e802002dc7810 */ /* 0x040fe40007fbe0ff */
[----:B------:R-:W-:Y:S01]  /*35820*/  IADD3 R218, P3, R2, 0xec020, RZ ;  /* 0x000ec02002da7810 */ /* 0x000fe20007f7e0ff */
[----:B------:R-:W4:Y:S04]  /*35830*/  LDL.LU R25, [R1+0x378] ;  /* 0x0003780001197983 */ /* 0x000f280000300800 */
[----:B-1----:R-:W4:Y:S01]  /*35840*/  LDL.LU R20, [R1+0x374] ;  /* 0x0003740001147983 */ /* 0x002f220000300800 */
[----:B------:R-:W-:-:S02]  /*35850*/  LOP3.LUT R213, R212, 0x380, RZ, 0xc0, !PT ;  /* 0x00000380d4d57812 */ /* 0x000fc400078ec0ff */
[----:B------:R-:W-:Y:S01]  /*35860*/  LOP3.LUT R211, R210, 0x380, RZ, 0xc0, !PT ;  /* 0x00000380d2d37812 */ /* 0x000fe200078ec0ff */
[----:B------:R-:W4:Y:S01]  /*35870*/  LDL.LU R24, [R1+0x37c] ;  /* 0x00037c0001187983 */ /* 0x000f220000300800 */
[----:B------:R-:W-:Y:S02]  /*35880*/  SHF.R.U64 R213, R213, 0x3, RZ ;  /* 0x00000003d5d57819 */ /* 0x000fe400000012ff */
[----:B------:R-:W-:Y:S01]  /*35890*/  LOP3.LUT R221, R220, 0x380, RZ, 0xc0, !PT ;  /* 0x00000380dcdd7812 */ /* 0x000fe200078ec0ff */
[----:B------:R-:W4:Y:S01]  /*358a0*/  LDL.LU R54, [R1+0x390] ;  /* 0x0003900001367983 */ /* 0x000f220000300800 */
[----:B------:R-:W-:Y:S02]  /*358b0*/  SHF.R.U64 R211, R211, 0x3, RZ ;  /* 0x00000003d3d37819 */ /* 0x000fe400000012ff */
[----:B------:R-:W-:Y:S01]  /*358c0*/  LOP3.LUT R219, R218, 0x380, RZ, 0xc0, !PT ;  /* 0x00000380dadb7812 */ /* 0x000fe200078ec0ff */
[----:B------:R-:W4:Y:S01]  /*358d0*/  LDL.LU R61, [R1+0x3e0] ;  /* 0x0003e000013d7983 */ /* 0x000f220000300800 */
[----:B------:R-:W-:Y:S01]  /*358e0*/  LOP3.LUT R212, R213, R212, RZ, 0x3c, !PT ;  /* 0x000000d4d5d47212 */ /* 0x000fe200078e3cff */
[--C-:B------:R-:W-:Y:S01]  /*358f0*/  IMAD.X R213, RZ, RZ, R0.reuse, P4 ;  /* 0x000000ffffd57224 */ /* 0x100fe200020e0600 */
[----:B------:R-:W-:Y:S01]  /*35900*/  SHF.R.U64 R221, R221, 0x3, RZ ;  /* 0x00000003dddd7819 */ /* 0x000fe200000012ff */
[----:B------:R-:W4:Y:S01]  /*35910*/  LDL.LU R60, [R1+0x3e4] ;  /* 0x0003e400013c7983 */ /* 0x000f220000300800 */
[----:B------:R-:W-:Y:S01]  /*35920*/  LOP3.LUT R210, R211, R210, RZ, 0x3c, !PT ;  /* 0x000000d2d3d27212 */ /* 0x000fe200078e3cff */
[----:B------:R-:W-:Y:S01]  /*35930*/  IMAD.X R211, RZ, RZ, R0, P6 ;  /* 0x000000ffffd37224 */ /* 0x000fe200030e0600 */
[----:B------:R-:W-:Y:S01]  /*35940*/  SHF.R.U64 R219, R219, 0x3, RZ ;  /* 0x00000003dbdb7819 */ /* 0x000fe200000012ff */
[----:B------:R-:W4:Y:S01]  /*35950*/  LDL.LU R71, [R1+0x3e8] ;  /* 0x0003e80001477983 */ /* 0x000f220000300800 */
[----:B------:R-:W-:-:S02]  /*35960*/  IADD3 R226, P4, R2, 0xec040, RZ ;  /* 0x000ec04002e27810 */ /* 0x000fc40007f9e0ff */
[----:B------:R-:W-:Y:S01]  /*35970*/  IADD3 R232, P6, R2, 0xe8060, RZ ;  /* 0x000e806002e87810 */ /* 0x000fe20007fde0ff */
[----:B------:R-:W4:Y:S01]  /*35980*/  LDL.LU R70, [R1+0x3ec] ;  /* 0x0003ec0001467983 */ /* 0x000f220000300800 */
[----:B------:R-:W-:Y:S02]  /*35990*/  LOP3.LUT R220, R221, R220, RZ, 0x3c, !PT ;  /* 0x000000dcdddc7212 */ /* 0x000fe400078e3cff */
[----:B------:R-:W-:Y:S01]  /*359a0*/  LOP3.LUT R218, R219, R218, RZ, 0x3c, !PT ;  /* 0x000000dadbda7212 */ /* 0x000fe200078e3cff */
[----:B------:R-:W-:Y:S01]  /*359b0*/  IMAD.X R219, RZ, RZ, R0, P3 ;  /* 0x000000ffffdb7224 */ /* 0x000fe200018e0600 */
[----:B------:R-:W-:Y:S01]  /*359c0*/  LOP3.LUT R227, R226, 0x380, RZ, 0xc0, !PT ;  /* 0x00000380e2e37812 */ /* 0x000fe200078ec0ff */
[----:B------:R-:W4:Y:S01]  /*359d0*/  LDL.LU R69, [R1+0x3f0] ;  /* 0x0003f00001457983 */ /* 0x000f220000300800 */
[----:B------:R-:W-:Y:S02]  /*359e0*/  IADD3.X R221, RZ, R0, RZ, P5, !PT ;  /* 0x00000000ffdd7210 */ /* 0x000fe40002ffe4ff */
[----:B------:R-:W-:Y:S01]  /*359f0*/  IADD3 R228, P2, R2, 0xe8040, RZ ;  /* 0x000e804002e47810 */ /* 0x000fe20007f5e0ff */
[----:B------:R-:W4:Y:S01]  /*35a00*/  LDL.LU R68, [R1+0x3f4] ;  /* 0x0003f40001447983 */ /* 0x000f220000300800 */
[----:B------:R-:W-:-:S02]  /*35a10*/  LOP3.LUT R233, R232, 0x380, RZ, 0xc0, !PT ;  /* 0x00000380e8e97812 */ /* 0x000fc400078ec0ff */
[C---:B------:R-:W-:Y:S01]  /*35a20*/  IADD3 R230, P5, R2.reuse, 0xec060, RZ ;  /* 0x000ec06002e67810 */ /* 0x040fe20007fbe0ff */
[----:B------:R-:W4:Y:S01]  /*35a30*/  LDL.LU R67, [R1+0x3f8] ;  /* 0x0003f80001437983 */ /* 0x000f220000300800 */
[----:B------:R-:W-:Y:S02]  /*35a40*/  IADD3 R234, P3, R2, 0xe8400, RZ ;  /* 0x000e840002ea7810 */ /* 0x000fe40007f7e0ff */
[----:B------:R-:W-:Y:S01]  /*35a50*/  SHF.R.U64 R227, R227, 0x3, RZ ;  /* 0x00000003e3e37819 */ /* 0x000fe200000012ff */
[----:B------:R-:W4:Y:S01]  /*35a60*/  LDL.LU R66, [R1+0x3fc] ;  /* 0x0003fc0001427983 */ /* 0x000f220000300800 */
[----:B------:R-:W-:Y:S02]  /*35a70*/  LOP3.LUT R229, R228, 0x380, RZ, 0xc0, !PT ;  /* 0x00000380e4e57812 */ /* 0x000fe400078ec0ff */
[----:B------:R-:W-:Y:S02]  /*35a80*/  SHF.R.U64 R233, R233, 0x3, RZ ;  /* 0x00000003e9e97819 */ /* 0x000fe400000012ff */
[----:B------:R-:W-:-:S02]  /*35a90*/  LOP3.LUT R231, R230, 0x380, RZ, 0xc0, !PT ;  /* 0x00000380e6e77812 */ /* 0x000fc400078ec0ff */
[----:B------:R-:W-:Y:S02]  /*35aa0*/  LOP3.LUT R235, R234, 0x380, RZ, 0xc0, !PT ;  /* 0x00000380eaeb7812 */ /* 0x000fe400078ec0ff */
[----:B------:R-:W-:Y:S02]  /*35ab0*/  LOP3.LUT R226, R227, R226, RZ, 0x3c, !PT ;  /* 0x000000e2e3e27212 */ /* 0x000fe400078e3cff */
[----:B------:R-:W-:Y:S02]  /*35ac0*/  SHF.R.U64 R229, R229, 0x3, RZ ;  /* 0x00000003e5e57819 */ /* 0x000fe400000012ff */
[----:B------:R-:W-:Y:S01]  /*35ad0*/  LOP3.LUT R232, R233, R232, RZ, 0x3c, !PT ;  /* 0x000000e8e9e87212 */ /* 0x000fe200078e3cff */
[----:B------:R-:W-:Y:S01]  /*35ae0*/  IMAD.X R233, RZ, RZ, R0, P6 ;  /* 0x000000ffffe97224 */ /* 0x000fe200030e0600 */
[----:B------:R-:W-:Y:S02]  /*35af0*/  SHF.R.U64 R231, R231, 0x3, RZ ;  /* 0x00000003e7e77819 */ /* 0x000fe400000012ff */
[----:B------:R-:W-:-:S02]  /*35b00*/  IADD3.X R227, RZ, R0, RZ, P4, !PT ;  /* 0x00000000ffe37210 */ /* 0x000fc400027fe4ff */
[----:B------:R-:W-:Y:S02]  /*35b10*/  SHF.R.U64 R235, R235, 0x3, RZ ;  /* 0x00000003ebeb7819 */ /* 0x000fe400000012ff */
[C---:B------:R-:W-:Y:S02]  /*35b20*/  IADD3 R222, P4, R2.reuse, 0xe8420, RZ ;  /* 0x000e842002de7810 */ /* 0x040fe40007f9e0ff */
[----:B------:R-:W-:Y:S02]  /*35b30*/  IADD3 R216, P6, R2, 0xec420, RZ ;  /* 0x000ec42002d87810 */ /* 0x000fe40007fde0ff */
[----:B------:R-:W-:Y:S01]  /*35b40*/  LOP3.LUT R228, R229, R228, RZ, 0x3c, !PT ;  /* 0x000000e4e5e47212 */ /* 0x000fe200078e3cff */
[--C-:B------:R-:W-:Y:S01]  /*35b50*/  IMAD.X R229, RZ, RZ, R0.reuse, P2 ;  /* 0x000000ffffe57224 */ /* 0x100fe200010e0600 */
[----:B------:R-:W-:Y:S01]  /*35b60*/  LOP3.LUT R230, R231, R230, RZ, 0x3c, !PT ;  /* 0x000000e6e7e67212 */ /* 0x000fe200078e3cff */
[----:B------:R-:W-:Y:S01]  /*35b70*/  IMAD.X R231, RZ, RZ, R0, P5 ;  /* 0x000000ffffe77224 */ /* 0x000fe200028e0600 */
[----:B------:R-:W-:-:S02]  /*35b80*/  LOP3.LUT R234, R235, R234, RZ, 0x3c, !PT ;  /* 0x000000eaebea7212 */ /* 0x000fc400078e3cff */
[----:B------:R-:W-:Y:S02]  /*35b90*/  LOP3.LUT R223, R222, 0x380, RZ, 0xc0, !PT ;  /* 0x00000380dedf7812 */ /* 0x000fe400078ec0ff */
[C---:B------:R-:W-:Y:S02]  /*35ba0*/  IADD3 R224, P2, R2.reuse, 0xec400, RZ ;  /* 0x000ec40002e07810 */ /* 0x040fe40007f5e0ff */
[----:B------:R-:W-:Y:S02]  /*35bb0*/  IADD3 R214, P5, R2, 0xe8440, RZ ;  /* 0x000e844002d67810 */ /* 0x000fe40007fbe0ff */
[----:B------:R-:W-:Y:S02]  /*35bc0*/  LOP3.LUT R217, R216, 0x380, RZ, 0xc0, !PT ;  /* 0x00000380d8d97812 */ /* 0x000fe400078ec0ff */
[----:B------:R-:W-:Y:S02]  /*35bd0*/  IADD3.X R235, RZ, R0, RZ, P3, !PT ;  /* 0x00000000ffeb7210 */ /* 0x000fe40001ffe4ff */
[----:B------:R-:W-:-:S02]  /*35be0*/  IADD3 R206, P3, R2, 0xec440, RZ ;  /* 0x000ec44002ce7810 */ /* 0x000fc40007f7e0ff */
[----:B------:R-:W-:Y:S02]  /*35bf0*/  SHF.R.U64 R223, R223, 0x3, RZ ;  /* 0x00000003dfdf7819 */ /* 0x000fe400000012ff */
[----:B------:R-:W-:Y:S02]  /*35c00*/  LOP3.LUT R225, R224, 0x380, RZ, 0xc0, !PT ;  /* 0x00000380e0e17812 */ /* 0x000fe400078ec0ff */
[----:B------:R-:W-:Y:S02]  /*35c10*/  LOP3.LUT R215, R214, 0x380, RZ, 0xc0, !PT ;  /* 0x00000380d6d77812 */ /* 0x000fe400078ec0ff */
[----:B------:R-:W-:Y:S02]  /*35c20*/  SHF.R.U64 R217, R217, 0x3, RZ ;  /* 0x00000003d9d97819 */ /* 0x000fe400000012ff */
[----:B------:R-:W-:Y:S02]  /*35c30*/  LOP3.LUT R207, R206, 0x380, RZ, 0xc0, !PT ;  /* 0x00000380cecf7812 */ /* 0x000fe400078ec0ff */
[----:B------:R-:W-:Y:S01]  /*35c40*/  LOP3.LUT R222, R223, R222, RZ, 0x3c, !PT ;  /* 0x000000dedfde7212 */ /* 0x000fe200078e3cff */
[----:B------:R-:W-:Y:S01]  /*35c50*/  IMAD.X R223, RZ, RZ, R0, P4 ;  /* 0x000000ffffdf7224 */ /* 0x000fe200020e0600 */
[----:B------:R-:W-:-:S02]  /*35c60*/  SHF.R.U64 R225, R225, 0x3, RZ ;  /* 0x00000003e1e17819 */ /* 0x000fc400000012ff */
[----:B------:R-:W-:Y:S02]  /*35c70*/  SHF.R.U64 R215, R215, 0x3, RZ ;  /* 0x00000003d7d77819 */ /* 0x000fe400000012ff */
[----:B------:R-:W-:Y:S02]  /*35c80*/  LOP3.LUT R216, R217, R216, RZ, 0x3c, !PT ;  /* 0x000000d8d9d87212 */ /* 0x000fe400078e3cff */
[----:B------:R-:W-:Y:S02]  /*35c90*/  SHF.R.U64 R207, R207, 0x3, RZ ;  /* 0x00000003cfcf7819 */ /* 0x000fe400000012ff */
[C---:B------:R-:W-:Y:S02]  /*35ca0*/  IADD3 R202, P4, R2.reuse, 0xec460, RZ ;  /* 0x000ec46002ca7810 */ /* 0x040fe40007f9e0ff */
[----:B------:R-:W-:Y:S02]  /*35cb0*/  IADD3.X R217, RZ, R0, RZ, P6, !PT ;  /* 0x00000000ffd97210 */ /* 0x000fe400037fe4ff */
[----:B------:R-:W-:-:S02]  /*35cc0*/  IADD3 R200, P6, R2, 0xe8800, RZ ;  /* 0x000e880002c87810 */ /* 0x000fc40007fde0ff */
[----:B------:R-:W-:Y:S01]  /*35cd0*/  LOP3.LUT R224, R225, R224, RZ, 0x3c, !PT ;  /* 0x000000e0e1e07212 */ /* 0x000fe200078e3cff */
[--C-:B------:R-:W-:Y:S01]  /*35ce0*/  IMAD.X R225, RZ, RZ, R0.reuse, P2 ;  /* 0x000000ffffe17224 */ /* 0x100fe200010e0600 */
[----:B------:R-:W-:Y:S01]  /*35cf0*/  LOP3.LUT R214, R215, R214, RZ, 0x3c, !PT ;  /* 0x000000d6d7d67212 */ /* 0x000fe200078e3cff */
[--C-:B------:R-:W-:Y:S01]  /*35d00*/  IMAD.X R215, RZ, RZ, R0.reuse, P5 ;  /* 0x000000ffffd77224 */ /* 0x100fe200028e0600 */
[----:B------:R-:W-:Y:S01]  /*35d10*/  LOP3.LUT R206, R207, R206, RZ, 0x3c, !PT ;  /* 0x000000cecfce7212 */ /* 0x000fe200078e3cff */
[----:B------:R-:W-:Y:S01]  /*35d20*/  IMAD.X R207, RZ, RZ, R0, P3 ;  /* 0x000000ffffcf7224 */ /* 0x000fe200018e0600 */
[----:B------:R-:W-:Y:S02]  /*35d30*/  LOP3.LUT R203, R202, 0x380, RZ, 0xc0, !PT ;  /* 0x00000380cacb7812 */ /* 0x000fe400078ec0ff */
[----:B------:R-:W-:Y:S02]  /*35d40*/  IADD3 R204, P2, R2, 0xe8460, RZ ;  /* 0x000e846002cc7810 */ /* 0x000fe40007f5e0ff */
[----:B------:R-:W-:-:S02]  /*35d50*/  LOP3.LUT R201, R200, 0x380, RZ, 0xc0, !PT ;  /* 0x00000380c8c97812 */ /* 0x000fc400078ec0ff */
[C---:B------:R-:W-:Y:S02]  /*35d60*/  IADD3 R198, P5, R2.reuse, 0xec800, RZ ;  /* 0x000ec80002c67810 */ /* 0x040fe40007fbe0ff */
[----:B------:R-:W-:Y:S02]  /*35d70*/  IADD3 R196, P3, R2, 0xe8820, RZ ;  /* 0x000e882002c47810 */ /* 0x000fe40007f7e0ff */
[----:B------:R-:W-:Y:S02]  /*35d80*/  SHF.R.U64 R203, R203, 0x3, RZ ;  /* 0x00000003cbcb7819 */ /* 0x000fe400000012ff */
[----:B------:R-:W-:Y:S02]  /*35d90*/  LOP3.LUT R205, R204, 0x380, RZ, 0xc0, !PT ;  /* 0x00000380cccd7812 */ /* 0x000fe400078ec0ff */
[----:B------:R-:W-:Y:S02]  /*35da0*/  SHF.R.U64 R201, R201, 0x3, RZ ;  /* 0x00000003c9c97819 */ /* 0x000fe400000012ff */
[----:B------:R-:W-:-:S02]  /*35db0*/  LOP3.LUT R199, R198, 0x380, RZ, 0xc0, !PT ;  /* 0x00000380c6c77812 */ /* 0x000fc400078ec0ff */
[----:B------:R-:W-:Y:S02]  /*35dc0*/  LOP3.LUT R197, R196, 0x380, RZ, 0xc0, !PT ;  /* 0x00000380c4c57812 */ /* 0x000fe400078ec0ff */
[----:B------:R-:W-:Y:S01]  /*35dd0*/  LOP3.LUT R202, R203, R202, RZ, 0x3c, !PT ;  /* 0x000000cacbca7212 */ /* 0x000fe200078e3cff */
[--C-:B------:R-:W-:Y:S01]  /*35de0*/  IMAD.X R203, RZ, RZ, R0.reuse, P4 ;  /* 0x000000ffffcb7224 */ /* 0x100fe200020e0600 */
[----:B------:R-:W-:Y:S02]  /*35df0*/  SHF.R.U64 R205, R205, 0x3, RZ ;  /* 0x00000003cdcd7819 */ /* 0x000fe400000012ff */
[----:B------:R-:W-:Y:S01]  /*35e00*/  LOP3.LUT R200, R201, R200, RZ, 0x3c, !PT ;  /* 0x000000c8c9c87212 */ /* 0x000fe200078e3cff */
[----:B------:R-:W-:Y:S01]  /*35e10*/  IMAD.X R201, RZ, RZ, R0, P6 ;  /* 0x000000ffffc97224 */ /* 0x000fe200030e0600 */
[----:B------:R-:W-:Y:S02]  /*35e20*/  SHF.R.U64 R199, R199, 0x3, RZ ;  /* 0x00000003c7c77819 */ /* 0x000fe400000012ff */
[----:B------:R-:W-:-:S02]  /*35e30*/  SHF.R.U64 R197, R197, 0x3, RZ ;  /* 0x00000003c5c57819 */ /* 0x000fc400000012ff */
[C---:B------:R-:W-:Y:S02]  /*35e40*/  IADD3 R192, P4, R2.reuse, 0xe8840, RZ ;  /* 0x000e884002c07810 */ /* 0x040fe40007f9e0ff */
[----:B------:R-:W-:Y:S02]  /*35e50*/  IADD3 R188, P6, R2, 0xec840, RZ ;  /* 0x000ec84002bc7810 */ /* 0x000fe40007fde0ff */
[----:B------:R-:W-:Y:S02]  /*35e60*/  LOP3.LUT R204, R205, R204, RZ, 0x3c, !PT ;  /* 0x000000cccdcc7212 */ /* 0x000fe400078e3cff */
[----:B------:R-:W-:Y:S02]  /*35e70*/  LOP3.LUT R198, R199, R198, RZ, 0x3c, !PT ;  /* 0x000000c6c7c67212 */ /* 0x000fe400078e3cff */
[----:B------:R-:W-:Y:S01]  /*35e80*/  LOP3.LUT R196, R197, R196, RZ, 0x3c, !PT ;  /* 0x000000c4c5c47212 */ /* 0x000fe200078e3cff */
[----:B------:R-:W-:Y:S01]  /*35e90*/  IMAD.X R197, RZ, RZ, R0, P3 ;  /* 0x000000ffffc57224 */ /* 0x000fe200018e0600 */
[----:B------:R-:W-:-:S02]  /*35ea0*/  IADD3.X R205, RZ, R0, RZ, P2, !PT ;  /* 0x00000000ffcd7210 */ /* 0x000fc400017fe4ff */
[----:B------:R-:W-:Y:S02]  /*35eb0*/  LOP3.LUT R193, R192, 0x380, RZ, 0xc0, !PT ;  /* 0x00000380c0c17812 */ /* 0x000fe400078ec0ff */
[----:B------:R-:W-:Y:S02]  /*35ec0*/  IADD3.X R199, RZ, R0, RZ, P5, !PT ;  /* 0x00000000ffc77210 */ /* 0x000fe40002ffe4ff */
[C---:B------:R-:W-:Y:S02]  /*35ed0*/  IADD3 R194, P2, R2.reuse, 0xec820, RZ ;  /* 0x000ec82002c27810 */ /* 0x040fe40007f5e0ff */
[----:B------:R-:W-:Y:S02]  /*35ee0*/  IADD3 R186, P5, R2, 0xe8860, RZ ;  /* 0x000e886002ba7810 */ /* 0x000fe40007fbe0ff */
[----:B------:R-:W-:Y:S02]  /*35ef0*/  LOP3.LUT R189, R188, 0x380, RZ, 0xc0, !PT ;  /* 0x00000380bcbd7812 */ /* 0x000fe400078ec0ff */
[----:B------:R-:W-:-:S02]  /*35f00*/  IADD3 R184, P3, R2, 0xec860, RZ ;  /* 0x000ec86002b87810 */ /* 0x000fc40007f7e0ff */
[----:B------:R-:W-:Y:S02]  /*35f10*/  SHF.R.U64 R193, R193, 0x3, RZ ;  /* 0x00000003c1c17819 */ /* 0x000fe400000012ff */
[----:B------:R-:W-:Y:S02]  /*35f20*/  LOP3.LUT R195, R194, 0x380, RZ, 0xc0, !PT ;  /* 0x00000380c2c37812 */ /* 0x000fe400078ec0ff */
[----:B------:R-:W-:Y:S02]  /*35f30*/  LOP3.LUT R187, R186, 0x380, RZ, 0xc0, !PT ;  /* 0x00000380babb7812 */ /* 0x000fe400078ec0ff */
[----:B------:R-:W-:Y:S02]  /*35f40*/  SHF.R.U64 R189, R189, 0x3, RZ ;  /* 0x00000003bdbd7819 */ /* 0x000fe400000012ff */
[----:B------:R-:W-:Y:S02]  /*35f50*/  LOP3.LUT R185, R184, 0x380, RZ, 0xc0, !PT ;  /* 0x00000380b8b97812 */ /* 0x000fe400078ec0ff */
[----:B------:R-:W-:-:S02]  /*35f60*/  LOP3.LUT R192, R193, R192, RZ, 0x3c, !PT ;  /* 0x000000c0c1c07212 */ /* 0x000fc400078e3cff */
[----:B------:R-:W-:Y:S02]  /*35f70*/  SHF.R.U64 R195, R195, 0x3, RZ ;  /* 0x00000003c3c37819 */ /* 0x000fe400000012ff */
[----:B------:R-:W-:Y:S02]  /*35f80*/  SHF.R.U64 R187, R187, 0x3, RZ ;  /* 0x00000003bbbb7819 */ /* 0x000fe400000012ff */
[----:B------:R-:W-:Y:S01]  /*35f90*/  LOP3.LUT R188, R189, R188, RZ, 0x3c, !PT ;  /* 0x000000bcbdbc7212 */ /* 0x000fe200078e3cff */
[----:B------:R-:W-:Y:S01]  /*35fa0*/  IMAD.X R189, RZ, RZ, R0, P6 ;  /* 0x000000ffffbd7224 */ /* 0x000fe200030e0600 */
[----:B------:R-:W-:Y:S02]  /*35fb0*/  IADD3.X R193, RZ, R0, RZ, P4, !PT ;  /* 0x00000000ffc17210 */ /* 0x000fe400027fe4ff */
[----:B------:R-:W-:Y:S02]  /*35fc0*/  SHF.R.U64 R185, R185, 0x3, RZ ;  /* 0x00000003b9b97819 */ /* 0x000fe400000012ff */
[----:B------:R-:W-:-:S02]  /*35fd0*/  IADD3 R180, P4, R2, 0xecc00, RZ ;  /* 0x000ecc0002b47810 */ /* 0x000fc40007f9e0ff */
[----:B------:R-:W-:Y:S02]  /*35fe0*/  IADD3 R178, P6, R2, 0xe8c20, RZ ;  /* 0x000e8c2002b27810 */ /* 0x000fe40007fde0ff */
[----:B------:R-:W-:Y:S01]  /*35ff0*/  LOP3.LUT R194, R195, R194, RZ, 0x3c, !PT ;  /* 0x000000c2c3c27212 */ /* 0x000fe200078e3cff */
[--C-:B------:R-:W-:Y:S01]  /*36000*/  IMAD.X R195, RZ, RZ, R0.reuse, P2 ;  /* 0x000000ffffc37224 */ /* 0x100fe200010e0600 */
[----:B------:R-:W-:Y:S01]  /*36010*/  LOP3.LUT R186, R187, R186, RZ, 0x3c, !PT ;  /* 0x000000babbba7212 */ /* 0x000fe200078e3cff */
[----:B------:R-:W-:Y:S01]  /*36020*/  IMAD.X R187, RZ, RZ, R0, P5 ;  /* 0x000000ffffbb7224 */ /* 0x000fe200028e0600 */
[----:B------:R-:W-:Y:S02]  /*36030*/  LOP3.LUT R184, R185, R184, RZ, 0x3c, !PT ;  /* 0x000000b8b9b87212 */ /* 0x000fe400078e3cff */
[----:B------:R-:W-:Y:S02]  /*36040*/  LOP3.LUT R181, R180, 0x380, RZ, 0xc0, !PT ;  /* 0x00000380b4b57812 */ /* 0x000fe400078ec0ff */
[----:B------:R-:W-:-:S02]  /*36050*/  IADD3 R182, P2, R2, 0xe8c00, RZ ;  /* 0x000e8c0002b67810 */ /* 0x000fc40007f5e0ff */
[----:B------:R-:W-:Y:S02]  /*36060*/  LOP3.LUT R179, R178, 0x380, RZ, 0xc0, !PT ;  /* 0x00000380b2b37812 */ /* 0x000fe400078ec0ff */
[C---:B------:R-:W-:Y:S02]  /*36070*/  IADD3 R176, P5, R2.reuse, 0xecc20, RZ ;  /* 0x000ecc2002b07810 */ /* 0x040fe40007fbe0ff */
[----:B------:R-:W-:Y:S02]  /*36080*/  IADD3.X R185, RZ, R0, RZ, P3, !PT ;  /* 0x00000000ffb97210 */ /* 0x000fe40001ffe4ff */
[----:B------:R-:W-:Y:S02]  /*36090*/  IADD3 R174, P3, R2, 0xe8c40, RZ ;  /* 0x000e8c4002ae7810 */ /* 0x000fe40007f7e0ff */
[----:B------:R-:W-:Y:S02]  /*360a0*/  SHF.R.U64 R181, R181, 0x3, RZ ;  /* 0x00000003b5b57819 */ /* 0x000fe400000012ff */
[----:B------:R-:W-:-:S02]  /*360b0*/  LOP3.LUT R183, R182, 0x380, RZ, 0xc0, !PT ;  /* 0x00000380b6b77812 */ /* 0x000fc400078ec0ff */
[----:B------:R-:W-:Y:S02]  /*360c0*/  SHF.R.U64 R179, R179, 0x3, RZ ;  /* 0x00000003b3b37819 */ /* 0x000fe400000012ff */
[----:B------:R-:W-:Y:S02]  /*360d0*/  LOP3.LUT R177, R176, 0x380, RZ, 0xc0, !PT ;  /* 0x00000380b0b17812 */ /* 0x000fe400078ec0ff */
[----:B------:R-:W-:Y:S02]  /*360e0*/  LOP3.LUT R175, R174, 0x380, RZ, 0xc0, !PT ;  /* 0x00000380aeaf7812 */ /* 0x000fe400078ec0ff */
[----:B------:R-:W-:Y:S01]  /*360f0*/  LOP3.LUT R180, R181, R180, RZ, 0x3c, !PT ;  /* 0x000000b4b5b47212 */ /* 0x000fe200078e3cff */
[----:B------:R-:W-:Y:S01]  /*36100*/  IMAD.X R181, RZ, RZ, R0, P4 ;  /* 0x000000ffffb57224 */ /* 0x000fe200020e0600 */
[----:B------:R-:W-:Y:S02]  /*36110*/  SHF.R.U64 R183, R183, 0x3, RZ ;  /* 0x00000003b7b77819 */ /* 0x000fe400000012ff */
[----:B------:R-:W-:-:S02]  /*36120*/  LOP3.LUT R178, R179, R178, RZ, 0x3c, !PT ;  /* 0x000000b2b3b27212 */ /* 0x000fc400078e3cff */
[----:B------:R-:W-:Y:S02]  /*36130*/  SHF.R.U64 R177, R177, 0x3, RZ ;  /* 0x00000003b1b17819 */ /* 0x000fe400000012ff */
[----:B------:R-:W-:Y:S02]  /*36140*/  SHF.R.U64 R175, R175, 0x3, RZ ;  /* 0x00000003afaf7819 */ /* 0x000fe400000012ff */
[C---:B------:R-:W-:Y:S02]  /*36150*/  IADD3 R170, P4, R2.reuse, 0xe8c60, RZ ;  /* 0x000e8c6002aa7810 */ /* 0x040fe40007f9e0ff */
[----:B------:R-:W-:Y:S02]  /*36160*/  IADD3.X R179, RZ, R0, RZ, P6, !PT ;  /* 0x00000000ffb37210 */ /* 0x000fe400037fe4ff */
[----:B------:R-:W-:Y:S02]  /*36170*/  IADD3 R168, P6, R2, 0xecc60, RZ ;  /* 0x000ecc6002a87810 */ /* 0x000fe40007fde0ff */
[----:B------:R-:W-:Y:S01]  /*36180*/  LOP3.LUT R182, R183, R182, RZ, 0x3c, !PT ;  /* 0x000000b6b7b67212 */ /* 0x000fe200078e3cff */
[--C-:B------:R-:W-:Y:S01]  /*36190*/  IMAD.X R183, RZ, RZ, R0.reuse, P2 ;  /* 0x000000ffffb77224 */ /* 0x100fe200010e0600 */
[----:B------:R-:W-:Y:S01]  /*361a0*/  LOP3.LUT R176, R177, R176, RZ, 0x3c, !PT ;  /* 0x000000b0b1b07212 */ /* 0x000fe200078e3cff */
[--C-:B------:R-:W-:Y:S01]  /*361b0*/  IMAD.X R177, RZ, RZ, R0.reuse, P5 ;  /* 0x000000ffffb17224 */ /* 0x100fe200028e0600 */
[----:B------:R-:W-:Y:S01]  /*361c0*/  LOP3.LUT R174, R175, R174, RZ, 0x3c, !PT ;  /* 0x000000aeafae7212 */ /* 0x000fe200078e3cff */
[----:B------:R-:W-:Y:S01]  /*361d0*/  IMAD.X R175, RZ, RZ, R0, P3 ;  /* 0x000000ffffaf7224 */ /* 0x000fe200018e0600 */
[----:B------:R-:W-:-:S02]  /*361e0*/  LOP3.LUT R171, R170, 0x380, RZ, 0xc0, !PT ;  /* 0x00000380aaab7812 */ /* 0x000fc400078ec0ff */
[C---:B------:R-:W-:Y:S02]  /*361f0*/  IADD3 R172, P2, R2.reuse, 0xecc40, RZ ;  /* 0x000ecc4002ac7810 */ /* 0x040fe40007f5e0ff */
[----:B------:R-:W-:Y:S02]  /*36200*/  IADD3 R166, P5, R2, 0xe9000, RZ ;  /* 0x000e900002a67810 */ /* 0x000fe40007fbe0ff */
[----:B------:R-:W-:Y:S02]  /*36210*/  LOP3.LUT R169, R168, 0x380, RZ, 0xc0, !PT ;  /* 0x00000380a8a97812 */ /* 0x000fe400078ec0ff */
[----:B------:R-:W-:Y:S02]  /*36220*/  IADD3 R164, P3, R2, 0xed000, RZ ;  /* 0x000ed00002a47810 */ /* 0x000fe40007f7e0ff */
[----:B------:R-:W-:Y:S02]  /*36230*/  SHF.R.U64 R171, R171, 0x3, RZ ;  /* 0x00000003abab7819 */ /* 0x000fe400000012ff */
[----:B------:R-:W-:-:S02]  /*36240*/  LOP3.LUT R173, R172, 0x380, RZ, 0xc0, !PT ;  /* 0x00000380acad7812 */ /* 0x000fc400078ec0ff */
[----:B------:R-:W-:Y:S02]  /*36250*/  LOP3.LUT R167, R166, 0x380, RZ, 0xc0, !PT ;  /* 0x00000380a6a77812 */ /* 0x000fe400078ec0ff */
[----:B------:R-:W-:Y:S02]  /*36260*/  SHF.R.U64 R169, R169, 0x3, RZ ;  /* 0x00000003a9a97819 */ /* 0x000fe400000012ff */
[----:B------:R-:W-:Y:S02]  /*36270*/  LOP3.LUT R165, R164, 0x380, RZ, 0xc0, !PT ;  /* 0x00000380a4a57812 */ /* 0x000fe400078ec0ff */
[----:B------:R-:W-:Y:S01]  /*36280*/  LOP3.LUT R170, R171, R170, RZ, 0x3c, !PT ;  /* 0x000000aaabaa7212 */ /* 0x000fe200078e3cff */
[----:B------:R-:W-:Y:S01]  /*36290*/  IMAD.X R171, RZ, RZ, R0, P4 ;  /* 0x000000ffffab7224 */ /* 0x000fe200020e0600 */
[----:B------:R-:W-:Y:S02]  /*362a0*/  SHF.R.U64 R173, R173, 0x3, RZ ;  /* 0x00000003adad7819 */ /* 0x000fe400000012ff */
[----:B------:R-:W-:-:S02]  /*362b0*/  SHF.R.U64 R167, R167, 0x3, RZ ;  /* 0x00000003a7a77819 */ /* 0x000fc400000012ff */
[----:B------:R-:W-:Y:S01]  /*362c0*/  LOP3.LUT R168, R169, R168, RZ, 0x3c, !PT ;  /* 0x000000a8a9a87212 */ /* 0x000fe200078e3cff */
[----:B------:R-:W-:Y:S01]  /*362d0*/  IMAD.X R169, RZ, RZ, R0, P6 ;  /* 0x000000ffffa97224 */ /* 0x000fe200030e0600 */
[----:B------:R-:W-:Y:S02]  /*362e0*/  SHF.R.U64 R165, R165, 0x3, RZ ;  /* 0x00000003a5a57819 */ /* 0x000fe400000012ff */
[C---:B------:R-:W-:Y:S02]  /*362f0*/  IADD3 R160, P4, R2.reuse, 0xed020, RZ ;  /* 0x000ed02002a07810 */ /* 0x040fe40007f9e0ff */
[----:B------:R-:W-:Y:S02]  /*36300*/  IADD3 R158, P6, R2, 0xe9040, RZ ;  /* 0x000e9040029e7810 */ /* 0x000fe40007fde0ff */
[----:B------:R-:W-:Y:S02]  /*36310*/  LOP3.LUT R172, R173, R172, RZ, 0x3c, !PT ;  /* 0x000000acadac7212 */ /* 0x000fe400078e3cff */
[----:B------:R-:W-:-:S02]  /*36320*/  LOP3.LUT R166, R167, R166, RZ, 0x3c, !PT ;  /* 0x000000a6a7a67212 */ /* 0x000fc400078e3cff */
[----:B------:R-:W-:Y:S02]  /*36330*/  IADD3.X R173, RZ, R0, RZ, P2, !PT ;  /* 0x00000000ffad7210 */ /* 0x000fe400017fe4ff */
[----:B------:R-:W-:Y:S01]  /*36340*/  LOP3.LUT R164, R165, R164, RZ, 0x3c, !PT ;  /* 0x000000a4a5a47212 */ /* 0x000fe200078e3cff */
[----:B------:R-:W-:Y:S01]  /*36350*/  IMAD.X R165, RZ, RZ, R0, P3 ;  /* 0x000000ffffa57224 */ /* 0x000fe200018e0600 */
[----:B------:R-:W-:Y:S02]  /*36360*/  LOP3.LUT R161, R160, 0x380, RZ, 0xc0, !PT ;  /* 0x00000380a0a17812 */ /* 0x000fe400078ec0ff */
[----:B------:R-:W-:Y:S02]  /*36370*/  IADD3.X R167, RZ, R0, RZ, P5, !PT ;  /* 0x00000000ffa77210 */ /* 0x000fe40002ffe4ff */
        /* <DEDUP_REMOVED lines=33> */
[----:B------:R-:W-:Y:S01]  /*36590*/  LOP3.LUT R15, R14, 0x380, RZ, 0xc0, !PT ;  /* 0x000003800e0f7812 */ /* 0x000fe200078ec0ff */
[----:B--2---:R-:W-:Y:S01]  /*365a0*/  ST.E desc[UR14][R212.64], R13 ;  /* 0x0000000dd4007985 */ /* 0x004fe2000c10190e */
[----:B------:R-:W-:Y:S01]  /*365b0*/  LOP3.LUT R22, R23, R22, RZ, 0x3c, !PT ;  /* 0x0000001617167212 */ /* 0x000fe200078e3cff */
[----:B------:R-:W-:Y:S01]  /*365c0*/  IMAD.X R23, RZ, RZ, R0, P4 ;  /* 0x000000ffff177224 */ /* 0x000fe200020e0600 */
[----:B------:R-:W-:Y:S01]  /*365d0*/  SHF.R.U64 R153, R153, 0x3, RZ ;  /* 0x0000000399997819 */ /* 0x000fe200000012ff */
[----:B---3--:R-:W-:Y:S01]  /*365e0*/  ST.E desc[UR14][R212.64+0x4], R12 ;  /* 0x0000040cd4007985 */ /* 0x008fe2000c10190e */
[----:B------:R-:W-:-:S02]  /*365f0*/  SHF.R.U64 R17, R17, 0x3, RZ ;  /* 0x0000000311117819 */ /* 0x000fc400000012ff */
[----:B------:R-:W-:Y:S01]  /*36600*/  LOP3.LUT R18, R19, R18, RZ, 0x3c, !PT ;  /* 0x0000001213127212 */ /* 0x000fe200078e3cff */
[----:B----4-:R-:W-:Y:S01]  /*36610*/  ST.E desc[UR14][R210.64], R11 ;  /* 0x0000000bd2007985 */ /* 0x010fe2000c10190e */
[----:B------:R-:W-:Y:S02]  /*36620*/  SHF.R.U64 R15, R15, 0x3, RZ ;  /* 0x000000030f0f7819 */ /* 0x000fe400000012ff */
[----:B------:R-:W-:Y:S01]  /*36630*/  IADD3.X R19, RZ, R0, RZ, P6, !PT ;  /* 0x00000000ff137210 */ /* 0x000fe200037fe4ff */
[----:B------:R1:W-:Y:S01]  /*36640*/  ST.E desc[UR14][R210.64+0x4], R10 ;  /* 0x0000040ad2007985 */ /* 0x0003e2000c10190e */
[----:B------:R-:W-:-:S03]  /*36650*/  LOP3.LUT R152, R153, R152, RZ, 0x3c, !PT ;  /* 0x0000009899987212 */ /* 0x000fc600078e3cff */
[----:B------:R2:W-:Y:S01]  /*36660*/  ST.E desc[UR14][R220.64+0x4], R8 ;  /* 0x00000408dc007985 */ /* 0x0005e2000c10190e */
[----:B------:R-:W-:Y:S01]  /*36670*/  LOP3.LUT R16, R17, R16, RZ, 0x3c, !PT ;  /* 0x0000001011107212 */ /* 0x000fe200078e3cff */
[----:B------:R-:W-:Y:S01]  /*36680*/  IMAD.X R153, RZ, RZ, R0, P2 ;  /* 0x000000ffff997224 */ /* 0x000fe200010e0600 */
[----:B------:R-:W-:Y:S01]  /*36690*/  LOP3.LUT R14, R15, R14, RZ, 0x3c, !PT ;  /* 0x0000000e0f0e7212 */ /* 0x000fe200078e3cff */
[----:B------:R3:W-:Y:S01]  /*366a0*/  ST.E desc[UR14][R220.64], R9 ;  /* 0x00000009dc007985 */ /* 0x0007e2000c10190e */
[----:B-1----:R-:W-:-:S03]  /*366b0*/  IADD3 R10, P4, R2, 0xed440, RZ ;  /* 0x000ed440020a7810 */ /* 0x002fc60007f9e0ff */
[----:B------:R-:W-:Y:S01]  /*366c0*/  ST.E desc[UR14][R218.64], R7 ;  /* 0x00000007da007985 */ /* 0x000fe2000c10190e */
[----:B--2---:R-:W-:-:S03]  /*366d0*/  IADD3 R8, P6, R2, 0xe9460, RZ ;  /* 0x000e946002087810 */ /* 0x004fc60007fde0ff */
[----:B------:R1:W-:Y:S01]  /*366e0*/  ST.E desc[UR14][R218.64+0x4], R6 ;  /* 0x00000406da007985 */ /* 0x0003e2000c10190e */
[----:B------:R-:W-:Y:S01]  /*366f0*/  LOP3.LUT R11, R10, 0x380, RZ, 0xc0, !PT ;  /* 0x000003800a0b7812 */ /* 0x000fe200078ec0ff */
[--C-:B------:R-:W-:Y:S01]  /*36700*/  IMAD.X R17, RZ, RZ, R0.reuse, P5 ;  /* 0x000000ffff117224 */ /* 0x100fe200028e0600 */
[----:B------:R-:W-:Y:S01]  /*36710*/  IADD3 R12, P2, R2, 0xe9440, RZ ;  /* 0x000e9440020c7810 */ /* 0x000fe20007f5e0ff */
[----:B------:R2:W-:Y:S01]  /*36720*/  ST.E desc[UR14][R228.64+0x4], R4 ;  /* 0x00000404e4007985 */ /* 0x0005e2000c10190e */
[----:B---3--:R-:W-:Y:S01]  /*36730*/  LOP3.LUT R9, R8, 0x380, RZ, 0xc0, !PT ;  /* 0x0000038008097812 */ /* 0x008fe200078ec0ff */
[----:B------:R-:W-:Y:S01]  /*36740*/  IMAD.X R15, RZ, RZ, R0, P3 ;  /* 0x000000ffff0f7224 */ /* 0x000fe200018e0600 */
[----:B------:R-:W-:Y:S01]  /*36750*/  SHF.R.U64 R11, R11, 0x3, RZ ;  /* 0x000000030b0b7819 */ /* 0x000fe200000012ff */
[----:B------:R3:W-:Y:S01]  /*36760*/  ST.E desc[UR14][R228.64], R5 ;  /* 0x00000005e4007985 */ /* 0x0007e2000c10190e */
[C---:B-1----:R-:W-:Y:S02]  /*36770*/  IADD3 R6, P5, R2.reuse, 0xed460, RZ ;  /* 0x000ed46002067810 */ /* 0x042fe40007fbe0ff */
[----:B--2---:R-:W-:-:S02]  /*36780*/  IADD3 R4, P3, R2, 0xe9800, RZ ;  /* 0x000e980002047810 */ /* 0x004fc40007f7e0ff */
[----:B------:R-:W-:Y:S02]  /*36790*/  LOP3.LUT R13, R12, 0x380, RZ, 0xc0, !PT ;  /* 0x000003800c0d7812 */ /* 0x000fe400078ec0ff */
[----:B------:R-:W-:Y:S01]  /*367a0*/  SHF.R.U64 R9, R9, 0x3, RZ ;  /* 0x0000000309097819 */ /* 0x000fe200000012ff */
[----:B---3--:R-:W2:Y:S01]  /*367b0*/  LDL.LU R229, [R1+0x490] ;  /* 0x0004900001e57983 */ /* 0x008ea20000300800 */
[----:B------:R-:W-:Y:S02]  /*367c0*/  LOP3.LUT R7, R6, 0x380, RZ, 0xc0, !PT ;  /* 0x0000038006077812 */ /* 0x000fe400078ec0ff */
[----:B------:R-:W-:Y:S01]  /*367d0*/  LOP3.LUT R5, R4, 0x380, RZ, 0xc0, !PT ;  /* 0x0000038004057812 */ /* 0x000fe200078ec0ff */
[----:B------:R-:W3:Y:S01]  /*367e0*/  LDL.LU R228, [R1+0x494] ;  /* 0x0004940001e47983 */ /* 0x000ee20000300800 */
[----:B------:R-:W-:Y:S01]  /*367f0*/  LOP3.LUT R10, R11, R10, RZ, 0x3c, !PT ;  /* 0x0000000a0b0a7212 */ /* 0x000fe200078e3cff */
[----:B------:R-:W-:Y:S01]  /*36800*/  IMAD.X R11, RZ, RZ, R0, P4 ;  /* 0x000000ffff0b7224 */ /* 0x000fe200020e0600 */
[----:B------:R-:W-:-:S02]  /*36810*/  SHF.R.U64 R13, R13, 0x3, RZ ;  /* 0x000000030d0d7819 */ /* 0x000fc400000012ff */
[----:B------:R-:W-:Y:S01]  /*36820*/  LOP3.LUT R8, R9, R8, RZ, 0x3c, !PT ;  /* 0x0000000809087212 */ /* 0x000fe200078e3cff */
[----:B------:R-:W-:Y:S01]  /*36830*/  IMAD.X R9, RZ, RZ, R0, P6 ;  /* 0x000000ffff097224 */ /* 0x000fe200030e0600 */
[----:B------:R-:W-:Y:S02]  /*36840*/  SHF.R.U64 R7, R7, 0x3, RZ ;  /* 0x0000000307077819 */ /* 0x000fe400000012ff */
[----:B------:R-:W-:Y:S02]  /*36850*/  SHF.R.U64 R5, R5, 0x3, RZ ;  /* 0x0000000305057819 */ /* 0x000fe400000012ff */
[C---:B------:R-:W-:Y:S02]  /*36860*/  IADD3 R208, P4, R2.reuse, 0xe9820, RZ ;  /* 0x000e982002d07810 */ /* 0x040fe40007f9e0ff */
[----:B------:R-:W-:Y:S02]  /*36870*/  IADD3 R210, P6, R2, 0xed820, RZ ;  /* 0x000ed82002d27810 */ /* 0x000fe40007fde0ff */
[----:B------:R-:W-:-:S02]  /*36880*/  LOP3.LUT R12, R13, R12, RZ, 0x3c, !PT ;  /* 0x0000000c0d0c7212 */ /* 0x000fc400078e3cff */
[----:B------:R-:W-:Y:S02]  /*36890*/  LOP3.LUT R6, R7, R6, RZ, 0x3c, !PT ;  /* 0x0000000607067212 */ /* 0x000fe400078e3cff */
[----:B------:R-:W-:Y:S01]  /*368a0*/  LOP3.LUT R4, R5, R4, RZ, 0x3c, !PT ;  /* 0x0000000405047212 */ /* 0x000fe200078e3cff */
[----:B------:R-:W-:Y:S01]  /*368b0*/  IMAD.X R5, RZ, RZ, R0, P3 ;  /* 0x000000ffff057224 */ /* 0x000fe200018e0600 */
[-C--:B------:R-:W-:Y:S02]  /*368c0*/  IADD3.X R13, RZ, R0.reuse, RZ, P2, !PT ;  /* 0x00000000ff0d7210 */ /* 0x080fe400017fe4ff */
[----:B------:R-:W-:Y:S02]  /*368d0*/  LOP3.LUT R209, R208, 0x380, RZ, 0xc0, !PT ;  /* 0x00000380d0d17812 */ /* 0x000fe400078ec0ff */
[----:B------:R-:W-:Y:S02]  /*368e0*/  IADD3.X R7, RZ, R0, RZ, P5, !PT ;  /* 0x00000000ff077210 */ /* 0x000fe40002ffe4ff */
[----:B------:R-:W-:-:S02]  /*368f0*/  IADD3 R190, P2, R2, 0xed800, RZ ;  /* 0x000ed80002be7810 */ /* 0x000fc40007f5e0ff */
[----:B------:R-:W-:Y:S02]  /*36900*/  IADD3 R212, P5, R2, 0xe9840, RZ ;  /* 0x000e984002d47810 */ /* 0x000fe40007fbe0ff */
[----:B------:R-:W-:Y:S02]  /*36910*/  LOP3.LUT R211, R210, 0x380, RZ, 0xc0, !PT ;  /* 0x00000380d2d37812 */ /* 0x000fe400078ec0ff */
[----:B------:R-:W-:Y:S02]  /*36920*/  IADD3 R218, P3, R2, 0xed840, RZ ;  /* 0x000ed84002da7810 */ /* 0x000fe40007f7e0ff */
[----:B------:R-:W-:Y:S01]  /*36930*/  SHF.R.U64 R209, R209, 0x3, RZ ;  /* 0x00000003d1d17819 */ /* 0x000fe200000012ff */
[----:B------:R-:W-:Y:S01]  /*36940*/  ST.E desc[UR14][R226.64], R43 ;  /* 0x0000002be2007985 */ /* 0x000fe2000c10190e */
[----:B------:R-:W-:Y:S02]  /*36950*/  LOP3.LUT R191, R190, 0x380, RZ, 0xc0, !PT ;  /* 0x00000380bebf7812 */ /* 0x000fe400078ec0ff */
[----:B------:R-:W-:Y:S01]  /*36960*/  LOP3.LUT R213, R212, 0x380, RZ, 0xc0, !PT ;  /* 0x00000380d4d57812 */ /* 0x000fe200078ec0ff */
[----:B------:R-:W-:Y:S01]  /*36970*/  ST.E desc[UR14][R226.64+0x4], R42 ;  /* 0x0000042ae2007985 */ /* 0x000fe2000c10190e */
[----:B------:R-:W-:-:S02]  /*36980*/  SHF.R.U64 R211, R211, 0x3, RZ ;  /* 0x00000003d3d37819 */ /* 0x000fc400000012ff */
[----:B------:R-:W-:Y:S01]  /*36990*/  LOP3.LUT R219, R218, 0x380, RZ, 0xc0, !PT ;  /* 0x00000380dadb7812 */ /* 0x000fe200078ec0ff */
[----:B------:R1:W-:Y:S01]  /*369a0*/  ST.E desc[UR14][R232.64], R41 ;  /* 0x00000029e8007985 */ /* 0x0003e2000c10190e */
[----:B------:R-:W-:-:S03]  /*369b0*/  LOP3.LUT R208, R209, R208, RZ, 0x3c, !PT ;  /* 0x000000d0d1d07212 */ /* 0x000fc600078e3cff */
[----:B------:R-:W-:Y:S01]  /*369c0*/  ST.E desc[UR14][R232.64+0x4], R40 ;  /* 0x00000428e8007985 */ /* 0x000fe2000c10190e */
[----:B------:R-:W-:Y:S02]  /*369d0*/  SHF.R.U64 R191, R191, 0x3, RZ ;  /* 0x00000003bfbf7819 */ /* 0x000fe400000012ff */
[----:B------:R-:W-:Y:S01]  /*369e0*/  SHF.R.U64 R213, R213, 0x3, RZ ;  /* 0x00000003d5d57819 */ /* 0x000fe200000012ff */
[----:B------:R-:W-:Y:S01]  /*369f0*/  ST.E desc[UR14][R230.64], R39 ;  /* 0x00000027e6007985 */ /* 0x000fe2000c10190e */
[----:B------:R-:W-:Y:S01]  /*36a00*/  LOP3.LUT R210, R211, R210, RZ, 0x3c, !PT ;  /* 0x000000d2d3d27212 */ /* 0x000fe200078e3cff */
[----:B------:R-:W-:Y:S01]  /*36a10*/  IMAD.X R211, RZ, RZ, R0, P6 ;  /* 0x000000ffffd37224 */ /* 0x000fe200030e0600 */
[----:B------:R-:W-:Y:S01]  /*36a20*/  IADD3.X R209, RZ, R0, RZ, P4, !PT ;  /* 0x00000000ffd17210 */ /* 0x000fe200027fe4ff */
[----:B------:R-:W-:Y:S01]  /*36a30*/  ST.E desc[UR14][R230.64+0x4], R38 ;  /* 0x00000426e6007985 */ /* 0x000fe2000c10190e */
[----:B------:R-:W-:-:S03]  /*36a40*/  SHF.R.U64 R219, R219, 0x3, RZ ;  /* 0x00000003dbdb7819 */ /* 0x000fc600000012ff */
[----:B------:R4:W-:Y:S01]  /*36a50*/  ST.E desc[UR14][R234.64+0x4], R3 ;  /* 0x00000403ea007985 */ /* 0x0009e2000c10190e */
[----:B------:R-:W-:-:S03]  /*36a60*/  LOP3.LUT R190, R191, R190, RZ, 0x3c, !PT ;  /* 0x000000bebfbe7212 */ /* 0x000fc600078e3cff */
[----:B------:R4:W-:Y:S01]  /*36a70*/  ST.E desc[UR14][R234.64], R21 ;  /* 0x00000015ea007985 */ /* 0x0009e2000c10190e */
[----:B------:R-:W-:Y:S01]  /*36a80*/  LOP3.LUT R212, R213, R212, RZ, 0x3c, !PT ;  /* 0x000000d4d5d47212 */ /* 0x000fe200078e3cff */
[----:B------:R-:W-:Y:S01]  /*36a90*/  IMAD.X R191, RZ, RZ, R0, P2 ;  /* 0x000000ffffbf7224 */ /* 0x000fe200010e0600 */
[----:B------:R-:W-:Y:S01]  /*36aa0*/  LOP3.LUT R218, R219, R218, RZ, 0x3c, !PT ;  /* 0x000000dadbda7212 */ /* 0x000fe200078e3cff */
[----:B-1----:R-:W2:Y:S01]  /*36ab0*/  LDL.LU R41, [R1+0x380] ;  /* 0x0003800001297983 */ /* 0x002ea20000300800 */
[----:B----4-:R-:W-:-:S03]  /*36ac0*/  IADD3 R3, P4, R2, 0xed860, RZ ;  /* 0x000ed86002037810 */ /* 0x010fc60007f9e0ff */
[----:B------:R-:W4:Y:S01]  /*36ad0*/  LDL.LU R40, [R1+0x384] ;  /* 0x0003840001287983 */ /* 0x000f220000300800 */
[----:B------:R-:W-:-:S03]  /*36ae0*/  IADD3 R21, P6, R2, 0xe9c00, RZ ;  /* 0x000e9c0002157810 */ /* 0x000fc60007fde0ff */
[----:B------:R-:W3:Y:S01]  /*36af0*/  LDL.LU R227, [R1+0x498] ;  /* 0x0004980001e37983 */ /* 0x000ee20000300800 */
[----:B------:R-:W-:Y:S02]  /*36b00*/  LOP3.LUT R213, R3, 0x380, RZ, 0xc0, !PT ;  /* 0x0000038003d57812 */ /* 0x000fe400078ec0ff */
[----:B------:R-:W-:Y:S01]  /*36b10*/  IADD3 R220, P2, R2, 0xe9860, RZ ;  /* 0x000e986002dc7810 */ /* 0x000fe20007f5e0ff */
[----:B------:R-:W3:Y:S01]  /*36b20*/  LDL.LU R226, [R1+0x49c] ;  /* 0x00049c0001e27983 */ /* 0x000ee20000300800 */
[----:B------:R-:W-:Y:S02]  /*36b30*/  LOP3.LUT R219, R21, 0x380, RZ, 0xc0, !PT ;  /* 0x0000038015db7812 */ /* 0x000fe400078ec0ff */
[----:B------:R-:W-:Y:S02]  /*36b40*/  SHF.R.U64 R213, R213, 0x3, RZ ;  /* 0x00000003d5d57819 */ /* 0x000fe400000012ff */
[----:B------:R-:W-:Y:S02]  /*36b50*/  LOP3.LUT R221, R220, 0x380, RZ, 0xc0, !PT ;  /* 0x00000380dcdd7812 */ /* 0x000fe400078ec0ff */
[----:B------:R-:W-:-:S02]  /*36b60*/  SHF.R.U64 R219, R219, 0x3, RZ ;  /* 0x00000003dbdb7819 */ /* 0x000fc400000012ff */
[----:B------:R-:W-:Y:S01]  /*36b70*/  LOP3.LUT R38, R213, R3, RZ, 0x3c, !PT ;  /* 0x00000003d5267212 */ /* 0x000fe200078e3cff */
[----:B------:R-:W-:Y:S01]  /*36b80*/  IMAD.X R213, RZ, RZ, R0, P5 ;  /* 0x000000ffffd57224 */ /* 0x000fe200028e0600 */
[----:B------:R-:W-:Y:S02]  /*36b90*/  SHF.R.U64 R221, R221, 0x3, RZ ;  /* 0x00000003dddd7819 */ /* 0x000fe400000012ff */
[----:B------:R-:W-:Y:S02]  /*36ba0*/  LOP3.LUT R50, R219, R21, RZ, 0x3c, !PT ;  /* 0x00000015db327212 */ /* 0x000fe400078e3cff */
[C---:B------:R-:W-:Y:S02]  /*36bb0*/  IADD3 R3, P5, R2.reuse, 0xedc00, RZ ;  /* 0x000edc0002037810 */ /* 0x040fe40007fbe0ff */
[----:B------:R-:W-:Y:S02]  /*36bc0*/  IADD3.X R219, RZ, R0, RZ, P3, !PT ;  /* 0x00000000ffdb7210 */ /* 0x000fe40001ffe4ff */
[----:B------:R-:W-:Y:S01]  /*36bd0*/  IADD3 R21, P3, R2, 0xe9c20, RZ ;  /* 0x000e9c2002157810 */ /* 0x000fe20007f7e0ff */
[----:B------:R-:W-:Y:S01]  /*36be0*/  ST.E desc[UR14][R224.64], R37 ;  /* 0x00000025e0007985 */ /* 0x000fe2000c10190e */
[----:B------:R-:W-:-:S02]  /*36bf0*/  LOP3.LUT R220, R221, R220, RZ, 0x3c, !PT ;  /* 0x000000dcdddc7212 */ /* 0x000fc400078e3cff */
[----:B------:R-:W-:Y:S01]  /*36c00*/  LOP3.LUT R221, R3, 0x380, RZ, 0xc0, !PT ;  /* 0x0000038003dd7812 */ /* 0x000fe200078ec0ff */
[----:B------:R1:W-:Y:S03]  /*36c10*/  ST.E desc[UR14][R224.64+0x4], R36 ;  /* 0x00000424e0007985 */ /* 0x0003e6000c10190e */
[----:B------:R-:W-:Y:S01]  /*36c20*/  SHF.R.U64 R221, R221, 0x3, RZ ;  /* 0x00000003dddd7819 */ /* 0x000fe200000012ff */
[--C-:B------:R-:W-:Y:S01]  /*36c30*/  IMAD.X R39, RZ, RZ, R0.reuse, P4 ;  /* 0x000000ffff277224 */ /* 0x100fe200020e0600 */
[----:B-1----:R-:W-:Y:S01]  /*36c40*/  LOP3.LUT R224, R21, 0x380, RZ, 0xc0, !PT ;  /* 0x0000038015e07812 */ /* 0x002fe200078ec0ff */
[--C-:B------:R-:W-:Y:S01]  /*36c50*/  IMAD.X R49, RZ, RZ, R0.reuse, P5 ;  /* 0x000000ffff317224 */ /* 0x100fe200028e0600 */
[----:B------:R-:W-:Y:S01]  /*36c60*/  IADD3.X R51, RZ, R0, RZ, P6, !PT ;  /* 0x00000000ff337210 */ /* 0x000fe200037fe4ff */
[--C-:B------:R-:W-:Y:S01]  /*36c70*/  IMAD.X R37, RZ, RZ, R0.reuse, P3 ;  /* 0x000000ffff257224 */ /* 0x100fe200018e0600 */
[----:B------:R-:W-:Y:S01]  /*36c80*/  SHF.R.U64 R224, R224, 0x3, RZ ;  /* 0x00000003e0e07819 */ /* 0x000fe200000012ff */
[----:B------:R-:W3:Y:S01]  /*36c90*/  LDL.LU R225, [R1+0x4a0] ;  /* 0x0004a00001e17983 */ /* 0x000ee20000300800 */
[----:B------:R-:W-:Y:S01]  /*36ca0*/  LOP3.LUT R48, R221, R3, RZ, 0x3c, !PT ;  /* 0x00000003dd307212 */ /* 0x000fe200078e3cff */
[----:B------:R-:W-:Y:S01]  /*36cb0*/  IMAD.X R221, RZ, RZ, R0, P2 ;  /* 0x000000ffffdd7224 */ /* 0x000fe200010e0600 */
[----:B------:R-:W-:-:S02]  /*36cc0*/  LOP3.LUT R36, R224, R21, RZ, 0x3c, !PT ;  /* 0x00000015e0247212 */ /* 0x000fc400078e3cff */
[C---:B------:R-:W-:Y:S01]  /*36cd0*/  IADD3 R3, P2, R2.reuse, 0xedc20, RZ ;  /* 0x000edc2002037810 */ /* 0x040fe20007f5e0ff */
[----:B------:R-:W-:Y:S01]  /*36ce0*/  ST.E desc[UR14][R222.64], R33 ;  /* 0x00000021de007985 */ /* 0x000fe2000c10190e */
[----:B------:R-:W-:-:S03]  /*36cf0*/  IADD3 R21, P4, R2, 0xe9c40, RZ ;  /* 0x000e9c4002157810 */ /* 0x000fc60007f9e0ff */
[----:B------:R1:W-:Y:S04]  /*36d00*/  ST.E desc[UR14][R222.64+0x4], R32 ;  /* 0x00000420de007985 */ /* 0x0003e8000c10190e */
[----:B------:R-:W3:Y:S01]  /*36d10*/  LDL.LU R224, [R1+0x4a4] ;  /* 0x0004a40001e07983 */ /* 0x000ee20000300800 */
[----:B-1----:R-:W-:Y:S02]  /*36d20*/  LOP3.LUT R222, R3, 0x380, RZ, 0xc0, !PT ;  /* 0x0000038003de7812 */ /* 0x002fe400078ec0ff */
[----:B------:R-:W-:Y:S02]  /*36d30*/  LOP3.LUT R223, R21, 0x380, RZ, 0xc0, !PT ;  /* 0x0000038015df7812 */ /* 0x000fe400078ec0ff */
[----:B------:R-:W-:Y:S02]  /*36d40*/  SHF.R.U64 R222, R222, 0x3, RZ ;  /* 0x00000003dede7819 */ /* 0x000fe400000012ff */
[----:B------:R-:W-:-:S02]  /*36d50*/  SHF.R.U64 R223, R223, 0x3, RZ ;  /* 0x00000003dfdf7819 */ /* 0x000fc400000012ff */
[----:B------:R-:W-:Y:S02]  /*36d60*/  LOP3.LUT R44, R222, R3, RZ, 0x3c, !PT ;  /* 0x00000003de2c7212 */ /* 0x000fe400078e3cff */
[----:B------:R-:W-:Y:S01]  /*36d70*/  LOP3.LUT R32, R223, R21, RZ, 0x3c, !PT ;  /* 0x00000015df207212 */ /* 0x000fe200078e3cff */
[----:B------:R-:W-:Y:S01]  /*36d80*/  ST.E desc[UR14][R216.64], R35 ;  /* 0x00000023d8007985 */ /* 0x000fe2000c10190e */
[C---:B------:R-:W-:Y:S02]  /*36d90*/  IADD3 R3, P6, R2.reuse, 0xedc40, RZ ;  /* 0x000edc4002037810 */ /* 0x040fe40007fde0ff */
[----:B------:R-:W-:Y:S01]  /*36da0*/  IADD3 R21, P5, R2, 0xe9c60, RZ ;  /* 0x000e9c6002157810 */ /* 0x000fe20007fbe0ff */
[----:B------:R1:W-:Y:S01]  /*36db0*/  ST.E desc[UR14][R216.64+0x4], R34 ;  /* 0x00000422d8007985 */ /* 0x0003e2000c10190e */
[----:B------:R-:W-:Y:S01]  /*36dc0*/  IADD3.X R45, RZ, R0, RZ, P2, !PT ;  /* 0x00000000ff2d7210 */ /* 0x000fe200017fe4ff */
[----:B------:R-:W-:Y:S02]  /*36dd0*/  IMAD.X R33, RZ, RZ, R0, P4 ;  /* 0x000000ffff217224 */ /* 0x000fe400020e0600 */
[----:B------:R-:W3:Y:S04]  /*36de0*/  LDL.LU R223, [R1+0x4a8] ;  /* 0x0004a80001df7983 */ /* 0x000ee80000300800 */
[----:B------:R-:W3:Y:S01]  /*36df0*/  LDL.LU R222, [R1+0x4ac] ;  /* 0x0004ac0001de7983 */ /* 0x000ee20000300800 */
[----:B-1----:R-:W-:-:S02]  /*36e00*/  LOP3.LUT R216, R3, 0x380, RZ, 0xc0, !PT ;  /* 0x0000038003d87812 */ /* 0x002fc400078ec0ff */
[----:B------:R-:W-:Y:S02]  /*36e10*/  LOP3.LUT R217, R21, 0x380, RZ, 0xc0, !PT ;  /* 0x0000038015d97812 */ /* 0x000fe400078ec0ff */
[----:B------:R-:W-:Y:S02]  /*36e20*/  SHF.R.U64 R216, R216, 0x3, RZ ;  /* 0x00000003d8d87819 */ /* 0x000fe400000012ff */
[----:B------:R-:W-:Y:S02]  /*36e30*/  SHF.R.U64 R217, R217, 0x3, RZ ;  /* 0x00000003d9d97819 */ /* 0x000fe400000012ff */
[----:B------:R-:W-:Y:S02]  /*36e40*/  LOP3.LUT R42, R216, R3, RZ, 0x3c, !PT ;  /* 0x00000003d82a7212 */ /* 0x000fe400078e3cff */
[----:B------:R-:W-:Y:S02]  /*36e50*/  LOP3.LUT R34, R217, R21, RZ, 0x3c, !PT ;  /* 0x00000015d9227212 */ /* 0x000fe400078e3cff */
[----:B------:R-:W-:-:S02]  /*36e60*/  IADD3 R3, P3, R2, 0xedc60, RZ ;  /* 0x000edc6002037810 */ /* 0x000fc40007f7e0ff */
[----:B------:R-:W-:Y:S01]  /*36e70*/  IADD3 R21, P2, R2, 0xca000, RZ ;  /* 0x000ca00002157810 */ /* 0x000fe20007f5e0ff */
[----:B------:R-:W-:Y:S04]  /*36e80*/  ST.E desc[UR14][R214.64], R31 ;  /* 0x0000001fd6007985 */ /* 0x000fe8000c10190e */
[----:B------:R1:W-:Y:S01]  /*36e90*/  ST.E desc[UR14][R214.64+0x4], R28 ;  /* 0x0000041cd6007985 */ /* 0x0003e2000c10190e */
[----:B------:R-:W-:Y:S01]  /*36ea0*/  IMAD.X R43, RZ, RZ, R0, P6 ;  /* 0x000000ffff2b7224 */ /* 0x000fe200030e0600 */
[----:B-1----:R-:W-:Y:S02]  /*36eb0*/  LOP3.LUT R214, R3, 0x380, RZ, 0xc0, !PT ;  /* 0x0000038003d67812 */ /* 0x002fe400078ec0ff */
[----:B------:R-:W-:Y:S02]  /*36ec0*/  LOP3.LUT R215, R21, 0x380, RZ, 0xc0, !PT ;  /* 0x0000038015d77812 */ /* 0x000fe400078ec0ff */
[----:B------:R-:W-:-:S02]  /*36ed0*/  SHF.R.U64 R214, R214, 0x3, RZ ;  /* 0x00000003d6d67819 */ /* 0x000fc400000012ff */
[----:B------:R-:W-:Y:S02]  /*36ee0*/  SHF.R.U64 R215, R215, 0x3, RZ ;  /* 0x00000003d7d77819 */ /* 0x000fe400000012ff */
[----:B------:R-:W-:Y:S02]  /*36ef0*/  LOP3.LUT R28, R214, R3, RZ, 0x3c, !PT ;  /* 0x00000003d61c7212 */ /* 0x000fe400078e3cff */
[----:B------:R-:W-:Y:S02]  /*36f00*/  LOP3.LUT R216, R215, R21, RZ, 0x3c, !PT ;  /* 0x00000015d7d87212 */ /* 0x000fe400078e3cff */
[C---:B------:R-:W-:Y:S02]  /*36f10*/  IADD3 R3, P4, R2.reuse, 0xce000, RZ ;  /* 0x000ce00002037810 */ /* 0x040fe40007f9e0ff */
[----:B------:R-:W-:Y:S01]  /*36f20*/  IADD3 R21, P6, R2, 0xca020, RZ ;  /* 0x000ca02002157810 */ /* 0x000fe20007fde0ff */
[----:B------:R-:W-:Y:S04]  /*36f30*/  ST.E desc[UR14][R206.64], R30 ;  /* 0x0000001ece007985 */ /* 0x000fe8000c10190e */
[----:B------:R1:W-:Y:S02]  /*36f40*/  ST.E desc[UR14][R206.64+0x4], R27 ;  /* 0x0000041bce007985 */ /* 0x0003e4000c10190e */
[----:B-1----:R-:W-:-:S02]  /*36f50*/  LOP3.LUT R206, R3, 0x380, RZ, 0xc0, !PT ;  /* 0x0000038003ce7812 */ /* 0x002fc400078ec0ff */
[----:B------:R-:W-:Y:S02]  /*36f60*/  LOP3.LUT R207, R21, 0x380, RZ, 0xc0, !PT ;  /* 0x0000038015cf7812 */ /* 0x000fe400078ec0ff */
[----:B------:R-:W-:Y:S02]  /*36f70*/  SHF.R.U64 R206, R206, 0x3, RZ ;  /* 0x00000003cece7819 */ /* 0x000fe400000012ff */
[----:B------:R-:W-:Y:S02]  /*36f80*/  SHF.R.U64 R207, R207, 0x3, RZ ;  /* 0x00000003cfcf7819 */ /* 0x000fe400000012ff */
[----:B------:R-:W-:Y:S02]  /*36f90*/  LOP3.LUT R46, R206, R3, RZ, 0x3c, !PT ;  /* 0x00000003ce2e7212 */ /* 0x000fe400078e3cff */
[----:B------:R-:W-:Y:S01]  /*36fa0*/  LOP3.LUT R214, R207, R21, RZ, 0x3c, !PT ;  /* 0x00000015cfd67212 */ /* 0x000fe200078e3cff */
[----:B------:R-:W-:Y:S01]  /*36fb0*/  IMAD.MOV.U32 R207, RZ, RZ, R29 ;  /* 0x000000ffffcf7224 */ /* 0x000fe200078e001d */
[----:B------:R-:W-:Y:S01]  /*36fc0*/  MOV R206, R28 ;  /* 0x0000001c00ce7202 */ /* 0x000fe20000000f00 */
[----:B------:R-:W3:Y:S04]  /*36fd0*/  LDL.LU R29, [R1+0x388] ;  /* 0x00038800011d7983 */ /* 0x000ee80000300800 */
[----:B------:R-:W3:Y:S04]  /*36fe0*/  LDL.LU R28, [R1+0x38c] ;  /* 0x00038c00011c7983 */ /* 0x000ee80000300800 */
[----:B------:R1:W-:Y:S04]  /*36ff0*/  ST.E desc[UR14][R204.64+0x4], R20 ;  /* 0x00000414cc007985 */ /* 0x0003e8000c10190e */
[----:B-1----:R-:W3:Y:S01]  /*37000*/  LDL.LU R20, [R1+0x394] ;  /* 0x0003940001147983 */ /* 0x002ee20000300800 */
[----:B------:R-:W-:Y:S01]  /*37010*/  IMAD.X R35, RZ, RZ, R0, P5 ;  /* 0x000000ffff237224 */ /* 0x000fe200028e0600 */
[----:B------:R-:W-:-:S02]  /*37020*/  IADD3.X R207, RZ, R0, RZ, P3, !PT ;  /* 0x00000000ffcf7210 */ /* 0x000fc40001ffe4ff */
[C---:B------:R-:W-:Y:S02]  /*37030*/  IADD3 R3, P5, R2.reuse, 0xce020, RZ ;  /* 0x000ce02002037810 */ /* 0x040fe40007fbe0ff */
[----:B------:R-:W-:Y:S01]  /*37040*/  IADD3 R21, P3, R2, 0xca040, RZ ;  /* 0x000ca04002157810 */ /* 0x000fe20007f7e0ff */
[----:B------:R1:W-:Y:S02]  /*37050*/  ST.E desc[UR14][R204.64], R26 ;  /* 0x0000001acc007985 */ /* 0x0003e4000c10190e */
[----:B-1----:R-:W-:Y:S02]  /*37060*/  LOP3.LUT R204, R3, 0x380, RZ, 0xc0, !PT ;  /* 0x0000038003cc7812 */ /* 0x002fe400078ec0ff */
[----:B------:R-:W-:Y:S02]  /*37070*/  LOP3.LUT R205, R21, 0x380, RZ, 0xc0, !PT ;  /* 0x0000038015cd7812 */ /* 0x000fe400078ec0ff */
[----:B------:R-:W-:Y:S02]  /*37080*/  SHF.R.U64 R204, R204, 0x3, RZ ;  /* 0x00000003cccc7819 */ /* 0x000fe400000012ff */
[----:B------:R-:W-:-:S02]  /*37090*/  SHF.R.U64 R205, R205, 0x3, RZ ;  /* 0x00000003cdcd7819 */ /* 0x000fc400000012ff */
[----:B------:R-:W-:Y:S01]  /*370a0*/  LOP3.LUT R30, R204, R3, RZ, 0x3c, !PT ;  /* 0x00000003cc1e7212 */ /* 0x000fe200078e3cff */
[----:B------:R-:W-:Y:S01]  /*370b0*/  IMAD.MOV.U32 R204, RZ, RZ, R46 ;  /* 0x000000ffffcc7224 */ /* 0x000fe200078e002e */
[----:B------:R-:W-:Y:S01]  /*370c0*/  LOP3.LUT R26, R205, R21, RZ, 0x3c, !PT ;  /* 0x00000015cd1a7212 */ /* 0x000fe200078e3cff */
[----:B------:R-:W-:Y:S01]  /*370d0*/  IMAD.MOV.U32 R205, RZ, RZ, R47 ;  /* 0x000000ffffcd7224 */ /* 0x000fe200078e002f */
[----:B------:R-:W3:Y:S04]  /*370e0*/  LDL.LU R46, [R1+0x39c] ;  /* 0x00039c00012e7983 */ /* 0x000ee80000300800 */
[----:B------:R-:W3:Y:S01]  /*370f0*/  LDL.LU R47, [R1+0x398] ;  /* 0x00039800012f7983 */ /* 0x000ee20000300800 */
[--C-:B------:R-:W-:Y:S01]  /*37100*/  IMAD.X R205, RZ, RZ, R0.reuse, P4 ;  /* 0x000000ffffcd7224 */ /* 0x100fe200020e0600 */
[----:B------:R-:W-:Y:S01]  /*37110*/  IADD3 R21, P4, R2, 0xca060, RZ ;  /* 0x000ca06002157810 */ /* 0x000fe20007f9e0ff */
[----:B------:R-:W-:Y:S01]  /*37120*/  IMAD.X R27, RZ, RZ, R0, P3 ;  /* 0x000000ffff1b7224 */ /* 0x000fe200018e0600 */
[----:B------:R-:W-:Y:S04]  /*37130*/  ST.E desc[UR14][R202.64], R25 ;  /* 0x00000019ca007985 */ /* 0x000fe8000c10190e */
[----:B------:R1:W-:Y:S04]  /*37140*/  ST.E desc[UR14][R202.64+0x4], R24 ;  /* 0x00000418ca007985 */ /* 0x0003e8000c10190e */
[----:B------:R1:W-:Y:S02]  /*37150*/  STL.64 [R1+0x618], R26 ;  /* 0x0006181a01007387 */ /* 0x0003e40000100a00 */
[----:B-1----:R-:W-:-:S02]  /*37160*/  LOP3.LUT R203, R21, 0x380, RZ, 0xc0, !PT ;  /* 0x0000038015cb7812 */ /* 0x002fc400078ec0ff */
[----:B------:R-:W3:Y:S02]  /*37170*/  LDL.LU R27, [R1+0x3a0] ;  /* 0x0003a000011b7983 */ /* 0x000ee40000300800 */
[----:B------:R-:W-:Y:S02]  /*37180*/  SHF.R.U64 R203, R203, 0x3, RZ ;  /* 0x00000003cbcb7819 */ /* 0x000fe400000012ff */
[----:B------:R-:W3:Y:S02]  /*37190*/  LDL.LU R26, [R1+0x3a4] ;  /* 0x0003a400011a7983 */ /* 0x000ee40000300800 */
[----:B------:R-:W-:Y:S02]  /*371a0*/  LOP3.LUT R52, R203, R21, RZ, 0x3c, !PT ;  /* 0x00000015cb347212 */ /* 0x000fe400078e3cff */
[----:B------:R-:W-:Y:S02]  /*371b0*/  IADD3.X R31, RZ, R0, RZ, P5, !PT ;  /* 0x00000000ff1f7210 */ /* 0x000fe40002ffe4ff */
[----:B------:R-:W-:-:S03]  /*371c0*/  IADD3 R21, P5, R2, 0xca400, RZ ;  /* 0x000ca40002157810 */ /* 0x000fc60007fbe0ff */
[----:B------:R1:W-:Y:S02]  /*371d0*/  STL.64 [R1+0x5e8], R30 ;  /* 0x0005e81e01007387 */ /* 0x0003e40000100a00 */
[----:B-1----:R-:W-:Y:S02]  /*371e0*/  IMAD.X R31, RZ, RZ, R0, P5 ;  /* 0x000000ffff1f7224 */ /* 0x002fe400028e0600 */
[----:B--2---:R-:W-:Y:S04]  /*371f0*/  ST.E desc[UR14][R200.64], R41 ;  /* 0x00000029c8007985 */ /* 0x004fe8000c10190e */
[----:B----4-:R1:W-:Y:S02]  /*37200*/  ST.E desc[UR14][R200.64+0x4], R40 ;  /* 0x00000428c8007985 */ /* 0x0103e4000c10190e */
[----:B-1----:R-:W-:-:S04]  /*37210*/  LOP3.LUT R201, R21, 0x380, RZ, 0xc0, !PT ;  /* 0x0000038015c97812 */ /* 0x002fc800078ec0ff */
[----:B------:R-:W-:-:S04]  /*37220*/  SHF.R.U64 R201, R201, 0x3, RZ ;  /* 0x00000003c9c97819 */ /* 0x000fc800000012ff */
[----:B------:R-:W-:-:S05]  /*37230*/  LOP3.LUT R30, R201, R21, RZ, 0x3c, !PT ;  /* 0x00000015c91e7212 */ /* 0x000fca00078e3cff */
[----:B------:R1:W-:Y:S04]  /*37240*/  STL.64 [R1+0x630], R30 ;  /* 0x0006301e01007387 */ /* 0x0003e80000100a00 */
[----:B-1----:R-:W2:Y:S04]  /*37250*/  LDL.LU R31, [R1+0x3b0] ;  /* 0x0003b000011f7983 */ /* 0x002ea80000300800 */
[----:B------:R-:W4:Y:S04]  /*37260*/  LDL.LU R30, [R1+0x3b4] ;  /* 0x0003b400011e7983 */ /* 0x000f280000300800 */
[----:B---3--:R-:W-:Y:S04]  /*37270*/  ST.E desc[UR14][R198.64], R29 ;  /* 0x0000001dc6007985 */ /* 0x008fe8000c10190e */
[----:B------:R-:W-:Y:S04]  /*37280*/  ST.E desc[UR14][R198.64+0x4], R28 ;  /* 0x0000041cc6007985 */ /* 0x000fe8000c10190e */
[----:B------:R1:W-:Y:S04]  /*37290*/  ST.E desc[UR14][R196.64], R54 ;  /* 0x00000036c4007985 */ /* 0x0003e8000c10190e */
[----:B------:R3:W-:Y:S04]  /*372a0*/  ST.E desc[UR14][R196.64+0x4], R20 ;  /* 0x00000414c4007985 */ /* 0x0007e8000c10190e */
[----:B-1----:R-:W2:Y:S04]  /*372b0*/  LDL.LU R54, [R1+0x3a8] ;  /* 0x0003a80001367983 */ /* 0x002ea80000300800 */
[----:B---3--:R-:W3:Y:S01]  /*372c0*/  LDL.LU R20, [R1+0x3ac] ;  /* 0x0003ac0001147983 */ /* 0x008ee20000300800 */
[----:B------:R-:W-:-:S02]  /*372d0*/  IADD3.X R217, RZ, R0, RZ, P2, !PT ;  /* 0x00000000ffd97210 */ /* 0x000fc400017fe4ff */
[----:B------:R-:W-:-:S04]  /*372e0*/  IADD3 R3, P2, R2, 0xce040, RZ ;  /* 0x000ce04002037810 */ /* 0x000fc80007f5e0ff */
[----:B------:R-:W-:-:S04]  /*372f0*/  LOP3.LUT R202, R3, 0x380, RZ, 0xc0, !PT ;  /* 0x0000038003ca7812 */ /* 0x000fc800078ec0ff */
[----:B------:R-:W-:Y:S01]  /*37300*/  SHF.R.U64 R202, R202, 0x3, RZ ;  /* 0x00000003caca7819 */ /* 0x000fe200000012ff */
[----:B------:R-:W-:-:S03]  /*37310*/  IMAD.X R215, RZ, RZ, R0, P6 ;  /* 0x000000ffffd77224 */ /* 0x000fc600030e0600 */
[----:B------:R-:W-:Y:S02]  /*37320*/  LOP3.LUT R24, R202, R3, RZ, 0x3c, !PT ;  /* 0x00000003ca187212 */ /* 0x000fe400078e3cff */
[----:B------:R-:W-:-:S04]  /*37330*/  IADD3 R3, P6, R2, 0xce060, RZ ;  /* 0x000ce06002037810 */ /* 0x000fc80007fde0ff */
[----:B------:R-:W-:-:S04]  /*37340*/  LOP3.LUT R200, R3, 0x380, RZ, 0xc0, !PT ;  /* 0x0000038003c87812 */ /* 0x000fc800078ec0ff */
[----:B------:R-:W-:-:S04]  /*37350*/  SHF.R.U64 R200, R200, 0x3, RZ ;  /* 0x00000003c8c87819 */ /* 0x000fc800000012ff */
[----:B------:R-:W-:Y:S02]  /*37360*/  LOP3.LUT R40, R200, R3, RZ, 0x3c, !PT ;  /* 0x00000003c8287212 */ /* 0x000fe400078e3cff */
[C---:B------:R-:W-:Y:S01]  /*37370*/  IADD3 R3, P3, R2.reuse, 0xce400, RZ ;  /* 0x000ce40002037810 */ /* 0x040fe20007f7e0ff */
[----:B------:R-:W-:Y:S01]  /*37380*/  IMAD.X R25, RZ, RZ, R0, P2 ;  /* 0x000000ffff197224 */ /* 0x000fe200010e0600 */
[----:B------:R-:W-:Y:S02]  /*37390*/  IADD3 R21, P2, R2, 0xca420, RZ ;  /* 0x000ca42002157810 */ /* 0x000fe40007f5e0ff */
[----:B------:R-:W-:Y:S02]  /*373a0*/  LOP3.LUT R198, R3, 0x380, RZ, 0xc0, !PT ;  /* 0x0000038003c67812 */ /* 0x000fe400078ec0ff */
[----:B------:R-:W-:Y:S02]  /*373b0*/  LOP3.LUT R199, R21, 0x380, RZ, 0xc0, !PT ;  /* 0x0000038015c77812 */ /* 0x000fe400078ec0ff */
[----:B------:R-:W-:Y:S01]  /*373c0*/  SHF.R.U64 R198, R198, 0x3, RZ ;  /* 0x00000003c6c67819 */ /* 0x000fe200000012ff */
[----:B------:R1:W-:Y:S01]  /*373d0*/  STL.64 [R1+0x610], R24 ;  /* 0x0006101801007387 */ /* 0x0003e20000100a00 */
[----:B------:R-:W-:-:S02]  /*373e0*/  SHF.R.U64 R199, R199, 0x3, RZ ;  /* 0x00000003c7c77819 */ /* 0x000fc400000012ff */
[----:B------:R-:W-:Y:S01]  /*373f0*/  IADD3.X R53, RZ, R0, RZ, P4, !PT ;  /* 0x00000000ff357210 */ /* 0x000fe200027fe4ff */
[----:B------:R-:W-:Y:S01]  /*37400*/  IMAD.X R41, RZ, RZ, R0, P6 ;  /* 0x000000ffff297224 */ /* 0x000fe200030e0600 */
[----:B------:R-:W-:Y:S02]  /*37410*/  LOP3.LUT R28, R199, R21, RZ, 0x3c, !PT ;  /* 0x00000015c71c7212 */ /* 0x000fe400078e3cff */
[----:B------:R-:W-:Y:S02]  /*37420*/  IADD3 R21, P6, R2, 0xca440, RZ ;  /* 0x000ca44002157810 */ /* 0x000fe40007fde0ff */
[----:B-1----:R-:W-:Y:S02]  /*37430*/  LOP3.LUT R24, R198, R3, RZ, 0x3c, !PT ;  /* 0x00000003c6187212 */ /* 0x002fe400078e3cff */
[----:B------:R-:W-:-:S04]  /*37440*/  IADD3 R3, P4, R2, 0xce420, RZ ;  /* 0x000ce42002037810 */ /* 0x000fc80007f9e0ff */
[----:B------:R-:W-:Y:S02]  /*37450*/  LOP3.LUT R196, R3, 0x380, RZ, 0xc0, !PT ;  /* 0x0000038003c47812 */ /* 0x000fe400078ec0ff */
[----:B------:R-:W-:Y:S02]  /*37460*/  LOP3.LUT R197, R21, 0x380, RZ, 0xc0, !PT ;  /* 0x0000038015c57812 */ /* 0x000fe400078ec0ff */
[----:B------:R-:W-:Y:S02]  /*37470*/  SHF.R.U64 R196, R196, 0x3, RZ ;  /* 0x00000003c4c47819 */ /* 0x000fe400000012ff */
[----:B------:R-:W-:Y:S02]  /*37480*/  SHF.R.U64 R197, R197, 0x3, RZ ;  /* 0x00000003c5c57819 */ /* 0x000fe400000012ff */
[----:B------:R-:W-:Y:S02]  /*37490*/  LOP3.LUT R120, R196, R3, RZ, 0x3c, !PT ;  /* 0x00000003c4787212 */ /* 0x000fe400078e3cff */
[----:B------:R-:W-:Y:S01]  /*374a0*/  IADD3 R3, P5, R2, 0xce440, RZ ;  /* 0x000ce44002037810 */ /* 0x000fe20007fbe0ff */
[----:B------:R1:W-:Y:S01]  /*374b0*/  STL.64 [R1+0x638], R40 ;  /* 0x0006382801007387 */ /* 0x0003e20000100a00 */
[----:B------:R-:W-:-:S03]  /*374c0*/  IADD3.X R25, RZ, R0, RZ, P3, !PT ;  /* 0x00000000ff197210 */ /* 0x000fc60001ffe4ff */
[----:B------:R-:W-:Y:S04]  /*374d0*/  ST.E desc[UR14][R194.64], R47 ;  /* 0x0000002fc2007985 */ /* 0x000fe8000c10190e */
[----:B------:R1:W-:Y:S02]  /*374e0*/  ST.E desc[UR14][R194.64+0x4], R46 ;  /* 0x0000042ec2007985 */ /* 0x0003e4000c10190e */
[----:B-1----:R-:W-:Y:S02]  /*374f0*/  LOP3.LUT R40, R197, R21, RZ, 0x3c, !PT ;  /* 0x00000015c5287212 */ /* 0x002fe400078e3cff */
[----:B------:R-:W-:Y:S02]  /*37500*/  IADD3 R21, P3, R2, 0xca460, RZ ;  /* 0x000ca46002157810 */ /* 0x000fe40007f7e0ff */
[----:B------:R-:W-:-:S02]  /*37510*/  LOP3.LUT R194, R3, 0x380, RZ, 0xc0, !PT ;  /* 0x0000038003c27812 */ /* 0x000fc400078ec0ff */
[----:B------:R-:W-:Y:S02]  /*37520*/  LOP3.LUT R195, R21, 0x380, RZ, 0xc0, !PT ;  /* 0x0000038015c37812 */ /* 0x000fe400078ec0ff */
[----:B------:R-:W-:Y:S01]  /*37530*/  SHF.R.U64 R194, R194, 0x3, RZ ;  /* 0x00000003c2c27819 */ /* 0x000fe200000012ff */
[----:B------:R1:W-:Y:S01]  /*37540*/  STL.64 [R1+0x640], R52 ;  /* 0x0006403401007387 */ /* 0x0003e20000100a00 */
[----:B------:R-:W-:Y:S01]  /*37550*/  SHF.R.U64 R195, R195, 0x3, RZ ;  /* 0x00000003c3c37819 */ /* 0x000fe200000012ff */
[--C-:B------:R-:W-:Y:S02]  /*37560*/  IMAD.X R29, RZ, RZ, R0.reuse, P2 ;  /* 0x000000ffff1d7224 */ /* 0x100fe400010e0600 */
[----:B------:R1:W-:Y:S01]  /*37570*/  STL.64 [R1+0x608], R24 ;  /* 0x0006081801007387 */ /* 0x0003e20000100a00 */
[----:B------:R-:W-:-:S03]  /*37580*/  IMAD.X R121, RZ, RZ, R0, P4 ;  /* 0x000000ffff797224 */ /* 0x000fc600020e0600 */
[----:B------:R-:W-:Y:S01]  /*37590*/  ST.E desc[UR14][R192.64], R27 ;  /* 0x0000001bc0007985 */ /* 0x000fe2000c10190e */
[----:B-1----:R-:W-:Y:S02]  /*375a0*/  LOP3.LUT R52, R194, R3, RZ, 0x3c, !PT ;  /* 0x00000003c2347212 */ /* 0x002fe400078e3cff */
[C---:B------:R-:W-:Y:S01]  /*375b0*/  IADD3 R3, P2, R2.reuse, 0xce460, RZ ;  /* 0x000ce46002037810 */ /* 0x040fe20007f5e0ff */
[----:B------:R1:W-:Y:S01]  /*375c0*/  ST.E desc[UR14][R192.64+0x4], R26 ;  /* 0x0000041ac0007985 */ /* 0x0003e2000c10190e */
[----:B------:R-:W-:Y:S02]  /*375d0*/  LOP3.LUT R24, R195, R21, RZ, 0x3c, !PT ;  /* 0x00000015c3187212 */ /* 0x000fe400078e3cff */
[----:B------:R-:W-:Y:S02]  /*375e0*/  IADD3 R21, P4, R2, 0xca800, RZ ;  /* 0x000ca80002157810 */ /* 0x000fe40007f9e0ff */
[----:B-1----:R-:W-:Y:S02]  /*375f0*/  LOP3.LUT R192, R3, 0x380, RZ, 0xc0, !PT ;  /* 0x0000038003c07812 */ /* 0x002fe400078ec0ff */
[----:B------:R-:W-:-:S02]  /*37600*/  LOP3.LUT R193, R21, 0x380, RZ, 0xc0, !PT ;  /* 0x0000038015c17812 */ /* 0x000fc400078ec0ff */
[----:B------:R-:W-:Y:S02]  /*37610*/  SHF.R.U64 R192, R192, 0x3, RZ ;  /* 0x00000003c0c07819 */ /* 0x000fe400000012ff */
[----:B------:R-:W-:Y:S02]  /*37620*/  SHF.R.U64 R193, R193, 0x3, RZ ;  /* 0x00000003c1c17819 */ /* 0x000fe400000012ff */
[----:B------:R-:W-:Y:S02]  /*37630*/  LOP3.LUT R26, R192, R3, RZ, 0x3c, !PT ;  /* 0x00000003c01a7212 */ /* 0x000fe400078e3cff */
[----:B------:R-:W-:Y:S02]  /*37640*/  IADD3.X R41, RZ, R0, RZ, P6, !PT ;  /* 0x00000000ff297210 */ /* 0x000fe400037fe4ff */
[----:B------:R-:W-:Y:S01]  /*37650*/  IADD3 R3, P6, R2, 0xce800, RZ ;  /* 0x000ce80002037810 */ /* 0x000fe20007fde0ff */
[----:B------:R-:W-:Y:S01]  /*37660*/  IMAD.X R53, RZ, RZ, R0, P5 ;  /* 0x000000ffff357224 */ /* 0x000fe200028e0600 */
[----:B------:R-:W-:-:S02]  /*37670*/  LOP3.LUT R46, R193, R21, RZ, 0x3c, !PT ;  /* 0x00000015c12e7212 */ /* 0x000fc400078e3cff */
[----:B------:R-:W-:Y:S01]  /*37680*/  IADD3 R21, P5, R2, 0xca820, RZ ;  /* 0x000ca82002157810 */ /* 0x000fe20007fbe0ff */
[----:B------:R-:W-:Y:S02]  /*37690*/  IMAD.MOV.U32 R194, RZ, RZ, R36 ;  /* 0x000000ffffc27224 */ /* 0x000fe400078e0024 */
[----:B------:R-:W-:Y:S01]  /*376a0*/  IMAD.X R25, RZ, RZ, R0, P3 ;  /* 0x000000ffff197224 */ /* 0x000fe200018e0600 */
[----:B------:R-:W-:Y:S02]  /*376b0*/  MOV R202, R32 ;  /* 0x0000002000ca7202 */ /* 0x000fe40000000f00 */
[----:B------:R-:W-:Y:S01]  /*376c0*/  IADD3.X R27, RZ, R0, RZ, P2, !PT ;  /* 0x00000000ff1b7210 */ /* 0x000fe200017fe4ff */
[----:B------:R-:W-:Y:S02]  /*376d0*/  IMAD.MOV.U32 R196, RZ, RZ, R34 ;  /* 0x000000ffffc47224 */ /* 0x000fe400078e0022 */
[----:B------:R-:W-:Y:S02]  /*376e0*/  IMAD.MOV.U32 R203, RZ, RZ, R33 ;  /* 0x000000ffffcb7224 */ /* 0x000fe400078e0021 */
[----:B------:R-:W4:Y:S01]  /*376f0*/  LDL.LU R33, [R1+0x3c0] ;  /* 0x0003c00001217983 */ /* 0x000f220000300800 */
[----:B------:R-:W-:-:S03]  /*37700*/  IMAD.MOV.U32 R197, RZ, RZ, R35 ;  /* 0x000000ffffc57224 */ /* 0x000fc600078e0023 */
[----:B------:R-:W4:Y:S01]  /*37710*/  LDL.LU R35, [R1+0x3cc] ;  /* 0x0003cc0001237983 */ /* 0x000f220000300800 */
[----:B------:R-:W-:Y:S01]  /*37720*/  MOV R200, R48 ;  /* 0x0000003000c87202 */ /* 0x000fe20000000f00 */
[----:B------:R-:W-:Y:S02]  /*37730*/  IMAD.MOV.U32 R201, RZ, RZ, R49 ;  /* 0x000000ffffc97224 */ /* 0x000fe400078e0031 */
[----:B------:R-:W4:Y:S04]  /*37740*/  LDL.LU R49, [R1+0x3d0] ;  /* 0x0003d00001317983 */ /* 0x000f280000300800 */
[----:B------:R-:W4:Y:S04]  /*37750*/  LDL.LU R48, [R1+0x3d4] ;  /* 0x0003d40001307983 */ /* 0x000f280000300800 */
[----:B------:R1:W-:Y:S04]  /*37760*/  STL.64 [R1+0x688], R52 ;  /* 0x0006883401007387 */ /* 0x0003e80000100a00 */
[----:B-1----:R-:W4:Y:S04]  /*37770*/  LDL.LU R53, [R1+0x3d8] ;  /* 0x0003d80001357983 */ /* 0x002f280000300800 */
[----:B------:R-:W4:Y:S04]  /*37780*/  LDL.LU R52, [R1+0x3dc] ;  /* 0x0003dc0001347983 */ /* 0x000f280000300800 */
[----:B--2---:R-:W-:Y:S04]  /*37790*/  ST.E desc[UR14][R188.64], R54 ;  /* 0x00000036bc007985 */ /* 0x004fe8000c10190e */
[----:B---3--:R1:W-:Y:S02]  /*377a0*/  ST.E desc[UR14][R188.64+0x4], R20 ;  /* 0x00000414bc007985 */ /* 0x0083e4000c10190e */
[----:B-1----:R-:W-:Y:S01]  /*377b0*/  LOP3.LUT R188, R3, 0x380, RZ, 0xc0, !PT ;  /* 0x0000038003bc7812 */ /* 0x002fe200078ec0ff */
[----:B------:R-:W-:Y:S01]  /*377c0*/  IMAD.X R47, RZ, RZ, R0, P4 ;  /* 0x000000ffff2f7224 */ /* 0x000fe200020e0600 */
[----:B------:R-:W-:Y:S01]  /*377d0*/  LOP3.LUT R189, R21, 0x380, RZ, 0xc0, !PT ;  /* 0x0000038015bd7812 */ /* 0x000fe200078ec0ff */
[----:B------:R-:W-:Y:S01]  /*377e0*/  IMAD.MOV.U32 R198, RZ, RZ, R44 ;  /* 0x000000ffffc67224 */ /* 0x000fe200078e002c */
[----:B------:R-:W-:-:S02]  /*377f0*/  SHF.R.U64 R188, R188, 0x3, RZ ;  /* 0x00000003bcbc7819 */ /* 0x000fc400000012ff */
[----:B------:R-:W-:Y:S01]  /*37800*/  MOV R195, R37 ;  /* 0x0000002500c37202 */ /* 0x000fe20000000f00 */
[----:B------:R-:W-:Y:S01]  /*37810*/  IMAD.MOV.U32 R193, RZ, RZ, R43 ;  /* 0x000000ffffc17224 */ /* 0x000fe200078e002b */
[----:B------:R-:W-:Y:S01]  /*37820*/  SHF.R.U64 R189, R189, 0x3, RZ ;  /* 0x00000003bdbd7819 */ /* 0x000fe200000012ff */
[----:B------:R-:W-:Y:S01]  /*37830*/  IMAD.MOV.U32 R192, RZ, RZ, R42 ;  /* 0x000000ffffc07224 */ /* 0x000fe200078e002a */
[----:B------:R-:W-:Y:S02]  /*37840*/  LOP3.LUT R36, R188, R3, RZ, 0x3c, !PT ;  /* 0x00000003bc247212 */ /* 0x000fe400078e3cff */
[----:B------:R-:W-:Y:S01]  /*37850*/  MOV R199, R45 ;  /* 0x0000002d00c77202 */ /* 0x000fe20000000f00 */
[----:B------:R1:W-:Y:S01]  /*37860*/  STL.64 [R1+0x1138], R24 ;  /* 0x0011381801007387 */ /* 0x0003e20000100a00 */
[C---:B------:R-:W-:Y:S02]  /*37870*/  IADD3 R3, P3, R2.reuse, 0xce820, RZ ;  /* 0x000ce82002037810 */ /* 0x040fe40007f7e0ff */
[----:B------:R-:W-:Y:S01]  /*37880*/  LOP3.LUT R32, R189, R21, RZ, 0x3c, !PT ;  /* 0x00000015bd207212 */ /* 0x000fe200078e3cff */
[----:B------:R2:W-:Y:S01]  /*37890*/  ST.E desc[UR14][R186.64], R31 ;  /* 0x0000001fba007985 */ /* 0x0005e2000c10190e */
[----:B------:R-:W-:-:S03]  /*378a0*/  IADD3 R21, P2, R2, 0xca840, RZ ;  /* 0x000ca84002157810 */ /* 0x000fc60007f5e0ff */
[----:B----4-:R3:W-:Y:S01]  /*378b0*/  ST.E desc[UR14][R186.64+0x4], R30 ;  /* 0x0000041eba007985 */ /* 0x0107e2000c10190e */
[----:B------:R-:W-:Y:S02]  /*378c0*/  MOV R188, R38 ;  /* 0x0000002600bc7202 */ /* 0x000fe40000000f00 */
[----:B------:R-:W-:Y:S01]  /*378d0*/  IADD3.X R37, RZ, R0, RZ, P6, !PT ;  /* 0x00000000ff257210 */ /* 0x000fe200037fe4ff */
[----:B-1----:R-:W4:Y:S04]  /*378e0*/  LDL.LU R25, [R1+0x4b8] ;  /* 0x0004b80001197983 */ /* 0x002f280000300800 */
[----:B--2---:R-:W2:Y:S01]  /*378f0*/  LDL.LU R31, [R1+0x3c4] ;  /* 0x0003c400011f7983 */ /* 0x004ea20000300800 */
[----:B---3--:R-:W-:-:S03]  /*37900*/  LOP3.LUT R186, R3, 0x380, RZ, 0xc0, !PT ;  /* 0x0000038003ba7812 */ /* 0x008fc600078ec0ff */
[----:B------:R-:W3:Y:S01]  /*37910*/  LDL.LU R24, [R1+0x4bc] ;  /* 0x0004bc0001187983 */ /* 0x000ee20000300800 */
[----:B------:R-:W-:Y:S02]  /*37920*/  LOP3.LUT R187, R21, 0x380, RZ, 0xc0, !PT ;  /* 0x0000038015bb7812 */ /* 0x000fe400078ec0ff */
[----:B------:R-:W-:Y:S01]  /*37930*/  SHF.R.U64 R186, R186, 0x3, RZ ;  /* 0x00000003baba7819 */ /* 0x000fe200000012ff */
[----:B------:R-:W3:Y:S01]  /*37940*/  LDL.LU R20, [R1+0x4c4] ;  /* 0x0004c40001147983 */ /* 0x000ee20000300800 */
[----:B------:R-:W-:Y:S02]  /*37950*/  SHF.R.U64 R187, R187, 0x3, RZ ;  /* 0x00000003bbbb7819 */ /* 0x000fe400000012ff */
[----:B------:R-:W-:Y:S02]  /*37960*/  LOP3.LUT R30, R186, R3, RZ, 0x3c, !PT ;  /* 0x00000003ba1e7212 */ /* 0x000fe400078e3cff */
[----:B------:R-:W4:Y:S01]  /*37970*/  LDL.LU R3, [R1+0x3bc] ;  /* 0x0003bc0001037983 */ /* 0x000f220000300800 */
[----:B------:R-:W-:-:S03]  /*37980*/  LOP3.LUT R34, R187, R21, RZ, 0x3c, !PT ;  /* 0x00000015bb227212 */ /* 0x000fc600078e3cff */
[----:B------:R-:W2:Y:S01]  /*37990*/  LDL.LU R21, [R1+0x3b8] ;  /* 0x0003b80001157983 */ /* 0x000ea20000300800 */
[----:B------:R-:W-:-:S03]  /*379a0*/  IMAD.MOV.U32 R186, RZ, RZ, R50 ;  /* 0x000000ffffba7224 */ /* 0x000fc600078e0032 */
[----:B------:R-:W3:Y:S01]  /*379b0*/  LDL.LU R50, [R1+0x3c8] ;  /* 0x0003c80001327983 */ /* 0x000ee20000300800 */
[----:B------:R-:W-:Y:S02]  /*379c0*/  IMAD.MOV.U32 R189, RZ, RZ, R39 ;  /* 0x000000ffffbd7224 */ /* 0x000fe400078e0027 */
[----:B------:R-:W-:Y:S01]  /*379d0*/  IMAD.MOV.U32 R187, RZ, RZ, R51 ;  /* 0x000000ffffbb7224 */ /* 0x000fe200078e0033 */
[----:B----4-:R1:W-:Y:S04]  /*379e0*/  ST.E desc[UR14][R184.64+0x4], R3 ;  /* 0x00000403b8007985 */ /* 0x0103e8000c10190e */
[----:B--2---:R2:W-:Y:S01]  /*379f0*/  ST.E desc[UR14][R184.64], R21 ;  /* 0x00000015b8007985 */ /* 0x0045e2000c10190e */
[----:B-1----:R-:W-:-:S04]  /*37a00*/  IADD3 R3, P4, R2, 0xce840, RZ ;  /* 0x000ce84002037810 */ /* 0x002fc80007f9e0ff */
[----:B--2---:R-:W-:Y:S01]  /*37a10*/  LOP3.LUT R184, R3, 0x380, RZ, 0xc0, !PT ;  /* 0x0000038003b87812 */ /* 0x004fe200078ec0ff */
[----:B------:R1:W-:Y:S03]  /*37a20*/  ST.E desc[UR14][R182.64], R33 ;  /* 0x00000021b6007985 */ /* 0x0003e6000c10190e */
[----:B------:R-:W-:-:S04]  /*37a30*/  SHF.R.U64 R184, R184, 0x3, RZ ;  /* 0x00000003b8b87819 */ /* 0x000fc800000012ff */
[----:B------:R-:W-:Y:S01]  /*37a40*/  LOP3.LUT R38, R184, R3, RZ, 0x3c, !PT ;  /* 0x00000003b8267212 */ /* 0x000fe200078e3cff */
[----:B------:R2:W-:Y:S01]  /*37a50*/  ST.E desc[UR14][R182.64+0x4], R31 ;  /* 0x0000041fb6007985 */ /* 0x0005e2000c10190e */
[--C-:B-1----:R-:W-:Y:S01]  /*37a60*/  IMAD.X R33, RZ, RZ, R0.reuse, P5 ;  /* 0x000000ffff217224 */ /* 0x102fe200028e0600 */
[C---:B------:R-:W-:Y:S02]  /*37a70*/  IADD3 R3, P5, R2.reuse, 0xce860, RZ ;  /* 0x000ce86002037810 */ /* 0x040fe40007fbe0ff */
[----:B------:R-:W-:Y:S01]  /*37a80*/  IADD3 R21, P6, R2, 0xca860, RZ ;  /* 0x000ca86002157810 */ /* 0x000fe20007fde0ff */
[----:B------:R-:W-:Y:S01]  /*37a90*/  IMAD.X R39, RZ, RZ, R0, P4 ;  /* 0x000000ffff277224 */ /* 0x000fe200020e0600 */
[----:B------:R-:W4:Y:S01]  /*37aa0*/  LDL.LU R184, [R1+0x4c0] ;  /* 0x0004c00001b87983 */ /* 0x000f220000300800 */
[----:B--2---:R-:W-:-:S03]  /*37ab0*/  LOP3.LUT R182, R3, 0x380, RZ, 0xc0, !PT ;  /* 0x0000038003b67812 */ /* 0x004fc600078ec0ff */
[----:B------:R1:W-:Y:S01]  /*37ac0*/  ST.E desc[UR14][R180.64+0x4], R35 ;  /* 0x00000423b4007985 */ /* 0x0003e2000c10190e */
[----:B------:R-:W-:-:S04]  /*37ad0*/  SHF.R.U64 R182, R182, 0x3, RZ ;  /* 0x00000003b6b67819 */ /* 0x000fc800000012ff */
[----:B------:R-:W-:Y:S01]  /*37ae0*/  LOP3.LUT R44, R182, R3, RZ, 0x3c, !PT ;  /* 0x00000003b62c7212 */ /* 0x000fe200078e3cff */
[----:B---3--:R2:W-:Y:S01]  /*37af0*/  ST.E desc[UR14][R180.64], R50 ;  /* 0x00000032b4007985 */ /* 0x0085e2000c10190e */
[----:B-1----:R-:W-:Y:S01]  /*37b00*/  IADD3.X R35, RZ, R0, RZ, P2, !PT ;  /* 0x00000000ff237210 */ /* 0x002fe200017fe4ff */
[--C-:B------:R-:W-:Y:S01]  /*37b10*/  IMAD.X R43, RZ, RZ, R0.reuse, P6 ;  /* 0x000000ffff2b7224 */ /* 0x100fe200030e0600 */
[----:B------:R-:W-:Y:S01]  /*37b20*/  IADD3 R3, P2, R2, 0xcec00, RZ ;  /* 0x000cec0002037810 */ /* 0x000fe20007f5e0ff */
[----:B------:R-:W-:Y:S01]  /*37b30*/  IMAD.X R31, RZ, RZ, R0, P3 ;  /* 0x000000ffff1f7224 */ /* 0x000fe200018e0600 */
[----:B------:R-:W-:Y:S01]  /*37b40*/  LOP3.LUT R185, R21, 0x380, RZ, 0xc0, !PT ;  /* 0x0000038015b97812 */ /* 0x000fe200078ec0ff */
[----:B------:R-:W3:Y:S01]  /*37b50*/  LDL.LU R182, [R1+0x4b0] ;  /* 0x0004b00001b67983 */ /* 0x000ee20000300800 */
[----:B--2---:R-:W-:-:S04]  /*37b60*/  LOP3.LUT R180, R3, 0x380, RZ, 0xc0, !PT ;  /* 0x0000038003b47812 */ /* 0x004fc800078ec0ff */
[----:B------:R-:W-:Y:S02]  /*37b70*/  SHF.R.U64 R180, R180, 0x3, RZ ;  /* 0x00000003b4b47819 */ /* 0x000fe400000012ff */
[----:B------:R-:W-:Y:S02]  /*37b80*/  SHF.R.U64 R185, R185, 0x3, RZ ;  /* 0x00000003b9b97819 */ /* 0x000fe400000012ff */
[----:B------:R-:W-:Y:S02]  /*37b90*/  LOP3.LUT R58, R180, R3, RZ, 0x3c, !PT ;  /* 0x00000003b43a7212 */ /* 0x000fe400078e3cff */
[C---:B------:R-:W-:Y:S01]  /*37ba0*/  IADD3 R3, P6, R2.reuse, 0xcec20, RZ ;  /* 0x000cec2002037810 */ /* 0x040fe20007fde0ff */
[----:B------:R-:W-:Y:S01]  /*37bb0*/  ST.E desc[UR14][R178.64], R49 ;  /* 0x00000031b2007985 */ /* 0x000fe2000c10190e */
[----:B------:R-:W-:Y:S02]  /*37bc0*/  LOP3.LUT R42, R185, R21, RZ, 0x3c, !PT ;  /* 0x00000015b92a7212 */ /* 0x000fe400078e3cff */
[----:B------:R-:W-:Y:S01]  /*37bd0*/  IADD3 R21, P3, R2, 0xcac00, RZ ;  /* 0x000cac0002157810 */ /* 0x000fe20007f7e0ff */
[----:B------:R1:W-:Y:S03]  /*37be0*/  ST.E desc[UR14][R178.64+0x4], R48 ;  /* 0x00000430b2007985 */ /* 0x0003e6000c10190e */
[----:B------:R-:W-:Y:S01]  /*37bf0*/  LOP3.LUT R183, R21, 0x380, RZ, 0xc0, !PT ;  /* 0x0000038015b77812 */ /* 0x000fe200078ec0ff */
[--C-:B------:R-:W-:Y:S01]  /*37c00*/  IMAD.X R65, RZ, RZ, R0.reuse, P3 ;  /* 0x000000ffff417224 */ /* 0x100fe200018e0600 */
[----:B------:R-:W-:Y:S01]  /*37c10*/  IADD3.X R45, RZ, R0, RZ, P5, !PT ;  /* 0x00000000ff2d7210 */ /* 0x000fe20002ffe4ff */
[----:B------:R-:W-:Y:S01]  /*37c20*/  IMAD.X R59, RZ, RZ, R0, P2 ;  /* 0x000000ffff3b7224 */ /* 0x000fe200010e0600 */
[----:B------:R-:W2:Y:S01]  /*37c30*/  LDL.LU R185, [R1+0x4b4] ;  /* 0x0004b40001b97983 */ /* 0x000ea20000300800 */
[----:B-1----:R-:W-:-:S04]  /*37c40*/  LOP3.LUT R178, R3, 0x380, RZ, 0xc0, !PT ;  /* 0x0000038003b27812 */ /* 0x002fc800078ec0ff */
        /* <DEDUP_REMOVED lines=8> */
[----:B------:R-:W-:-:S02]  /*37cd0*/  LOP3.LUT R181, R21, 0x380, RZ, 0xc0, !PT ;  /* 0x0000038015b57812 */ /* 0x000fc400078ec0ff */
[----:B-1----:R-:W-:-:S04]  /*37ce0*/  LOP3.LUT R176, R3, 0x380, RZ, 0xc0, !PT ;  /* 0x0000038003b07812 */ /* 0x002fc800078ec0ff */
[----:B------:R-:W-:Y:S02]  /*37cf0*/  SHF.R.U64 R176, R176, 0x3, RZ ;  /* 0x00000003b0b07819 */ /* 0x000fe400000012ff */
[----:B------:R-:W-:Y:S02]  /*37d00*/  SHF.R.U64 R181, R181, 0x3, RZ ;  /* 0x00000003b5b57819 */ /* 0x000fe400000012ff */
[----:B------:R-:W-:Y:S02]  /*37d10*/  LOP3.LUT R52, R176, R3, RZ, 0x3c, !PT ;  /* 0x00000003b0347212 */ /* 0x000fe400078e3cff */
[----:B------:R-:W-:Y:S02]  /*37d20*/  IADD3.X R55, RZ, R0, RZ, P4, !PT ;  /* 0x00000000ff377210 */ /* 0x000fe400027fe4ff */
[----:B------:R-:W-:Y:S01]  /*37d30*/  IADD3 R3, P4, R2, 0xcec60, RZ ;  /* 0x000cec6002037810 */ /* 0x000fe20007f9e0ff */
[----:B------:R-:W-:Y:S01]  /*37d40*/  ST.E desc[UR14][R174.64], R61 ;  /* 0x0000003dae007985 */ /* 0x000fe2000c10190e */
[----:B------:R-:W-:-:S02]  /*37d50*/  LOP3.LUT R54, R181, R21, RZ, 0x3c, !PT ;  /* 0x00000015b5367212 */ /* 0x000fc400078e3cff */
[----:B------:R-:W-:Y:S01]  /*37d60*/  IADD3 R21, P5, R2, 0xcac40, RZ ;  /* 0x000cac4002157810 */ /* 0x000fe20007fbe0ff */
[----:B------:R1:W-:Y:S03]  /*37d70*/  ST.E desc[UR14][R174.64+0x4], R60 ;  /* 0x0000043cae007985 */ /* 0x0003e6000c10190e */
[----:B------:R-:W-:Y:S01]  /*37d80*/  LOP3.LUT R179, R21, 0x380, RZ, 0xc0, !PT ;  /* 0x0000038015b37812 */ /* 0x000fe200078ec0ff */
[----:B------:R-:W-:Y:S01]  /*37d90*/  IMAD.X R49, RZ, RZ, R0, P5 ;  /* 0x000000ffff317224 */ /* 0x000fe200028e0600 */
        /* <DEDUP_REMOVED lines=16> */
[----:B------:R-:W-:Y:S01]  /*37ea0*/  IMAD.X R51, RZ, RZ, R0, P6 ;  /* 0x000000ffff337224 */ /* 0x000fe200030e0600 */
[----:B------:R-:W-:Y:S01]  /*37eb0*/  LOP3.LUT R56, R177, R21, RZ, 0x3c, !PT ;  /* 0x00000015b1387212 */ /* 0x000fe200078e3cff */
[----:B------:R-:W-:Y:S01]  /*37ec0*/  ST.E desc[UR14][R170.64], R69 ;  /* 0x00000045aa007985 */ /* 0x000fe2000c10190e */
[----:B------:R-:W-:-:S03]  /*37ed0*/  IADD3 R21, P6, R2, 0xcb000, RZ ;  /* 0x000cb00002157810 */ /* 0x000fc60007fde0ff */
[----:B------:R1:W-:Y:S01]  /*37ee0*/  ST.E desc[UR14][R170.64+0x4], R68 ;  /* 0x00000444aa007985 */ /* 0x0003e2000c10190e */
[----:B------:R-:W-:Y:S02]  /*37ef0*/  LOP3.LUT R175, R21, 0x380, RZ, 0xc0, !PT ;  /* 0x0000038015af7812 */ /* 0x000fe400078ec0ff */
[----:B------:R-:W-:Y:S02]  /*37f00*/  IADD3.X R63, RZ, R0, RZ, P6, !PT ;  /* 0x00000000ff3f7210 */ /* 0x000fe400037fe4ff */
[----:B-1----:R-:W-:-:S04]  /*37f10*/  LOP3.LUT R170, R3, 0x380, RZ, 0xc0, !PT ;  /* 0x0000038003aa7812 */ /* 0x002fc800078ec0ff */
[----:B------:R-:W-:Y:S02]  /*37f20*/  SHF.R.U64 R170, R170, 0x3, RZ ;  /* 0x00000003aaaa7819 */ /* 0x000fe400000012ff */
[----:B------:R-:W-:Y:S02]  /*37f30*/  SHF.R.U64 R175, R175, 0x3, RZ ;  /* 0x00000003afaf7819 */ /* 0x000fe400000012ff */
[----:B------:R-:W-:Y:S02]  /*37f40*/  LOP3.LUT R72, R170, R3, RZ, 0x3c, !PT ;  /* 0x00000003aa487212 */ /* 0x000fe400078e3cff */
[C---:B------:R-:W-:Y:S01]  /*37f50*/  IADD3 R3, P6, R2.reuse, 0xcf040, RZ ;  /* 0x000cf04002037810 */ /* 0x040fe20007fde0ff */
[----:B------:R-:W-:Y:S01]  /*37f60*/  ST.E desc[UR14][R168.64], R67 ;  /* 0x00000043a8007985 */ /* 0x000fe2000c10190e */
[----:B------:R-:W-:Y:S02]  /*37f70*/  LOP3.LUT R62, R175, R21, RZ, 0x3c, !PT ;  /* 0x00000015af3e7212 */ /* 0x000fe400078e3cff */
[----:B------:R-:W-:Y:S01]  /*37f80*/  IADD3.X R53, RZ, R0, RZ, P3, !PT ;  /* 0x00000000ff357210 */ /* 0x000fe20001ffe4ff */
[----:B------:R1:W-:Y:S01]  /*37f90*/  ST.E desc[UR14][R168.64+0x4], R66 ;  /* 0x00000442a8007985 */ /* 0x0003e2000c10190e */
[----:B------:R-:W-:-:S04]  /*37fa0*/  IADD3 R21, P3, R2, 0xcb020, RZ ;  /* 0x000cb02002157810 */ /* 0x000fc80007f7e0ff */
[----:B------:R-:W-:Y:S02]  /*37fb0*/  LOP3.LUT R173, R21, 0x380, RZ, 0xc0, !PT ;  /* 0x0000038015ad7812 */ /* 0x000fe400078ec0ff */
[----:B-1----:R-:W-:-:S04]  /*37fc0*/  LOP3.LUT R168, R3, 0x380, RZ, 0xc0, !PT ;  /* 0x0000038003a87812 */ /* 0x002fc800078ec0ff */
[----:B------:R-:W-:Y:S01]  /*37fd0*/  SHF.R.U64 R168, R168, 0x3, RZ ;  /* 0x00000003a8a87819 */ /* 0x000fe200000012ff */
[--C-:B------:R-:W-:Y:S01]  /*37fe0*/  IMAD.X R77, RZ, RZ, R0.reuse, P3 ;  /* 0x000000ffff4d7224 */ /* 0x100fe200018e0600 */
        /* <DEDUP_REMOVED lines=31> */
[----:B------:R-:W-:Y:S01]  /*381e0*/  IADD3 R21, P2, R2, 0xcb400, RZ ;  /* 0x000cb40002157810 */ /* 0x000fe20007f5e0ff */
[----:B------:R-:W-:-:S02]  /*381f0*/  IMAD.X R67, RZ, RZ, R0, P6 ;  /* 0x000000ffff437224 */ /* 0x000fc400030e0600 */
[--C-:B------:R-:W-:Y:S01]  /*38200*/  IMAD.X R75, RZ, RZ, R0.reuse, P3 ;  /* 0x000000ffff4b7224 */ /* 0x100fe200018e0600 */
[----:B------:R-:W-:Y:S02]  /*38210*/  LOP3.LUT R167, R21, 0x380, RZ, 0xc0, !PT ;  /* 0x0000038015a77812 */ /* 0x000fe400078ec0ff */
[----:B------:R-:W-:Y:S01]  /*38220*/  IADD3.X R81, RZ, R0, RZ, P4, !PT ;  /* 0x00000000ff517210 */ /* 0x000fe200027fe4ff */
[----:B------:R-:W-:Y:S01]  /*38230*/  IMAD.X R95, RZ, RZ, R0, P5 ;  /* 0x000000ffff5f7224 */ /* 0x000fe200028e0600 */
[----:B------:R-:W4:Y:S01]  /*38240*/  LDL.LU.64 R168, [R1+0x5e8] ;  /* 0x0005e80001a87983 */ /* 0x000f220000300a00 */
[----:B-1----:R-:W-:-:S04]  /*38250*/  LOP3.LUT R162, R3, 0x380, RZ, 0xc0, !PT ;  /* 0x0000038003a27812 */ /* 0x002fc800078ec0ff */
[----:B------:R-:W-:Y:S01]  /*38260*/  SHF.R.U64 R162, R162, 0x3, RZ ;  /* 0x00000003a2a27819 */ /* 0x000fe200000012ff */
[--C-:B------:R-:W-:Y:S01]  /*38270*/  IMAD.X R79, RZ, RZ, R0.reuse, P2 ;  /* 0x000000ffff4f7224 */ /* 0x100fe200010e0600 */
        /* <DEDUP_REMOVED lines=41> */
[----:B------:R-:W-:-:S02]  /*38510*/  IMAD.X R93, RZ, RZ, R0, P5 ;  /* 0x000000ffff5d7224 */ /* 0x000fc400028e0600 */
[--C-:B------:R-:W-:Y:S01]  /*38520*/  IMAD.X R87, RZ, RZ, R0.reuse, P2 ;  /* 0x000000ffff577224 */ /* 0x100fe200010e0600 */
[----:B------:R-:W-:Y:S01]  /*38530*/  IADD3.X R89, RZ, R0, RZ, P6, !PT ;  /* 0x00000000ff597210 */ /* 0x000fe200037fe4ff */
[----:B------:R-:W-:Y:S01]  /*38540*/  IMAD.X R97, RZ, RZ, R0, P3 ;  /* 0x000000ffff617224 */ /* 0x000fe200018e0600 */
[----:B------:R-:W4:Y:S01]  /*38550*/  LDL.LU.64 R160, [R1+0x610] ;  /* 0x0006100001a07983 */ /* 0x000f220000300a00 */
        /* <DEDUP_REMOVED lines=16> */
[----:B------:R1:W-:Y:S01]  /*38660*/  ST.E desc[UR14][R22.64], R103 ;  /* 0x0000006716007985 */ /* 0x0003e2000c10190e */
[----:B------:R-:W-:-:S02]  /*38670*/  LOP3.LUT R98, R157, R21, RZ, 0x3c, !PT ;  /* 0x000000159d627212 */ /* 0x000fc400078e3cff */
[----:B------:R-:W-:Y:S01]  /*38680*/  IADD3 R21, P6, R2, 0xcb840, RZ ;  /* 0x000cb84002157810 */ /* 0x000fe20007fde0ff */
[----:B------:R3:W-:Y:S03]  /*38690*/  ST.E desc[UR14][R22.64+0x4], R102 ;  /* 0x0000046616007985 */ /* 0x0007e6000c10190e */
[----:B------:R-:W-:Y:S01]  /*386a0*/  LOP3.LUT R155, R21, 0x380, RZ, 0xc0, !PT ;  /* 0x00000380159b7812 */ /* 0x000fe200078ec0ff */
[--C-:B------:R-:W-:Y:S02]  /*386b0*/  IMAD.X R113, RZ, RZ, R0.reuse, P6 ;  /* 0x000000ffff717224 */ /* 0x100fe400030e0600 */
[--C-:B------:R-:W-:Y:S01]  /*386c0*/  IMAD.X R117, RZ, RZ, R0.reuse, P4 ;  /* 0x000000ffff757224 */ /* 0x100fe200020e0600 */
[----:B------:R-:W-:Y:S01]  /*386d0*/  IADD3.X R109, RZ, R0, RZ, P5, !PT ;  /* 0x00000000ff6d7210 */ /* 0x000fe20002ffe4ff */
[----:B-1----:R-:W-:Y:S01]  /*386e0*/  IMAD.X R103, RZ, RZ, R0, P2 ;  /* 0x000000ffff677224 */ /* 0x002fe200010e0600 */
[----:B------:R-:W4:Y:S01]  /*386f0*/  LDL.LU.64 R156, [R1+0x640] ;  /* 0x00064000019c7983 */ /* 0x000f220000300a00 */
[----:B---3--:R-:W-:-:S04]  /*38700*/  LOP3.LUT R22, R3, 0x380, RZ, 0xc0, !PT ;  /* 0x0000038003167812 */ /* 0x008fc800078ec0ff */
        /* <DEDUP_REMOVED lines=17> */
[C---:B------:R-:W-:Y:S01]  /*38820*/  IADD3 R21, P4, R2.reuse, 0xcbc00, RZ ;  /* 0x000cbc0002157810 */ /* 0x040fe20007f9e0ff */
[----:B------:R1:W-:Y:S03]  /*38830*/  ST.E desc[UR14][R16.64+0x4], R118 ;  /* 0x0000047610007985 */ /* 0x0003e6000c10190e */
[----:B------:R-:W-:Y:S01]  /*38840*/  LOP3.LUT R23, R21, 0x380, RZ, 0xc0, !PT ;  /* 0x0000038015177812 */ /* 0x000fe200078ec0ff */
[----:B------:R-:W-:Y:S01]  /*38850*/  IMAD.X R111, RZ, RZ, R0, P6 ;  /* 0x000000ffff6f7224 */ /* 0x000fe200030e0600 */
[----:B------:R-:W-:Y:S01]  /*38860*/  IADD3 R18, P5, R2, 0xcbc20, RZ ;  /* 0x000cbc2002127810 */ /* 0x000fe20007fbe0ff */
[----:B------:R-:W3:Y:S01]  /*38870*/  LDL.LU.64 R152, [R1+0x630] ;  /* 0x0006300001987983 */ /* 0x000ee20000300a00 */
        /* <DEDUP_REMOVED lines=8> */
[----:B------:R-:W-:Y:S01]  /*38900*/  LOP3.LUT R21, R18, 0x380, RZ, 0xc0, !PT ;  /* 0x0000038012157812 */ /* 0x000fe200078ec0ff */
[----:B------:R1:W-:Y:S01]  /*38910*/  ST.E desc[UR14][R14.64+0x4], R124 ;  /* 0x0000047c0e007985 */ /* 0x0003e2000c10190e */
[----:B------:R-:W-:Y:S02]  /*38920*/  IADD3 R16, P2, R2, 0xcbc40, RZ ;  /* 0x000cbc4002107810 */ /* 0x000fe40007f5e0ff */
[----:B------:R-:W-:Y:S01]  /*38930*/  SHF.R.U64 R21, R21, 0x3, RZ ;  /* 0x0000000315157819 */ /* 0x000fe200000012ff */
[----:B------:R-:W-:Y:S01]  /*38940*/  IMAD.X R115, RZ, RZ, R0, P5 ;  /* 0x000000ffff737224 */ /* 0x000fe200028e0600 */
[----:B------:R-:W-:Y:S01]  /*38950*/  IADD3.X R119, RZ, R0, RZ, P3, !PT ;  /* 0x00000000ff777210 */ /* 0x000fe20001ffe4ff */
[----:B------:R-:W3:Y:S01]  /*38960*/  LDL.LU.64 R22, [R1+0x638] ;  /* 0x0006380001167983 */ /* 0x000ee20000300a00 */
[----:B-1----:R-:W-:-:S04]  /*38970*/  LOP3.LUT R15, R3, 0x380, RZ, 0xc0, !PT ;  /* 0x00000380030f7812 */ /* 0x002fc800078ec0ff */
[----:B------:R-:W-:Y:S02]  /*38980*/  SHF.R.U64 R15, R15, 0x3, RZ ;  /* 0x000000030f0f7819 */ /* 0x000fe400000012ff */
[----:B------:R-:W-:Y:S02]  /*38990*/  LOP3.LUT R114, R21, R18, RZ, 0x3c, !PT ;  /* 0x0000001215727212 */ /* 0x000fe400078e3cff */
[----:B------:R-:W-:Y:S01]  /*389a0*/  LOP3.LUT R124, R15, R3, RZ, 0x3c, !PT ;  /* 0x000000030f7c7212 */ /* 0x000fe200078e3cff */
[----:B------:R-:W-:Y:S01]  /*389b0*/  ST.E desc[UR14][R12.64], R129 ;  /* 0x000000810c007985 */ /* 0x000fe2000c10190e */
[----:B------:R-:W-:Y:S02]  /*389c0*/  LOP3.LUT R18, R16, 0x380, RZ, 0xc0, !PT ;  /* 0x0000038010127812 */ /* 0x000fe400078ec0ff */
[----:B------:R-:W-:Y:S01]  /*389d0*/  IADD3 R3, P5, R2, 0xcfc60, RZ ;  /* 0x000cfc6002037810 */ /* 0x000fe20007fbe0ff */
[----:B------:R1:W-:Y:S01]  /*389e0*/  ST.E desc[UR14][R12.64+0x4], R128 ;  /* 0x000004800c007985 */ /* 0x0003e2000c10190e */
[----:B------:R-:W-:-:S02]  /*389f0*/  SHF.R.U64 R18, R18, 0x3, RZ ;  /* 0x0000000312127819 */ /* 0x000fc400000012ff */
[----:B------:R-:W-:Y:S01]  /*38a00*/  IADD3 R14, P6, R2, 0xcbc60, RZ ;  /* 0x000cbc60020e7810 */ /* 0x000fe20007fde0ff */
[--C-:B------:R-:W-:Y:S01]  /*38a10*/  IMAD.X R123, RZ, RZ, R0.reuse, P2 ;  /* 0x000000ffff7b7224 */ /* 0x100fe200010e0600 */
[----:B------:R-:W-:Y:S01]  /*38a20*/  LOP3.LUT R122, R18, R16, RZ, 0x3c, !PT ;  /* 0x00000010127a7212 */ /* 0x000fe200078e3cff */
[----:B------:R-:W-:Y:S01]  /*38a30*/  IMAD.X R125, RZ, RZ, R0, P4 ;  /* 0x000000ffff7d7224 */ /* 0x000fe200020e0600 */
[----:B------:R-:W-:Y:S01]  /*38a40*/  LOP3.LUT R16, R14, 0x380, RZ, 0xc0, !PT ;  /* 0x000003800e107812 */ /* 0x000fe200078ec0ff */
[----:B------:R-:W3:Y:S01]  /*38a50*/  LDL.LU R21, [R1+0x18c] ;  /* 0x00018c0001157983 */ /* 0x000ee20000300800 */
[----:B-1----:R-:W-:-:S04]  /*38a60*/  LOP3.LUT R13, R3, 0x380, RZ, 0xc0, !PT ;  /* 0x00000380030d7812 */ /* 0x002fc800078ec0ff */
[----:B------:R-:W-:Y:S02]  /*38a70*/  SHF.R.U64 R13, R13, 0x3, RZ ;  /* 0x000000030d0d7819 */ /* 0x000fe400000012ff */
[----:B------:R-:W-:Y:S02]  /*38a80*/  SHF.R.U64 R16, R16, 0x3, RZ ;  /* 0x0000000310107819 */ /* 0x000fe400000012ff */
[----:B------:R-:W-:Y:S02]  /*38a90*/  LOP3.LUT R128, R13, R3, RZ, 0x3c, !PT ;  /* 0x000000030d807212 */ /* 0x000fe400078e3cff */
[C---:B------:R-:W-:Y:S02]  /*38aa0*/  IADD3 R3, P2, R2.reuse, 0xee000, RZ ;  /* 0x000ee00002037810 */ /* 0x040fe40007f5e0ff */
[----:B------:R-:W-:Y:S01]  /*38ab0*/  IADD3 R12, P3, R2, 0xea000, RZ ;  /* 0x000ea000020c7810 */ /* 0x000fe20007f7e0ff */
[----:B------:R-:W-:Y:S01]  /*38ac0*/  ST.E desc[UR14][R10.64], R133 ;  /* 0x000000850a007985 */ /* 0x000fe2000c10190e */
[----:B------:R-:W-:-:S03]  /*38ad0*/  LOP3.LUT R126, R16, R14, RZ, 0x3c, !PT ;  /* 0x0000000e107e7212 */ /* 0x000fc600078e3cff */
[----:B------:R1:W-:Y:S01]  /*38ae0*/  ST.E desc[UR14][R10.64+0x4], R132 ;  /* 0x000004840a007985 */ /* 0x0003e2000c10190e */
[----:B------:R-:W-:-:S04]  /*38af0*/  LOP3.LUT R14, R12, 0x380, RZ, 0xc0, !PT ;  /* 0x000003800c0e7812 */ /* 0x000fc800078ec0ff */
[----:B------:R-:W-:Y:S02]  /*38b00*/  SHF.R.U64 R14, R14, 0x3, RZ ;  /* 0x000000030e0e7819 */ /* 0x000fe400000012ff */
[----:B-1----:R-:W-:Y:S02]  /*38b10*/  LOP3.LUT R11, R3, 0x380, RZ, 0xc0, !PT ;  /* 0x00000380030b7812 */ /* 0x002fe400078ec0ff */
[----:B------:R-:W-:Y:S02]  /*38b20*/  IADD3 R10, P4, R2, 0xea020, RZ ;  /* 0x000ea020020a7810 */ /* 0x000fe40007f9e0ff */
[----:B------:R-:W-:Y:S02]  /*38b30*/  SHF.R.U64 R11, R11, 0x3, RZ ;  /* 0x000000030b0b7819 */ /* 0x000fe400000012ff */
[----:B------:R-:W-:Y:S02]  /*38b40*/  IADD3.X R127, RZ, R0, RZ, P6, !PT ;  /* 0x00000000ff7f7210 */ /* 0x000fe400037fe4ff */
[----:B------:R-:W-:-:S02]  /*38b50*/  LOP3.LUT R132, R11, R3, RZ, 0x3c, !PT ;  /* 0x000000030b847212 */ /* 0x000fc400078e3cff */
[----:B------:R-:W-:Y:S01]  /*38b60*/  LOP3.LUT R130, R14, R12, RZ, 0x3c, !PT ;  /* 0x0000000c0e827212 */ /* 0x000fe200078e3cff */
[----:B------:R-:W-:Y:S01]  /*38b70*/  ST.E desc[UR14][R8.64], R137 ;  /* 0x0000008908007985 */ /* 0x000fe2000c10190e */
[----:B------:R-:W-:Y:S02]  /*38b80*/  IADD3 R3, P6, R2, 0xee020, RZ ;  /* 0x000ee02002037810 */ /* 0x000fe40007fde0ff */
[----:B------:R-:W-:Y:S01]  /*38b90*/  LOP3.LUT R12, R10, 0x380, RZ, 0xc0, !PT ;  /* 0x000003800a0c7812 */ /* 0x000fe200078ec0ff */
[----:B------:R1:W-:Y:S01]  /*38ba0*/  ST.E desc[UR14][R8.64+0x4], R136 ;  /* 0x0000048808007985 */ /* 0x0003e2000c10190e */
[--C-:B------:R-:W-:Y:S02]  /*38bb0*/  IMAD.X R129, RZ, RZ, R0.reuse, P5 ;  /* 0x000000ffff817224 */ /* 0x100fe400028e0600 */
[----:B------:R-:W-:Y:S01]  /*38bc0*/  SHF.R.U64 R12, R12, 0x3, RZ ;  /* 0x000000030c0c7819 */ /* 0x000fe200000012ff */
[--C-:B------:R-:W-:Y:S01]  /*38bd0*/  IMAD.X R131, RZ, RZ, R0.reuse, P3 ;  /* 0x000000ffff837224 */ /* 0x100fe200018e0600 */
[----:B------:R-:W-:Y:S01]  /*38be0*/  IADD3.X R133, RZ, R0, RZ, P2, !PT ;  /* 0x00000000ff857210 */ /* 0x000fe200017fe4ff */
[----:B------:R-:W-:Y:S01]  /*38bf0*/  IMAD.X R135, RZ, RZ, R0, P4 ;  /* 0x000000ffff877224 */ /* 0x000fe200020e0600 */
[----:B------:R-:W-:Y:S01]  /*38c00*/  LOP3.LUT R134, R12, R10, RZ, 0x3c, !PT ;  /* 0x0000000a0c867212 */ /* 0x000fe200078e3cff */
[----:B------:R-:W3:Y:S01]  /*38c10*/  LDL.LU R11, [R1+0x128] ;  /* 0x00012800010b7983 */ /* 0x000ee20000300800 */
[----:B-1----:R-:W-:-:S02]  /*38c20*/  LOP3.LUT R9, R3, 0x380, RZ, 0xc0, !PT ;  /* 0x0000038003097812 */ /* 0x002fc400078ec0ff */
[----:B------:R-:W-:Y:S02]  /*38c30*/  IADD3 R8, P5, R2, 0xea040, RZ ;  /* 0x000ea04002087810 */ /* 0x000fe40007fbe0ff */
[----:B------:R-:W-:Y:S02]  /*38c40*/  SHF.R.U64 R9, R9, 0x3, RZ ;  /* 0x0000000309097819 */ /* 0x000fe400000012ff */
[----:B------:R-:W-:Y:S02]  /*38c50*/  LOP3.LUT R10, R8, 0x380, RZ, 0xc0, !PT ;  /* 0x00000380080a7812 */ /* 0x000fe400078ec0ff */
[----:B------:R-:W-:Y:S01]  /*38c60*/  LOP3.LUT R136, R9, R3, RZ, 0x3c, !PT ;  /* 0x0000000309887212 */ /* 0x000fe200078e3cff */
[----:B------:R-:W-:Y:S01]  /*38c70*/  ST.E desc[UR14][R6.64], R141 ;  /* 0x0000008d06007985 */ /* 0x000fe2000c10190e */
[----:B------:R-:W-:Y:S02]  /*38c80*/  IADD3 R3, P3, R2, 0xee040, RZ ;  /* 0x000ee04002037810 */ /* 0x000fe40007f7e0ff */
[----:B------:R-:W-:Y:S01]  /*38c90*/  SHF.R.U64 R10, R10, 0x3, RZ ;  /* 0x000000030a0a7819 */ /* 0x000fe200000012ff */
[----:B------:R1:W-:Y:S03]  /*38ca0*/  ST.E desc[UR14][R6.64+0x4], R140 ;  /* 0x0000048c06007985 */ /* 0x0003e6000c10190e */
[----:B------:R-:W-:Y:S01]  /*38cb0*/  LOP3.LUT R138, R10, R8, RZ, 0x3c, !PT ;  /* 0x000000080a8a7212 */ /* 0x000fe200078e3cff */
[----:B------:R-:W-:Y:S01]  /*38cc0*/  ST.E desc[UR14][R4.64], R145 ;  /* 0x0000009104007985 */ /* 0x000fe2000c10190e */
[----:B------:R-:W-:Y:S01]  /*38cd0*/  IMAD.X R137, RZ, RZ, R0, P6 ;  /* 0x000000ffff897224 */ /* 0x000fe200030e0600 */
[----:B------:R-:W-:-:S02]  /*38ce0*/  IADD3.X R139, RZ, R0, RZ, P5, !PT ;  /* 0x00000000ff8b7210 */ /* 0x000fc40002ffe4ff */
[----:B------:R-:W3:Y:S01]  /*38cf0*/  LDL.LU R9, [R1+0x134] ;  /* 0x0001340001097983 */ /* 0x000ee20000300800 */
[----:B-1----:R-:W-:Y:S02]  /*38d00*/  IADD3 R6, P2, R2, 0xea060, RZ ;  /* 0x000ea06002067810 */ /* 0x002fe40007f5e0ff */
[----:B------:R-:W-:Y:S01]  /*38d10*/  LOP3.LUT R7, R3, 0x380, RZ, 0xc0, !PT ;  /* 0x0000038003077812 */ /* 0x000fe200078ec0ff */
[----:B------:R1:W-:Y:S01]  /*38d20*/  ST.E desc[UR14][R4.64+0x4], R144 ;  /* 0x0000049004007985 */ /* 0x0003e2000c10190e */
[----:B------:R-:W-:Y:S02]  /*38d30*/  LOP3.LUT R8, R6, 0x380, RZ, 0xc0, !PT ;  /* 0x0000038006087812 */ /* 0x000fe400078ec0ff */
[----:B------:R-:W-:Y:S01]  /*38d40*/  SHF.R.U64 R7, R7, 0x3, RZ ;  /* 0x0000000307077819 */ /* 0x000fe200000012ff */
[----:B------:R-:W-:Y:S01]  /*38d50*/  IMAD.X R141, RZ, RZ, R0, P3 ;  /* 0x000000ffff8d7224 */ /* 0x000fe200018e0600 */
[----:B------:R-:W-:Y:S01]  /*38d60*/  SHF.R.U64 R8, R8, 0x3, RZ ;  /* 0x0000000308087819 */ /* 0x000fe200000012ff */
[----:B------:R-:W3:Y:S01]  /*38d70*/  LDL.LU R10, [R1+0x130] ;  /* 0x00013000010a7983 */ /* 0x000ee20000300800 */
[----:B------:R-:W-:-:S02]  /*38d80*/  LOP3.LUT R140, R7, R3, RZ, 0x3c, !PT ;  /* 0x00000003078c7212 */ /* 0x000fc400078e3cff */
[C---:B------:R-:W-:Y:S02]  /*38d90*/  IADD3 R3, P4, R2.reuse, 0xee060, RZ ;  /* 0x000ee06002037810 */ /* 0x040fe40007f9e0ff */
[----:B-1----:R-:W-:Y:S01]  /*38da0*/  IADD3 R4, P6, R2, 0xea400, RZ ;  /* 0x000ea40002047810 */ /* 0x002fe20007fde0ff */
[----:B------:R1:W-:Y:S01]  /*38db0*/  ST.E desc[UR14][R190.64+0x4], R148 ;  /* 0x00000494be007985 */ /* 0x0003e2000c10190e */
[----:B------:R-:W-:Y:S02]  /*38dc0*/  LOP3.LUT R142, R8, R6, RZ, 0x3c, !PT ;  /* 0x00000006088e7212 */ /* 0x000fe400078e3cff */
[----:B------:R-:W-:Y:S01]  /*38dd0*/  LOP3.LUT R6, R4, 0x380, RZ, 0xc0, !PT ;  /* 0x0000038004067812 */ /* 0x000fe200078ec0ff */
[----:B------:R-:W-:Y:S01]  /*38de0*/  ST.E desc[UR14][R190.64], R149 ;  /* 0x00000095be007985 */ /* 0x000fe2000c10190e */
[----:B------:R-:W-:Y:S02]  /*38df0*/  LOP3.LUT R5, R3, 0x380, RZ, 0xc0, !PT ;  /* 0x0000038003057812 */ /* 0x000fe400078ec0ff */
[----:B------:R-:W-:Y:S01]  /*38e00*/  SHF.R.U64 R6, R6, 0x3, RZ ;  /* 0x0000000306067819 */ /* 0x000fe200000012ff */
[----:B------:R-:W3:Y:S01]  /*38e10*/  LDL.LU R8, [R1+0x4f8] ;  /* 0x0004f80001087983 */ /* 0x000ee20000300800 */
[----:B------:R-:W-:-:S02]  /*38e20*/  SHF.R.U64 R5, R5, 0x3, RZ ;  /* 0x0000000305057819 */ /* 0x000fc400000012ff */
[----:B------:R-:W-:Y:S01]  /*38e30*/  LOP3.LUT R146, R6, R4, RZ, 0x3c, !PT ;  /* 0x0000000406927212 */ /* 0x000fe200078e3cff */
[----:B------:R-:W3:Y:S01]  /*38e40*/  LDL.LU R7, [R1+0x4fc] ;  /* 0x0004fc0001077983 */ /* 0x000ee20000300800 */
[C---:B------:R-:W-:Y:S02]  /*38e50*/  IADD3 R4, P3, R2.reuse, 0xea420, RZ ;  /* 0x000ea42002047810 */ /* 0x040fe40007f7e0ff */
[----:B------:R-:W-:Y:S02]  /*38e60*/  LOP3.LUT R144, R5, R3, RZ, 0x3c, !PT ;  /* 0x0000000305907212 */ /* 0x000fe400078e3cff */
[----:B------:R-:W-:Y:S02]  /*38e70*/  IADD3 R3, P5, R2, 0xee400, RZ ;  /* 0x000ee40002037810 */ /* 0x000fe40007fbe0ff */
[----:B------:R-:W-:Y:S02]  /*38e80*/  LOP3.LUT R6, R4, 0x380, RZ, 0xc0, !PT ;  /* 0x0000038004067812 */ /* 0x000fe400078ec0ff */
[----:B------:R-:W-:-:S02]  /*38e90*/  LOP3.LUT R5, R3, 0x380, RZ, 0xc0, !PT ;  /* 0x0000038003057812 */ /* 0x000fc400078ec0ff */
[----:B------:R-:W-:Y:S02]  /*38ea0*/  SHF.R.U64 R6, R6, 0x3, RZ ;  /* 0x0000000306067819 */ /* 0x000fe400000012ff */
[----:B------:R-:W-:Y:S02]  /*38eb0*/  SHF.R.U64 R5, R5, 0x3, RZ ;  /* 0x0000000305057819 */ /* 0x000fe400000012ff */
[----:B------:R-:W-:Y:S02]  /*38ec0*/  LOP3.LUT R150, R6, R4, RZ, 0x3c, !PT ;  /* 0x0000000406967212 */ /* 0x000fe400078e3cff */
[----:B-1----:R-:W-:Y:S01]  /*38ed0*/  LOP3.LUT R148, R5, R3, RZ, 0x3c, !PT ;  /* 0x0000000305947212 */ /* 0x002fe200078e3cff */
[----:B------:R-:W3:Y:S04]  /*38ee0*/  LDL.LU R6, [R1+0x4c8] ;  /* 0x0004c80001067983 */ /* 0x000ee80000300800 */
[----:B------:R-:W3:Y:S04]  /*38ef0*/  LDL.LU R3, [R1+0x4cc] ;  /* 0x0004cc0001037983 */ /* 0x000ee80000300800 */
[----:B------:R-:W-:Y:S04]  /*38f00*/  ST.E desc[UR14][R208.64], R229 ;  /* 0x000000e5d0007985 */ /* 0x000fe8000c10190e */
        /* <DEDUP_REMOVED lines=8> */
[----:B--2---:R-:W-:Y:S04]  /*38f90*/  ST.E desc[UR14][R220.64+0x4], R185 ;  /* 0x000004b9dc007985 */ /* 0x004fe8000c10190e */
[----:B------:R1:W-:Y:S04]  /*38fa0*/  ST.E desc[UR14][R188.64], R25 ;  /* 0x00000019bc007985 */ /* 0x0003e8000c10190e */
[----:B------:R2:W-:Y:S04]  /*38fb0*/  ST.E desc[UR14][R188.64+0x4], R24 ;  /* 0x00000418bc007985 */ /* 0x0005e8000c10190e */
[----:B------:R-:W3:Y:S01]  /*38fc0*/  LDL.LU R5, [R1+0x4d0] ;  /* 0x0004d00001057983 */ /* 0x000ee20000300800 */
[----:B-1----:R-:W-:-:S03]  /*38fd0*/  MOV R25, R201 ;  /* 0x000000c900197202 */ /* 0x002fc60000000f00 */
[----:B----4-:R-:W-:Y:S01]  /*38fe0*/  ST.E desc[UR14][R186.64], R184 ;  /* 0x000000b8ba007985 */ /* 0x010fe2000c10190e */
[----:B--2---:R-:W-:-:S03]  /*38ff0*/  IMAD.MOV.U32 R24, RZ, RZ, R200 ;  /* 0x000000ffff187224 */ /* 0x004fc600078e00c8 */
[----:B------:R-:W2:Y:S04]  /*39000*/  LDL.LU R4, [R1+0x4d4] ;  /* 0x0004d40001047983 */ /* 0x000ea80000300800 */
[----:B------:R1:W-:Y:S01]  /*39010*/  ST.E desc[UR14][R186.64+0x4], R20 ;  /* 0x00000414ba007985 */ /* 0x0003e2000c10190e */
[----:B------:R-:W-:Y:S01]  /*39020*/  MOV R188, R198 ;  /* 0x000000c600bc7202 */ /* 0x000fe20000000f00 */
[----:B------:R-:W-:Y:S02]  /*39030*/  IMAD.MOV.U32 R189, RZ, RZ, R199 ;  /* 0x000000ffffbd7224 */ /* 0x000fe400078e00c7 */
[----:B------:R-:W-:Y:S02]  /*39040*/  IMAD.MOV.U32 R201, RZ, RZ, R215 ;  /* 0x000000ffffc97224 */ /* 0x000fe400078e00d7 */
[----:B------:R-:W-:-:S02]  /*39050*/  IMAD.MOV.U32 R200, RZ, RZ, R214 ;  /* 0x000000ffffc87224 */ /* 0x000fc400078e00d6 */
[--C-:B------:R-:W-:Y:S01]  /*39060*/  IMAD.X R147, RZ, RZ, R0.reuse, P6 ;  /* 0x000000ffff937224 */ /* 0x100fe200030e0600 */
[-C--:B------:R-:W-:Y:S01]  /*39070*/  IADD3.X R145, RZ, R0.reuse, RZ, P4, !PT ;  /* 0x00000000ff917210 */ /* 0x080fe200027fe4ff */
[--C-:B------:R-:W-:Y:S01]  /*39080*/  IMAD.X R143, RZ, RZ, R0.reuse, P2 ;  /* 0x000000ffff8f7224 */ /* 0x100fe200010e0600 */
[----:B------:R-:W-:Y:S01]  /*39090*/  IADD3.X R151, RZ, R0, RZ, P3, !PT ;  /* 0x00000000ff977210 */ /* 0x000fe20001ffe4ff */
[----:B------:R-:W-:Y:S01]  /*390a0*/  IMAD.X R149, RZ, RZ, R0, P5 ;  /* 0x000000ffff957224 */ /* 0x000fe200028e0600 */
[----:B-1----:R-:W4:Y:S04]  /*390b0*/  LDL.LU R20, [R1+0x190] ;  /* 0x0001900001147983 */ /* 0x002f280000300800 */
[----:B---3--:R1:W-:Y:S04]  /*390c0*/  ST.E desc[UR14][R24.64], R6 ;  /* 0x0000000618007985 */ /* 0x0083e8000c10190e */
[----:B------:R3:W-:Y:S04]  /*390d0*/  ST.E desc[UR14][R24.64+0x4], R3 ;  /* 0x0000040318007985 */ /* 0x0007e8000c10190e */
[----:B-1----:R-:W4:Y:S04]  /*390e0*/  LDL.LU R6, [R1+0x4d8] ;  /* 0x0004d80001067983 */ /* 0x002f280000300800 */
[----:B---3--:R-:W3:Y:S01]  /*390f0*/  LDL.LU R3, [R1+0x4dc] ;  /* 0x0004dc0001037983 */ /* 0x008ee20000300800 */
[----:B------:R-:W-:Y:S01]  /*39100*/  MOV R186, R188 ;  /* 0x000000bc00ba7202 */ /* 0x000fe20000000f00 */
[----:B------:R-:W-:-:S02]  /*39110*/  IMAD.MOV.U32 R187, RZ, RZ, R189 ;  /* 0x000000ffffbb7224 */ /* 0x000fc400078e00bd */
[----:B------:R1:W-:Y:S04]  /*39120*/  ST.E desc[UR14][R194.64], R5 ;  /* 0x00000005c2007985 */ /* 0x0003e8000c10190e */
[----:B--2---:R2:W-:Y:S04]  /*39130*/  ST.E desc[UR14][R194.64+0x4], R4 ;  /* 0x00000404c2007985 */ /* 0x0045e8000c10190e */
[----:B-1----:R-:W3:Y:S04]  /*39140*/  LDL.LU R5, [R1+0x4e0] ;  /* 0x0004e00001057983 */ /* 0x002ee80000300800 */
[----:B--2---:R-:W2:Y:S04]  /*39150*/  LDL.LU R4, [R1+0x4e4] ;  /* 0x0004e40001047983 */ /* 0x004ea80000300800 */
[----:B----4-:R1:W-:Y:S04]  /*39160*/  ST.E desc[UR14][R186.64], R6 ;  /* 0x00000006ba007985 */ /* 0x0103e8000c10190e */
[----:B---3--:R3:W-:Y:S04]  /*39170*/  ST.E desc[UR14][R186.64+0x4], R3 ;  /* 0x00000403ba007985 */ /* 0x0087e8000c10190e */
[----:B-1----:R-:W4:Y:S04]  /*39180*/  LDL.LU R6, [R1+0x4e8] ;  /* 0x0004e80001067983 */ /* 0x002f280000300800 */
[----:B---3--:R-:W3:Y:S01]  /*39190*/  LDL.LU R3, [R1+0x4ec] ;  /* 0x0004ec0001037983 */ /* 0x008ee20000300800 */
[----:B------:R-:W-:Y:S01]  /*391a0*/  IMAD.MOV.U32 R24, RZ, RZ, R192 ;  /* 0x000000ffff187224 */ /* 0x000fe200078e00c0 */
[----:B------:R-:W-:Y:S01]  /*391b0*/  MOV R25, R193 ;  /* 0x000000c100197202 */ /* 0x000fe20000000f00 */
[----:B------:R-:W-:Y:S01]  /*391c0*/  IMAD.MOV.U32 R188, RZ, RZ, R202 ;  /* 0x000000ffffbc7224 */ /* 0x000fe200078e00ca */
[----:B------:R-:W-:Y:S01]  /*391d0*/  MOV R189, R203 ;  /* 0x000000cb00bd7202 */ /* 0x000fe20000000f00 */
[----:B------:R-:W-:Y:S01]  /*391e0*/  IMAD.MOV.U32 R182, RZ, RZ, R24 ;  /* 0x000000ffffb67224 */ /* 0x000fe200078e0018 */
[----:B------:R-:W-:-:S03]  /*391f0*/  MOV R183, R25 ;  /* 0x0000001900b77202 */ /* 0x000fc60000000f00 */
        /* <DEDUP_REMOVED lines=10> */
[----:B------:R-:W-:-:S02]  /*392a0*/  IMAD.MOV.U32 R193, RZ, RZ, R207 ;  /* 0x000000ffffc17224 */ /* 0x000fc400078e00cf */
[----:B------:R-:W-:Y:S02]  /*392b0*/  IMAD.MOV.U32 R199, RZ, RZ, R217 ;  /* 0x000000ffffc77224 */ /* 0x000fe400078e00d9 */
[----:B------:R-:W-:Y:S01]  /*392c0*/  IMAD.MOV.U32 R184, RZ, RZ, R192 ;  /* 0x000000ffffb87224 */ /* 0x000fe200078e00c0 */
[----:B------:R-:W-:Y:S01]  /*392d0*/  MOV R192, R198 ;  /* 0x000000c600c07202 */ /* 0x000fe20000000f00 */
[----:B------:R-:W-:Y:S01]  /*392e0*/  IMAD.MOV.U32 R185, RZ, RZ, R193 ;  /* 0x000000ffffb97224 */ /* 0x000fe200078e00c1 */
[----:B------:R-:W-:Y:S01]  /*392f0*/  MOV R25, R197 ;  /* 0x000000c500197202 */ /* 0x000fe20000000f00 */
[----:B------:R-:W-:Y:S02]  /*39300*/  IMAD.MOV.U32 R193, RZ, RZ, R199 ;  /* 0x000000ffffc17224 */ /* 0x000fe400078e00c7 */
[----:B------:R-:W-:Y:S01]  /*39310*/  IMAD.MOV.U32 R24, RZ, RZ, R196 ;  /* 0x000000ffff187224 */ /* 0x000fe200078e00c4 */
[----:B------:R-:W-:Y:S01]  /*39320*/  MOV R182, R184 ;  /* 0x000000b800b67202 */ /* 0x000fe20000000f00 */
[----:B------:R-:W-:-:S02]  /*39330*/  IMAD.MOV.U32 R183, RZ, RZ, R185 ;  /* 0x000000ffffb77224 */ /* 0x000fc400078e00b9 */
[----:B------:R-:W-:Y:S02]  /*39340*/  IMAD.MOV.U32 R180, RZ, RZ, R192 ;  /* 0x000000ffffb47224 */ /* 0x000fe400078e00c0 */
[----:B------:R-:W-:Y:S01]  /*39350*/  IMAD.MOV.U32 R181, RZ, RZ, R193 ;  /* 0x000000ffffb57224 */ /* 0x000fe200078e00c1 */
[----:B------:R1:W-:Y:S04]  /*39360*/  ST.E desc[UR14][R24.64], R5 ;  /* 0x0000000518007985 */ /* 0x0003e8000c10190e */
[----:B--2---:R2:W-:Y:S04]  /*39370*/  ST.E desc[UR14][R24.64+0x4], R4 ;  /* 0x0000040418007985 */ /* 0x0045e8000c10190e */
[----:B-1----:R-:W3:Y:S04]  /*39380*/  LDL.LU R5, [R1+0x108] ;  /* 0x0001080001057983 */ /* 0x002ee80000300800 */
[----:B------:R1:W-:Y:S04]  /*39390*/  ST.E desc[UR14][R182.64], R8 ;  /* 0x00000008b6007985 */ /* 0x0003e8000c10190e */
[----:B--2---:R-:W2:Y:S04]  /*393a0*/  LDL.LU R4, [R1+0x10c] ;  /* 0x00010c0001047983 */ /* 0x004ea80000300800 */
[----:B------:R1:W-:Y:S04]  /*393b0*/  ST.E desc[UR14][R182.64+0x4], R7 ;  /* 0x00000407b6007985 */ /* 0x0003e8000c10190e */
[----:B-1----:R-:W2:Y:S04]  /*393c0*/  LDL.LU R8, [R1+0x110] ;  /* 0x0001100001087983 */ /* 0x002ea80000300800 */
[----:B------:R-:W2:Y:S04]  /*393d0*/  LDL.LU R7, [R1+0x114] ;  /* 0x0001140001077983 */ /* 0x000ea80000300800 */
[----:B----4-:R1:W-:Y:S04]  /*393e0*/  ST.E desc[UR14][R180.64], R6 ;  /* 0x00000006b4007985 */ /* 0x0103e8000c10190e */
[----:B---3--:R3:W-:Y:S04]  /*393f0*/  ST.E desc[UR14][R180.64+0x4], R3 ;  /* 0x00000403b4007985 */ /* 0x0087e8000c10190e */
[----:B-1----:R-:W4:Y:S04]  /*39400*/  LDL.LU R6, [R1+0x118] ;  /* 0x0001180001067983 */ /* 0x002f280000300800 */
[----:B---3--:R-:W3:Y:S01]  /*39410*/  LDL.LU R3, [R1+0x11c] ;  /* 0x00011c0001037983 */ /* 0x008ee20000300800 */
[----:B------:R-:W-:-:S02]  /*39420*/  IMAD.MOV.U32 R194, RZ, RZ, R204 ;  /* 0x000000ffffc27224 */ /* 0x000fc400078e00cc */
[----:B------:R-:W-:Y:S01]  /*39430*/  IMAD.MOV.U32 R195, RZ, RZ, R205 ;  /* 0x000000ffffc37224 */ /* 0x000fe200078e00cd */
[----:B------:R-:W-:Y:S01]  /*39440*/  MOV R187, R201 ;  /* 0x000000c900bb7202 */ /* 0x000fe20000000f00 */
[----:B------:R-:W-:Y:S01]  /*39450*/  IMAD.MOV.U32 R186, RZ, RZ, R200 ;  /* 0x000000ffffba7224 */ /* 0x000fe200078e00c8 */
[----:B------:R-:W-:Y:S01]  /*39460*/  MOV R188, R194 ;  /* 0x000000c200bc7202 */ /* 0x000fe20000000f00 */
[----:B------:R-:W-:Y:S01]  /*39470*/  IMAD.MOV.U32 R189, RZ, RZ, R195 ;  /* 0x000000ffffbd7224 */ /* 0x000fe200078e00c3 */
[----:B------:R-:W-:Y:S01]  /*39480*/  MOV R185, R187 ;  /* 0x000000bb00b97202 */ /* 0x000fe20000000f00 */
[----:B------:R-:W-:Y:S02]  /*39490*/  IMAD.MOV.U32 R184, RZ, RZ, R186 ;  /* 0x000000ffffb87224 */ /* 0x000fe400078e00ba */
[----:B------:R-:W-:Y:S01]  /*394a0*/  IMAD.MOV.U32 R24, RZ, RZ, R188 ;  /* 0x000000ffff187224 */ /* 0x000fe200078e00bc */
[----:B------:R-:W-:Y:S01]  /*394b0*/  MOV R25, R189 ;  /* 0x000000bd00197202 */ /* 0x000fe20000000f00 */
[----:B------:R-:W-:Y:S01]  /*394c0*/  IMAD.MOV.U32 R173, RZ, RZ, R185 ;  /* 0x000000ffffad7224 */ /* 0x000fe200078e00b9 */
[----:B------:R-:W-:-:S03]  /*394d0*/  MOV R172, R184 ;  /* 0x000000b800ac7202 */ /* 0x000fc60000000f00 */
[----:B------:R1:W-:Y:S04]  /*394e0*/  ST.E desc[UR14][R24.64], R5 ;  /* 0x0000000518007985 */ /* 0x0003e8000c10190e */
[----:B--2---:R2:W-:Y:S04]  /*394f0*/  ST.E desc[UR14][R24.64+0x4], R4 ;  /* 0x0000040418007985 */ /* 0x0045e8000c10190e */
[----:B-1----:R-:W3:Y:S04]  /*39500*/  LDL.LU R5, [R1+0x120] ;  /* 0x0001200001057983 */ /* 0x002ee80000300800 */
[----:B------:R1:W-:Y:S04]  /*39510*/  ST.E desc[UR14][R172.64], R8 ;  /* 0x00000008ac007985 */ /* 0x0003e8000c10190e */
[----:B--2---:R-:W2:Y:S04]  /*39520*/  LDL.LU.64 R24, [R1+0x618] ;  /* 0x0006180001187983 */ /* 0x004ea80000300a00 */
[----:B------:R1:W-:Y:S04]  /*39530*/  ST.E desc[UR14][R172.64+0x4], R7 ;  /* 0x00000407ac007985 */ /* 0x0003e8000c10190e */
[----:B------:R-:W2:Y:S04]  /*39540*/  LDL.LU R4, [R1+0x124] ;  /* 0x0001240001047983 */ /* 0x000ea80000300800 */
[----:B-1----:R-:W2:Y:S04]  /*39550*/  LDL.LU R8, [R1+0x138] ;  /* 0x0001380001087983 */ /* 0x002ea80000300800 */
[----:B------:R-:W2:Y:S04]  /*39560*/  LDL.LU R7, [R1+0x13c] ;  /* 0x00013c0001077983 */ /* 0x000ea80000300800 */
[----:B----4-:R1:W-:Y:S04]  /*39570*/  ST.E desc[UR14][R168.64], R6 ;  /* 0x00000006a8007985 */ /* 0x0103e8000c10190e */
[----:B---3--:R3:W-:Y:S04]  /*39580*/  ST.E desc[UR14][R168.64+0x4], R3 ;  /* 0x00000403a8007985 */ /* 0x0087e8000c10190e */
[----:B-1----:R-:W4:Y:S04]  /*39590*/  LDL.LU R6, [R1+0x140] ;  /* 0x0001400001067983 */ /* 0x002f280000300800 */
[----:B---3--:R-:W3:Y:S04]  /*395a0*/  LDL.LU R3, [R1+0x12c] ;  /* 0x00012c0001037983 */ /* 0x008ee80000300800 */
[----:B--2---:R1:W-:Y:S04]  /*395b0*/  ST.E desc[UR14][R24.64], R5 ;  /* 0x0000000518007985 */ /* 0x0043e8000c10190e */
[----:B------:R2:W-:Y:S04]  /*395c0*/  ST.E desc[UR14][R24.64+0x4], R4 ;  /* 0x0000040418007985 */ /* 0x0005e8000c10190e */
[----:B-1----:R-:W4:Y:S04]  /*395d0*/  LDL.LU R5, [R1+0x144] ;  /* 0x0001440001057983 */ /* 0x002f280000300800 */
[----:B------:R-:W-:Y:S04]  /*395e0*/  ST.E desc[UR14][R160.64], R11 ;  /* 0x0000000ba0007985 */ /* 0x000fe8000c10190e */
[----:B--2---:R-:W2:Y:S04]  /*395f0*/  LDL.LU R4, [R1+0x148] ;  /* 0x0001480001047983 */ /* 0x004ea80000300800 */
[----:B------:R-:W2:Y:S04]  /*39600*/  LDL.LU.64 R24, [R1+0x608] ;  /* 0x0006080001187983 */ /* 0x000ea80000300a00 */
[----:B---3--:R1:W-:Y:S04]  /*39610*/  ST.E desc[UR14][R160.64+0x4], R3 ;  /* 0x00000403a0007985 */ /* 0x0083e8000c10190e */
[----:B-1----:R-:W3:Y:S04]  /*39620*/  LDL.LU R3, [R1+0x14c] ;  /* 0x00014c0001037983 */ /* 0x002ee80000300800 */
[----:B------:R-:W-:Y:S04]  /*39630*/  ST.E desc[UR14][R156.64], R10 ;  /* 0x0000000a9c007985 */ /* 0x000fe8000c10190e */
[----:B------:R-:W-:Y:S04]  /*39640*/  ST.E desc[UR14][R156.64+0x4], R9 ;  /* 0x000004099c007985 */ /* 0x000fe8000c10190e */
[----:B------:R1:W-:Y:S04]  /*39650*/  ST.E desc[UR14][R22.64], R8 ;  /* 0x0000000816007985 */ /* 0x0003e8000c10190e */
[----:B------:R1:W-:Y:S04]  /*39660*/  ST.E desc[UR14][R22.64+0x4], R7 ;  /* 0x0000040716007985 */ /* 0x0003e8000c10190e */
[----:B----4-:R4:W-:Y:S04]  /*39670*/  ST.E desc[UR14][R152.64], R6 ;  /* 0x0000000698007985 */ /* 0x0109e8000c10190e */
[----:B-1----:R-:W3:Y:S04]  /*39680*/  LDL.LU R8, [R1+0x150] ;  /* 0x0001500001087983 */ /* 0x002ee80000300800 */
[----:B------:R-:W3:Y:S04]  /*39690*/  LDL.LU R7, [R1+0x154] ;  /* 0x0001540001077983 */ /* 0x000ee80000300800 */
[----:B----4-:R-:W4:Y:S04]  /*396a0*/  LDL.LU R6, [R1+0x158] ;  /* 0x0001580001067983 */ /* 0x010f280000300800 */
[----:B------:R1:W-:Y:S04]  /*396b0*/  ST.E desc[UR14][R152.64+0x4], R5 ;  /* 0x0000040598007985 */ /* 0x0003e8000c10190e */
[----:B--2---:R2:W-:Y:S04]  /*396c0*/  ST.E desc[UR14][R24.64], R4 ;  /* 0x0000000418007985 */ /* 0x0045e8000c10190e */
[----:B-1----:R-:W4:Y:S04]  /*396d0*/  LDL.LU R5, [R1+0x15c] ;  /* 0x00015c0001057983 */ /* 0x002f280000300800 */
[----:B--2---:R-:W2:Y:S01]  /*396e0*/  LDL.LU R4, [R1+0x160] ;  /* 0x0001600001047983 */ /* 0x004ea20000300800 */
[----:B------:R-:W-:-:S02]  /*396f0*/  IADD3 R232, P6, R2, 0xee440, RZ ;  /* 0x000ee44002e87810 */ /* 0x000fc40007fde0ff */
[----:B------:R-:W-:Y:S02]  /*39700*/  IADD3 R234, P4, R2, 0xea440, RZ ;  /* 0x000ea44002ea7810 */ /* 0x000fe40007f9e0ff */
[----:B------:R-:W-:Y:S02]  /*39710*/  LOP3.LUT R233, R232, 0x380, RZ, 0xc0, !PT ;  /* 0x00000380e8e97812 */ /* 0x000fe400078ec0ff */
[----:B------:R-:W-:Y:S02]  /*39720*/  IADD3 R236, P2, R2, 0xee420, RZ ;  /* 0x000ee42002ec7810 */ /* 0x000fe40007f5e0ff */
[----:B------:R-:W-:Y:S02]  /*39730*/  LOP3.LUT R235, R234, 0x380, RZ, 0xc0, !PT ;  /* 0x00000380eaeb7812 */ /* 0x000fe400078ec0ff */
[----:B------:R-:W-:Y:S02]  /*39740*/  SHF.R.U64 R233, R233, 0x3, RZ ;  /* 0x00000003e9e97819 */ /* 0x000fe400000012ff */
[----:B------:R-:W-:-:S02]  /*39750*/  LOP3.LUT R237, R236, 0x380, RZ, 0xc0, !PT ;  /* 0x00000380eced7812 */ /* 0x000fc400078ec0ff */
[----:B------:R-:W-:Y:S02]  /*39760*/  SHF.R.U64 R235, R235, 0x3, RZ ;  /* 0x00000003ebeb7819 */ /* 0x000fe400000012ff */
[----:B------:R-:W-:Y:S02]  /*39770*/  LOP3.LUT R232, R233, R232, RZ, 0x3c, !PT ;  /* 0x000000e8e9e87212 */ /* 0x000fe400078e3cff */
[----:B------:R-:W-:Y:S02]  /*39780*/  SHF.R.U64 R237, R237, 0x3, RZ ;  /* 0x00000003eded7819 */ /* 0x000fe400000012ff */
[----:B------:R-:W-:Y:S02]  /*39790*/  IADD3.X R233, RZ, R0, RZ, P6, !PT ;  /* 0x00000000ffe97210 */ /* 0x000fe400037fe4ff */
[----:B------:R-:W-:Y:S01]  /*397a0*/  LOP3.LUT R234, R235, R234, RZ, 0x3c, !PT ;  /* 0x000000eaebea7212 */ /* 0x000fe200078e3cff */
[----:B------:R-:W-:Y:S01]  /*397b0*/  IMAD.X R235, RZ, RZ, R0, P4 ;  /* 0x000000ffffeb7224 */ /* 0x000fe200020e0600 */
[----:B------:R-:W-:-:S02]  /*397c0*/  IADD3 R222, P6, R2, 0xea820, RZ ;  /* 0x000ea82002de7810 */ /* 0x000fc40007fde0ff */
[----:B------:R-:W-:Y:S02]  /*397d0*/  IADD3 R224, P4, R2, 0xee800, RZ ;  /* 0x000ee80002e07810 */ /* 0x000fe40007f9e0ff */
[----:B------:R-:W-:Y:S01]  /*397e0*/  LOP3.LUT R236, R237, R236, RZ, 0x3c, !PT ;  /* 0x000000ecedec7212 */ /* 0x000fe200078e3cff */
[----:B------:R-:W-:Y:S01]  /*397f0*/  IMAD.X R237, RZ, RZ, R0, P2 ;  /* 0x000000ffffed7224 */ /* 0x000fe200010e0600 */
[----:B------:R-:W-:Y:S02]  /*39800*/  LOP3.LUT R223, R222, 0x380, RZ, 0xc0, !PT ;  /* 0x00000380dedf7812 */ /* 0x000fe400078ec0ff */
[C---:B------:R-:W-:Y:S02]  /*39810*/  IADD3 R230, P5, R2.reuse, 0xea460, RZ ;  /* 0x000ea46002e67810 */ /* 0x040fe40007fbe0ff */
[C---:B------:R-:W-:Y:S02]  /*39820*/  IADD3 R228, P3, R2.reuse, 0xee460, RZ ;  /* 0x000ee46002e47810 */ /* 0x040fe40007f7e0ff */
[----:B------:R-:W-:-:S02]  /*39830*/  IADD3 R226, P2, R2, 0xea800, RZ ;  /* 0x000ea80002e27810 */ /* 0x000fc40007f5e0ff */
[----:B------:R-:W-:Y:S02]  /*39840*/  LOP3.LUT R225, R224, 0x380, RZ, 0xc0, !PT ;  /* 0x00000380e0e17812 */ /* 0x000fe400078ec0ff */
[----:B------:R-:W-:Y:S02]  /*39850*/  SHF.R.U64 R223, R223, 0x3, RZ ;  /* 0x00000003dfdf7819 */ /* 0x000fe400000012ff */
[----:B------:R-:W-:Y:S01]  /*39860*/  LOP3.LUT R231, R230, 0x380, RZ, 0xc0, !PT ;  /* 0x00000380e6e77812 */ /* 0x000fe200078ec0ff */
[----:B---3--:R1:W-:Y:S04]  /*39870*/  ST.E desc[UR14][R24.64+0x4], R3 ;  /* 0x0000040318007985 */ /* 0x0083e8000c10190e */
[----:B-1----:R-:W3:Y:S01]  /*39880*/  LDL.LU R3, [R1+0x164] ;  /* 0x0001640001037983 */ /* 0x002ee20000300800 */
[----:B------:R-:W-:-:S02]  /*39890*/  LOP3.LUT R229, R228, 0x380, RZ, 0xc0, !PT ;  /* 0x00000380e4e57812 */ /* 0x000fc400078ec0ff */
[----:B------:R-:W-:Y:S01]  /*398a0*/  LOP3.LUT R227, R226, 0x380, RZ, 0xc0, !PT ;  /* 0x00000380e2e37812 */ /* 0x000fe200078ec0ff */
[----:B------:R-:W3:Y:S01]  /*398b0*/  LDL.LU.64 R24, [R1+0x688] ;  /* 0x0006880001187983 */ /* 0x000ee20000300a00 */
[----:B------:R-:W-:Y:S02]  /*398c0*/  SHF.R.U64 R225, R225, 0x3, RZ ;  /* 0x00000003e1e17819 */ /* 0x000fe400000012ff */
[----:B------:R-:W-:Y:S01]  /*398d0*/  LOP3.LUT R222, R223, R222, RZ, 0x3c, !PT ;  /* 0x000000dedfde7212 */ /* 0x000fe200078e3cff */
[----:B------:R-:W-:Y:S01]  /*398e0*/  IMAD.X R223, RZ, RZ, R0, P6 ;  /* 0x000000ffffdf7224 */ /* 0x000fe200030e0600 */
[----:B------:R-:W-:Y:S02]  /*398f0*/  SHF.R.U64 R231, R231, 0x3, RZ ;  /* 0x00000003e7e77819 */ /* 0x000fe400000012ff */
[----:B------:R-:W-:Y:S02]  /*39900*/  SHF.R.U64 R229, R229, 0x3, RZ ;  /* 0x00000003e5e57819 */ /* 0x000fe400000012ff */
[----:B------:R-:W-:-:S02]  /*39910*/  SHF.R.U64 R227, R227, 0x3, RZ ;  /* 0x00000003e3e37819 */ /* 0x000fc400000012ff */
[----:B------:R-:W-:Y:S02]  /*39920*/  LOP3.LUT R224, R225, R224, RZ, 0x3c, !PT ;  /* 0x000000e0e1e07212 */ /* 0x000fe400078e3cff */
        /* <DEDUP_REMOVED lines=11> */
[C---:B------:R-:W-:Y:S02]  /*399e0*/  IADD3 R218, P3, R2.reuse, 0xea840, RZ ;  /* 0x000ea84002da7810 */ /* 0x040fe40007f7e0ff */
[----:B------:R-:W-:Y:S02]  /*399f0*/  IADD3 R216, P2, R2, 0xee840, RZ ;  /* 0x000ee84002d87810 */ /* 0x000fe40007f5e0ff */
[----:B------:R-:W-:Y:S02]  /*39a00*/  LOP3.LUT R215, R214, 0x380, RZ, 0xc0, !PT ;  /* 0x00000380d6d77812 */ /* 0x000fe400078ec0ff */
[----:B------:R-:W-:Y:S02]  /*39a10*/  SHF.R.U64 R213, R213, 0x3, RZ ;  /* 0x00000003d5d57819 */ /* 0x000fe400000012ff */
[----:B------:R-:W-:-:S02]  /*39a20*/  LOP3.LUT R221, R220, 0x380, RZ, 0xc0, !PT ;  /* 0x00000380dcdd7812 */ /* 0x000fc400078ec0ff */
[----:B------:R-:W-:Y:S02]  /*39a30*/  LOP3.LUT R219, R218, 0x380, RZ, 0xc0, !PT ;  /* 0x00000380dadb7812 */ /* 0x000fe400078ec0ff */
[----:B------:R-:W-:Y:S02]  /*39a40*/  LOP3.LUT R217, R216, 0x380, RZ, 0xc0, !PT ;  /* 0x00000380d8d97812 */ /* 0x000fe400078ec0ff */
[----:B------:R-:W-:Y:S02]  /*39a50*/  SHF.R.U64 R215, R215, 0x3, RZ ;  /* 0x00000003d7d77819 */ /* 0x000fe400000012ff */
[----:B------:R-:W-:Y:S01]  /*39a60*/  LOP3.LUT R212, R213, R212, RZ, 0x3c, !PT ;  /* 0x000000d4d5d47212 */ /* 0x000fe200078e3cff */
[----:B------:R-:W-:Y:S01]  /*39a70*/  IMAD.X R213, RZ, RZ, R0, P6 ;  /* 0x000000ffffd57224 */ /* 0x000fe200030e0600 */
[----:B------:R-:W-:Y:S02]  /*39a80*/  SHF.R.U64 R221, R221, 0x3, RZ ;  /* 0x00000003dddd7819 */ /* 0x000fe400000012ff */
[----:B------:R-:W-:-:S02]  /*39a90*/  SHF.R.U64 R219, R219, 0x3, RZ ;  /* 0x00000003dbdb7819 */ /* 0x000fc400000012ff */
[----:B------:R-:W-:Y:S02]  /*39aa0*/  SHF.R.U64 R217, R217, 0x3, RZ ;  /* 0x00000003d9d97819 */ /* 0x000fe400000012ff */
[----:B------:R-:W-:Y:S02]  /*39ab0*/  LOP3.LUT R214, R215, R214, RZ, 0x3c, !PT ;  /* 0x000000d6d7d67212 */ /* 0x000fe400078e3cff */
[C---:B------:R-:W-:Y:S02]  /*39ac0*/  IADD3 R202, P6, R2.reuse, 0xeac40, RZ ;  /* 0x000eac4002ca7810 */ /* 0x040fe40007fde0ff */
[----:B------:R-:W-:Y:S02]  /*39ad0*/  IADD3.X R215, RZ, R0, RZ, P4, !PT ;  /* 0x00000000ffd77210 */ /* 0x000fe400027fe4ff */
[----:B------:R-:W-:Y:S02]  /*39ae0*/  IADD3 R204, P4, R2, 0xeec20, RZ ;  /* 0x000eec2002cc7810 */ /* 0x000fe40007f9e0ff */
[----:B------:R-:W-:Y:S01]  /*39af0*/  LOP3.LUT R220, R221, R220, RZ, 0x3c, !PT ;  /* 0x000000dcdddc7212 */ /* 0x000fe200078e3cff */
[----:B------:R-:W-:Y:S01]  /*39b00*/  IMAD.X R221, RZ, RZ, R0, P5 ;  /* 0x000000ffffdd7224 */ /* 0x000fe200028e0600 */
[----:B------:R-:W-:-:S02]  /*39b10*/  LOP3.LUT R218, R219, R218, RZ, 0x3c, !PT ;  /* 0x000000dadbda7212 */ /* 0x000fc400078e3cff */
[----:B------:R-:W-:Y:S01]  /*39b20*/  LOP3.LUT R216, R217, R216, RZ, 0x3c, !PT ;  /* 0x000000d8d9d87212 */ /* 0x000fe200078e3cff */
[----:B------:R-:W-:Y:S01]  /*39b30*/  IMAD.X R217, RZ, RZ, R0, P2 ;  /* 0x000000ffffd97224 */ /* 0x000fe200010e0600 */
[----:B------:R-:W-:Y:S02]  /*39b40*/  IADD3.X R219, RZ, R0, RZ, P3, !PT ;  /* 0x00000000ffdb7210 */ /* 0x000fe40001ffe4ff */
[----:B------:R-:W-:Y:S02]  /*39b50*/  LOP3.LUT R203, R202, 0x380, RZ, 0xc0, !PT ;  /* 0x00000380cacb7812 */ /* 0x000fe400078ec0ff */
[C---:B------:R-:W-:Y:S02]  /*39b60*/  IADD3 R210, P5, R2.reuse, 0xeac00, RZ ;  /* 0x000eac0002d27810 */ /* 0x040fe40007fbe0ff */
[C---:B------:R-:W-:Y:S02]  /*39b70*/  IADD3 R208, P3, R2.reuse, 0xeec00, RZ ;  /* 0x000eec0002d07810 */ /* 0x040fe40007f7e0ff */
[----:B------:R-:W-:-:S02]  /*39b80*/  IADD3 R206, P2, R2, 0xeac20, RZ ;  /* 0x000eac2002ce7810 */ /* 0x000fc40007f5e0ff */
[----:B------:R-:W-:Y:S02]  /*39b90*/  LOP3.LUT R205, R204, 0x380, RZ, 0xc0, !PT ;  /* 0x00000380cccd7812 */ /* 0x000fe400078ec0ff */
[----:B------:R-:W-:Y:S02]  /*39ba0*/  SHF.R.U64 R203, R203, 0x3, RZ ;  /* 0x00000003cbcb7819 */ /* 0x000fe400000012ff */
[----:B------:R-:W-:Y:S02]  /*39bb0*/  LOP3.LUT R211, R210, 0x380, RZ, 0xc0, !PT ;  /* 0x00000380d2d37812 */ /* 0x000fe400078ec0ff */
[----:B------:R-:W-:Y:S02]  /*39bc0*/  LOP3.LUT R209, R208, 0x380, RZ, 0xc0, !PT ;  /* 0x00000380d0d17812 */ /* 0x000fe400078ec0ff */
[----:B------:R-:W-:Y:S02]  /*39bd0*/  LOP3.LUT R207, R206, 0x380, RZ, 0xc0, !PT ;  /* 0x00000380cecf7812 */ /* 0x000fe400078ec0ff */
[----:B------:R-:W-:-:S02]  /*39be0*/  SHF.R.U64 R205, R205, 0x3, RZ ;  /* 0x00000003cdcd7819 */ /* 0x000fc400000012ff */
[----:B------:R-:W-:Y:S02]  /*39bf0*/  LOP3.LUT R202, R203, R202, RZ, 0x3c, !PT ;  /* 0x000000cacbca7212 */ /* 0x000fe400078e3cff */
[----:B------:R-:W-:Y:S02]  /*39c00*/  SHF.R.U64 R211, R211, 0x3, RZ ;  /* 0x00000003d3d37819 */ /* 0x000fe400000012ff */
[----:B------:R-:W-:Y:S02]  /*39c10*/  SHF.R.U64 R209, R209, 0x3, RZ ;  /* 0x00000003d1d17819 */ /* 0x000fe400000012ff */
[----:B------:R-:W-:Y:S02]  /*39c20*/  SHF.R.U64 R207, R207, 0x3, RZ ;  /* 0x00000003cfcf7819 */ /* 0x000fe400000012ff */
[----:B------:R-:W-:Y:S02]  /*39c30*/  IADD3.X R203, RZ, R0, RZ, P6, !PT ;  /* 0x00000000ffcb7210 */ /* 0x000fe400037fe4ff */
[----:B------:R-:W-:Y:S01]  /*39c40*/  LOP3.LUT R204, R205, R204, RZ, 0x3c, !PT ;  /* 0x000000cccdcc7212 */ /* 0x000fe200078e3cff */
[----:B------:R-:W-:Y:S01]  /*39c50*/  IMAD.X R205, RZ, RZ, R0, P4 ;  /* 0x000000ffffcd7224 */ /* 0x000fe200020e0600 */
[----:B------:R-:W-:-:S02]  /*39c60*/  IADD3 R192, P6, R2, 0xef000, RZ ;  /* 0x000ef00002c07810 */ /* 0x000fc40007fde0ff */
[----:B------:R-:W-:Y:S02]  /*39c70*/  IADD3 R194, P4, R2, 0xeb000, RZ ;  /* 0x000eb00002c27810 */ /* 0x000fe40007f9e0ff */
[----:B------:R-:W-:Y:S01]  /*39c80*/  LOP3.LUT R210, R211, R210, RZ, 0x3c, !PT ;  /* 0x000000d2d3d27212 */ /* 0x000fe200078e3cff */
[--C-:B------:R-:W-:Y:S01]  /*39c90*/  IMAD.X R211, RZ, RZ, R0.reuse, P5 ;  /* 0x000000ffffd37224 */ /* 0x100fe200028e0600 */
[----:B------:R-:W-:Y:S01]  /*39ca0*/  LOP3.LUT R208, R209, R208, RZ, 0x3c, !PT ;  /* 0x000000d0d1d07212 */ /* 0x000fe200078e3cff */
[--C-:B------:R-:W-:Y:S01]  /*39cb0*/  IMAD.X R209, RZ, RZ, R0.reuse, P3 ;  /* 0x000000ffffd17224 */ /* 0x100fe200018e0600 */
[----:B------:R-:W-:Y:S01]  /*39cc0*/  LOP3.LUT R206, R207, R206, RZ, 0x3c, !PT ;  /* 0x000000cecfce7212 */ /* 0x000fe200078e3cff */
[----:B------:R-:W-:Y:S01]  /*39cd0*/  IMAD.X R207, RZ, RZ, R0, P2 ;  /* 0x000000ffffcf7224 */ /* 0x000fe200010e0600 */
[----:B------:R-:W-:Y:S02]  /*39ce0*/  LOP3.LUT R193, R192, 0x380, RZ, 0xc0, !PT ;  /* 0x00000380c0c17812 */ /* 0x000fe400078ec0ff */
[----:B------:R-:W-:-:S02]  /*39cf0*/  IADD3 R200, P5, R2, 0xeec40, RZ ;  /* 0x000eec4002c87810 */ /* 0x000fc40007fbe0ff */
[C---:B------:R-:W-:Y:S02]  /*39d00*/  IADD3 R198, P3, R2.reuse, 0xeac60, RZ ;  /* 0x000eac6002c67810 */ /* 0x040fe40007f7e0ff */
[----:B------:R-:W-:Y:S02]  /*39d10*/  IADD3 R196, P2, R2, 0xeec60, RZ ;  /* 0x000eec6002c47810 */ /* 0x000fe40007f5e0ff */
[----:B------:R-:W-:Y:S02]  /*39d20*/  LOP3.LUT R195, R194, 0x380, RZ, 0xc0, !PT ;  /* 0x00000380c2c37812 */ /* 0x000fe400078ec0ff */
[----:B------:R-:W-:Y:S02]  /*39d30*/  SHF.R.U64 R193, R193, 0x3, RZ ;  /* 0x00000003c1c17819 */ /* 0x000fe400000012ff */
[----:B------:R-:W-:Y:S02]  /*39d40*/  LOP3.LUT R201, R200, 0x380, RZ, 0xc0, !PT ;  /* 0x00000380c8c97812 */ /* 0x000fe400078ec0ff */
[----:B------:R-:W-:-:S02]  /*39d50*/  LOP3.LUT R199, R198, 0x380, RZ, 0xc0, !PT ;  /* 0x00000380c6c77812 */ /* 0x000fc400078ec0ff */
[----:B------:R-:W-:Y:S02]  /*39d60*/  LOP3.LUT R197, R196, 0x380, RZ, 0xc0, !PT ;  /* 0x00000380c4c57812 */ /* 0x000fe400078ec0ff */
[----:B------:R-:W-:Y:S02]  /*39d70*/  SHF.R.U64 R195, R195, 0x3, RZ ;  /* 0x00000003c3c37819 */ /* 0x000fe400000012ff */
[----:B------:R-:W-:Y:S02]  /*39d80*/  LOP3.LUT R192, R193, R192, RZ, 0x3c, !PT ;  /* 0x000000c0c1c07212 */ /* 0x000fe400078e3cff */
[----:B------:R-:W-:Y:S02]  /*39d90*/  SHF.R.U64 R201, R201, 0x3, RZ ;  /* 0x00000003c9c97819 */ /* 0x000fe400000012ff */
[----:B------:R-:W-:Y:S02]  /*39da0*/  SHF.R.U64 R199, R199, 0x3, RZ ;  /* 0x00000003c7c77819 */ /* 0x000fe400000012ff */
[----:B------:R-:W-:-:S02]  /*39db0*/  SHF.R.U64 R197, R197, 0x3, RZ ;  /* 0x00000003c5c57819 */ /* 0x000fc400000012ff */
[----:B------:R-:W-:Y:S02]  /*39dc0*/  IADD3.X R193, RZ, R0, RZ, P6, !PT ;  /* 0x00000000ffc17210 */ /* 0x000fe400037fe4ff */
[----:B------:R-:W-:Y:S01]  /*39dd0*/  LOP3.LUT R194, R195, R194, RZ, 0x3c, !PT ;  /* 0x000000c2c3c27212 */ /* 0x000fe200078e3cff */
[--C-:B------:R-:W-:Y:S01]  /*39de0*/  IMAD.X R195, RZ, RZ, R0.reuse, P4 ;  /* 0x000000ffffc37224 */ /* 0x100fe200020e0600 */
[C---:B------:R-:W-:Y:S02]  /*39df0*/  IADD3 R182, P6, R2.reuse, 0xeb060, RZ ;  /* 0x000eb06002b67810 */ /* 0x040fe40007fde0ff */
        /* <DEDUP_REMOVED lines=22> */
[----:B------:R-:W-:Y:S01]  /*39f60*/  LOP3.LUT R184, R185, R184, RZ, 0x3c, !PT ;  /* 0x000000b8b9b87212 */ /* 0x000fe200078e3cff */
[--C-:B------:R-:W-:Y:S01]  /*39f70*/  IMAD.X R185, RZ, RZ, R0.reuse, P4 ;  /* 0x000000ffffb97224 */ /* 0x100fe200020e0600 */
[C---:B------:R-:W-:Y:S02]  /*39f80*/  IADD3 R172, P6, R2.reuse, 0xef420, RZ ;  /* 0x000ef42002ac7810 */ /* 0x040fe40007fde0ff */
[----:B------:R-:W-:Y:S02]  /*39f90*/  IADD3 R174, P4, R2, 0xeb420, RZ ;  /* 0x000eb42002ae7810 */ /* 0x000fe40007f9e0ff */
[----:B------:R-:W-:Y:S01]  /*39fa0*/  LOP3.LUT R190, R191, R190, RZ, 0x3c, !PT ;  /* 0x000000bebfbe7212 */ /* 0x000fe200078e3cff */
[--C-:B------:R-:W-:Y:S01]  /*39fb0*/  IMAD.X R191, RZ, RZ, R0.reuse, P5 ;  /* 0x000000ffffbf7224 */ /* 0x100fe200028e0600 */
[----:B------:R-:W-:Y:S01]  /*39fc0*/  LOP3.LUT R188, R189, R188, RZ, 0x3c, !PT ;  /* 0x000000bcbdbc7212 */ /* 0x000fe200078e3cff */
[----:B------:R-:W-:Y:S01]  /*39fd0*/  IMAD.X R189, RZ, RZ, R0, P3 ;  /* 0x000000ffffbd7224 */ /* 0x000fe200018e0600 */
[----:B------:R-:W-:-:S02]  /*39fe0*/  LOP3.LUT R186, R187, R186, RZ, 0x3c, !PT ;  /* 0x000000babbba7212 */ /* 0x000fc400078e3cff */
[----:B------:R-:W-:Y:S02]  /*39ff0*/  IADD3.X R187, RZ, R0, RZ, P2, !PT ;  /* 0x00000000ffbb7210 */ /* 0x000fe400017fe4ff */
[----:B------:R-:W-:Y:S02]  /*3a000*/  LOP3.LUT R173, R172, 0x380, RZ, 0xc0, !PT ;  /* 0x00000380acad7812 */ /* 0x000fe400078ec0ff */
[C---:B------:R-:W-:Y:S02]  /*3a010*/  IADD3 R180, P5, R2.reuse, 0xef060, RZ ;  /* 0x000ef06002b47810 */ /* 0x040fe40007fbe0ff */
[C---:B------:R-:W-:Y:S02]  /*3a020*/  IADD3 R178, P3, R2.reuse, 0xeb400, RZ ;  /* 0x000eb40002b27810 */ /* 0x040fe40007f7e0ff */
[----:B------:R-:W-:Y:S02]  /*3a030*/  IADD3 R176, P2, R2, 0xef400, RZ ;  /* 0x000ef40002b07810 */ /* 0x000fe40007f5e0ff */
[----:B------:R-:W-:-:S02]  /*3a040*/  LOP3.LUT R175, R174, 0x380, RZ, 0xc0, !PT ;  /* 0x00000380aeaf7812 */ /* 0x000fc400078ec0ff */
[----:B------:R-:W-:Y:S02]  /*3a050*/  SHF.R.U64 R173, R173, 0x3, RZ ;  /* 0x00000003adad7819 */ /* 0x000fe400000012ff */
[----:B------:R-:W-:Y:S02]  /*3a060*/  LOP3.LUT R181, R180, 0x380, RZ, 0xc0, !PT ;  /* 0x00000380b4b57812 */ /* 0x000fe400078ec0ff */
[----:B------:R-:W-:Y:S02]  /*3a070*/  LOP3.LUT R179, R178, 0x380, RZ, 0xc0, !PT ;  /* 0x00000380b2b37812 */ /* 0x000fe400078ec0ff */
[----:B------:R-:W-:Y:S02]  /*3a080*/  LOP3.LUT R177, R176, 0x380, RZ, 0xc0, !PT ;  /* 0x00000380b0b17812 */ /* 0x000fe400078ec0ff */
[----:B------:R-:W-:Y:S02]  /*3a090*/  SHF.R.U64 R175, R175, 0x3, RZ ;  /* 0x00000003afaf7819 */ /* 0x000fe400000012ff */
[----:B------:R-:W-:Y:S01]  /*3a0a0*/  LOP3.LUT R172, R173, R172, RZ, 0x3c, !PT ;  /* 0x000000acadac7212 */ /* 0x000fe200078e3cff */
[----:B------:R-:W-:Y:S01]  /*3a0b0*/  IMAD.X R173, RZ, RZ, R0, P6 ;  /* 0x000000ffffad7224 */ /* 0x000fe200030e0600 */
[----:B------:R-:W-:-:S02]  /*3a0c0*/  SHF.R.U64 R181, R181, 0x3, RZ ;  /* 0x00000003b5b57819 */ /* 0x000fc400000012ff */
[----:B------:R-:W-:Y:S02]  /*3a0d0*/  SHF.R.U64 R179, R179, 0x3, RZ ;  /* 0x00000003b3b37819 */ /* 0x000fe400000012ff */
[----:B------:R-:W-:Y:S02]  /*3a0e0*/  SHF.R.U64 R177, R177, 0x3, RZ ;  /* 0x00000003b1b17819 */ /* 0x000fe400000012ff */
[----:B------:R-:W-:Y:S02]  /*3a0f0*/  LOP3.LUT R174, R175, R174, RZ, 0x3c, !PT ;  /* 0x000000aeafae7212 */ /* 0x000fe400078e3cff */
[C---:B------:R-:W-:Y:S02]  /*3a100*/  IADD3 R162, P6, R2.reuse, 0xeb800, RZ ;  /* 0x000eb80002a27810 */ /* 0x040fe40007fde0ff */
[----:B------:R-:W-:Y:S02]  /*3a110*/  IADD3.X R175, RZ, R0, RZ, P4, !PT ;  /* 0x00000000ffaf7210 */ /* 0x000fe400027fe4ff */
[----:B------:R-:W-:-:S02]  /*3a120*/  IADD3 R164, P4, R2, 0xef460, RZ ;  /* 0x000ef46002a47810 */ /* 0x000fc40007f9e0ff */
[----:B------:R-:W-:Y:S02]  /*3a130*/  LOP3.LUT R180, R181, R180, RZ, 0x3c, !PT ;  /* 0x000000b4b5b47212 */ /* 0x000fe400078e3cff */
[----:B------:R-:W-:Y:S01]  /*3a140*/  LOP3.LUT R178, R179, R178, RZ, 0x3c, !PT ;  /* 0x000000b2b3b27212 */ /* 0x000fe200078e3cff */
[--C-:B------:R-:W-:Y:S01]  /*3a150*/  IMAD.X R179, RZ, RZ, R0.reuse, P3 ;  /* 0x000000ffffb37224 */ /* 0x100fe200018e0600 */
[----:B------:R-:W-:Y:S01]  /*3a160*/  LOP3.LUT R176, R177, R176, RZ, 0x3c, !PT ;  /* 0x000000b0b1b07212 */ /* 0x000fe200078e3cff */
[----:B------:R-:W-:Y:S01]  /*3a170*/  IMAD.X R177, RZ, RZ, R0, P2 ;  /* 0x000000ffffb17224 */ /* 0x000fe200010e0600 */
[----:B------:R-:W-:Y:S02]  /*3a180*/  IADD3.X R181, RZ, R0, RZ, P5, !PT ;  /* 0x00000000ffb57210 */ /* 0x000fe40002ffe4ff */
        /* <DEDUP_REMOVED lines=35> */
[----:B------:R-:W-:Y:S01]  /*3a3c0*/  LOP3.LUT R152, R153, R152, RZ, 0x3c, !PT ;  /* 0x0000009899987212 */ /* 0x000fe200078e3cff */
[--C-:B------:R-:W-:Y:S01]  /*3a3d0*/  IMAD.X R153, RZ, RZ, R0.reuse, P6 ;  /* 0x000000ffff997224 */ /* 0x100fe200030e0600 */
[----:B------:R-:W-:Y:S02]  /*3a3e0*/  SHF.R.U64 R161, R161, 0x3, RZ ;  /* 0x00000003a1a17819 */ /* 0x000fe400000012ff */
[----:B------:R-:W-:Y:S02]  /*3a3f0*/  SHF.R.U64 R159, R159, 0x3, RZ ;  /* 0x000000039f9f7819 */ /* 0x000fe400000012ff */
[----:B------:R-:W-:Y:S02]  /*3a400*/  SHF.R.U64 R157, R157, 0x3, RZ ;  /* 0x000000039d9d7819 */ /* 0x000fe400000012ff */
[----:B------:R-:W-:Y:S01]  /*3a410*/  LOP3.LUT R154, R155, R154, RZ, 0x3c, !PT ;  /* 0x0000009a9b9a7212 */ /* 0x000fe200078e3cff */
[----:B------:R-:W-:Y:S01]  /*3a420*/  IMAD.X R155, RZ, RZ, R0, P4 ;  /* 0x000000ffff9b7224 */ /* 0x000fe200020e0600 */
[----:B------:R-:W-:-:S02]  /*3a430*/  IADD3 R12, P6, R2, 0xebc20, RZ ;  /* 0x000ebc20020c7810 */ /* 0x000fc40007fde0ff */
[----:B------:R-:W-:Y:S02]  /*3a440*/  IADD3 R14, P4, R2, 0xefc00, RZ ;  /* 0x000efc00020e7810 */ /* 0x000fe40007f9e0ff */
[----:B------:R-:W-:Y:S01]  /*3a450*/  LOP3.LUT R160, R161, R160, RZ, 0x3c, !PT ;  /* 0x000000a0a1a07212 */ /* 0x000fe200078e3cff */
[--C-:B------:R-:W-:Y:S01]  /*3a460*/  IMAD.X R161, RZ, RZ, R0.reuse, P5 ;  /* 0x000000ffffa17224 */ /* 0x100fe200028e0600 */
[----:B------:R-:W-:Y:S01]  /*3a470*/  LOP3.LUT R158, R159, R158, RZ, 0x3c, !PT ;  /* 0x0000009e9f9e7212 */ /* 0x000fe200078e3cff */
[----:B------:R-:W-:Y:S01]  /*3a480*/  IMAD.X R159, RZ, RZ, R0, P3 ;  /* 0x000000ffff9f7224 */ /* 0x000fe200018e0600 */
[----:B------:R-:W-:Y:S02]  /*3a490*/  LOP3.LUT R156, R157, R156, RZ, 0x3c, !PT ;  /* 0x0000009c9d9c7212 */ /* 0x000fe400078e3cff */
[----:B------:R-:W-:Y:S02]  /*3a4a0*/  IADD3.X R157, RZ, R0, RZ, P2, !PT ;  /* 0x00000000ff9d7210 */ /* 0x000fe400017fe4ff */
[----:B------:R-:W-:-:S02]  /*3a4b0*/  LOP3.LUT R13, R12, 0x380, RZ, 0xc0, !PT ;  /* 0x000003800c0d7812 */ /* 0x000fc400078ec0ff */
[C---:B------:R-:W-:Y:S02]  /*3a4c0*/  IADD3 R22, P5, R2.reuse, 0xeb860, RZ ;  /* 0x000eb86002167810 */ /* 0x040fe40007fbe0ff */
[C---:B------:R-:W-:Y:S02]  /*3a4d0*/  IADD3 R18, P3, R2.reuse, 0xef860, RZ ;  /* 0x000ef86002127810 */ /* 0x040fe40007f7e0ff */
[----:B------:R-:W-:Y:S02]  /*3a4e0*/  IADD3 R16, P2, R2, 0xebc00, RZ ;  /* 0x000ebc0002107810 */ /* 0x000fe40007f5e0ff */
[----:B------:R-:W-:Y:S01]  /*3a4f0*/  LOP3.LUT R15, R14, 0x380, RZ, 0xc0, !PT ;  /* 0x000003800e0f7812 */ /* 0x000fe200078ec0ff */
[----:B------:R-:W-:Y:S01]  /*3a500*/  ST.E desc[UR14][R28.64], R8 ;  /* 0x000000081c007985 */ /* 0x000fe2000c10190e */
[----:B------:R-:W-:Y:S02]  /*3a510*/  SHF.R.U64 R13, R13, 0x3, RZ ;  /* 0x000000030d0d7819 */ /* 0x000fe400000012ff */
[----:B------:R-:W-:Y:S01]  /*3a520*/  LOP3.LUT R23, R22, 0x380, RZ, 0xc0, !PT ;  /* 0x0000038016177812 */ /* 0x000fe200078ec0ff */
[----:B------:R-:W-:Y:S01]  /*3a530*/  ST.E desc[UR14][R28.64+0x4], R7 ;  /* 0x000004071c007985 */ /* 0x000fe2000c10190e */
[----:B------:R-:W-:-:S02]  /*3a540*/  LOP3.LUT R19, R18, 0x380, RZ, 0xc0, !PT ;  /* 0x0000038012137812 */ /* 0x000fc400078ec0ff */
[----:B------:R-:W-:Y:S01]  /*3a550*/  LOP3.LUT R17, R16, 0x380, RZ, 0xc0, !PT ;  /* 0x0000038010117812 */ /* 0x000fe200078ec0ff */
[----:B----4-:R-:W-:Y:S01]  /*3a560*/  ST.E desc[UR14][R120.64], R6 ;  /* 0x0000000678007985 */ /* 0x010fe2000c10190e */
[----:B------:R-:W-:Y:S02]  /*3a570*/  SHF.R.U64 R15, R15, 0x3, RZ ;  /* 0x000000030f0f7819 */ /* 0x000fe400000012ff */
[----:B------:R-:W-:Y:S01]  /*3a580*/  LOP3.LUT R12, R13, R12, RZ, 0x3c, !PT ;  /* 0x0000000c0d0c7212 */ /* 0x000fe200078e3cff */
[----:B------:R1:W-:Y:S01]  /*3a590*/  ST.E desc[UR14][R120.64+0x4], R5 ;  /* 0x0000040578007985 */ /* 0x0003e2000c10190e */
[----:B------:R-:W-:Y:S01]  /*3a5a0*/  SHF.R.U64 R23, R23, 0x3, RZ ;  /* 0x0000000317177819 */ /* 0x000fe200000012ff */
[----:B------:R-:W-:Y:S01]  /*3a5b0*/  IMAD.X R13, RZ, RZ, R0, P6 ;  /* 0x000000ffff0d7224 */ /* 0x000fe200030e0600 */
[----:B------:R-:W-:Y:S01]  /*3a5c0*/  SHF.R.U64 R19, R19, 0x3, RZ ;  /* 0x0000000313137819 */ /* 0x000fe200000012ff */
[----:B--2---:R2:W-:Y:S01]  /*3a5d0*/  ST.E desc[UR14][R40.64], R4 ;  /* 0x0000000428007985 */ /* 0x0045e2000c10190e */
[----:B------:R-:W-:-:S02]  /*3a5e0*/  SHF.R.U64 R17, R17, 0x3, RZ ;  /* 0x0000000311117819 */ /* 0x000fc400000012ff */
[----:B------:R-:W-:Y:S01]  /*3a5f0*/  LOP3.LUT R14, R15, R14, RZ, 0x3c, !PT ;  /* 0x0000000e0f0e7212 */ /* 0x000fe200078e3cff */
[----:B---3--:R3:W-:Y:S01]  /*3a600*/  ST.E desc[UR14][R40.64+0x4], R3 ;  /* 0x0000040328007985 */ /* 0x0087e2000c10190e */
[----:B------:R-:W-:Y:S02]  /*3a610*/  IADD3.X R15, RZ, R0, RZ, P4, !PT ;  /* 0x00000000ff0f7210 */ /* 0x000fe400027fe4ff */
[----:B------:R-:W-:Y:S01]  /*3a620*/  LOP3.LUT R22, R23, R22, RZ, 0x3c, !PT ;  /* 0x0000001617167212 */ /* 0x000fe200078e3cff */
[----:B-1----:R-:W4:Y:S01]  /*3a630*/  LDL.LU R121, [R1+0x178] ;  /* 0x0001780001797983 */ /* 0x002f220000300800 */
[----:B------:R-:W-:Y:S02]  /*3a640*/  LOP3.LUT R18, R19, R18, RZ, 0x3c, !PT ;  /* 0x0000001213127212 */ /* 0x000fe400078e3cff */
[C---:B--2---:R-:W-:Y:S01]  /*3a650*/  IADD3 R4, P6, R2.reuse, 0xebc60, RZ ;  /* 0x000ebc6002047810 */ /* 0x044fe20007fde0ff */
[--C-:B------:R-:W-:Y:S01]  /*3a660*/  IMAD.X R19, RZ, RZ, R0.reuse, P3 ;  /* 0x000000ffff137224 */ /* 0x100fe200018e0600 */
[----:B------:R-:W-:Y:S01]  /*3a670*/  LOP3.LUT R16, R17, R16, RZ, 0x3c, !PT ;  /* 0x0000001011107212 */ /* 0x000fe200078e3cff */
[----:B------:R-:W2:Y:S01]  /*3a680*/  LDL.LU R120, [R1+0x17c] ;  /* 0x00017c0001787983 */ /* 0x000ea20000300800 */
[----:B---3--:R-:W-:Y:S01]  /*3a690*/  IADD3 R3, P4, R2, 0xefc60, RZ ;  /* 0x000efc6002037810 */ /* 0x008fe20007f9e0ff */
[----:B------:R-:W-:Y:S01]  /*3a6a0*/  IMAD.X R17, RZ, RZ, R0, P2 ;  /* 0x000000ffff117224 */ /* 0x000fe200010e0600 */
[----:B------:R-:W-:Y:S01]  /*3a6b0*/  IADD3.X R23, RZ, R0, RZ, P5, !PT ;  /* 0x00000000ff177210 */ /* 0x000fe20002ffe4ff */
[----:B------:R-:W3:Y:S01]  /*3a6c0*/  LDL.LU R41, [R1+0x180] ;  /* 0x0001800001297983 */ /* 0x000ee20000300800 */
[----:B------:R-:W-:-:S02]  /*3a6d0*/  LOP3.LUT R5, R4, 0x380, RZ, 0xc0, !PT ;  /* 0x0000038004057812 */ /* 0x000fc400078ec0ff */
[C---:B------:R-:W-:Y:S01]  /*3a6e0*/  IADD3 R10, P5, R2.reuse, 0xefc20, RZ ;  /* 0x000efc20020a7810 */ /* 0x040fe20007fbe0ff */
[----:B------:R-:W3:Y:S01]  /*3a6f0*/  LDL.LU R40, [R1+0x184] ;  /* 0x0001840001287983 */ /* 0x000ee20000300800 */
[C---:B------:R-:W-:Y:S02]  /*3a700*/  IADD3 R8, P3, R2.reuse, 0xebc40, RZ ;  /* 0x000ebc4002087810 */ /* 0x040fe40007f7e0ff */
[----:B------:R-:W-:Y:S01]  /*3a710*/  IADD3 R6, P2, R2, 0xefc40, RZ ;  /* 0x000efc4002067810 */ /* 0x000fe20007f5e0ff */
[----:B------:R-:W3:Y:S01]  /*3a720*/  LDL.LU R29, [R1+0x188] ;  /* 0x00018800011d7983 */ /* 0x000ee20000300800 */
[----:B------:R-:W-:Y:S02]  /*3a730*/  LOP3.LUT R2, R3, 0x380, RZ, 0xc0, !PT ;  /* 0x0000038003027812 */ /* 0x000fe400078ec0ff */
[----:B------:R-:W-:Y:S01]  /*3a740*/  SHF.R.U64 R5, R5, 0x3, RZ ;  /* 0x0000000305057819 */ /* 0x000fe200000012ff */
[----:B------:R-:W3:Y:S01]  /*3a750*/  LDL.LU R28, [R1+0x1140] ;  /* 0x00114000011c7983 */ /* 0x000ee20000300800 */
[----:B------:R-:W-:-:S02]  /*3a760*/  SHF.R.U64 R2, R2, 0x3, RZ ;  /* 0x0000000302027819 */ /* 0x000fc400000012ff */
[----:B------:R-:W-:Y:S02]  /*3a770*/  LOP3.LUT R4, R5, R4, RZ, 0x3c, !PT ;  /* 0x0000000405047212 */ /* 0x000fe400078e3cff */
[----:B------:R-:W-:Y:S01]  /*3a780*/  LOP3.LUT R2, R2, R3, RZ, 0x3c, !PT ;  /* 0x0000000302027212 */ /* 0x000fe200078e3cff */
[----:B------:R-:W4:Y:S04]  /*3a790*/  LDL.LU R5, [R1+0x168] ;  /* 0x0001680001057983 */ /* 0x000f280000300800 */
[----:B------:R-:W2:Y:S01]  /*3a7a0*/  LDL.LU R3, [R1+0x16c] ;  /* 0x00016c0001037983 */ /* 0x000ea20000300800 */
[----:B------:R-:W-:Y:S02]  /*3a7b0*/  LOP3.LUT R7, R6, 0x380, RZ, 0xc0, !PT ;  /* 0x0000038006077812 */ /* 0x000fe400078ec0ff */
[----:B------:R-:W-:-:S02]  /*3a7c0*/  LOP3.LUT R9, R8, 0x380, RZ, 0xc0, !PT ;  /* 0x0000038008097812 */ /* 0x000fc400078ec0ff */
[----:B------:R-:W-:Y:S02]  /*3a7d0*/  SHF.R.U64 R7, R7, 0x3, RZ ;  /* 0x0000000307077819 */ /* 0x000fe400000012ff */
[----:B------:R-:W-:Y:S02]  /*3a7e0*/  SHF.R.U64 R9, R9, 0x3, RZ ;  /* 0x0000000309097819 */ /* 0x000fe400000012ff */
[----:B------:R-:W-:Y:S02]  /*3a7f0*/  LOP3.LUT R11, R10, 0x380, RZ, 0xc0, !PT ;  /* 0x000003800a0b7812 */ /* 0x000fe400078ec0ff */
[----:B------:R-:W-:Y:S02]  /*3a800*/  LOP3.LUT R6, R7, R6, RZ, 0x3c, !PT ;  /* 0x0000000607067212 */ /* 0x000fe400078e3cff */
[----:B------:R-:W-:Y:S01]  /*3a810*/  LOP3.LUT R8, R9, R8, RZ, 0x3c, !PT ;  /* 0x0000000809087212 */ /* 0x000fe200078e3cff */
[----:B------:R-:W3:Y:S01]  /*3a820*/  LDL.LU R7, [R1+0x170] ;  /* 0x0001700001077983 */ /* 0x000ee20000300800 */
[----:B------:R-:W-:-:S03]  /*3a830*/  SHF.R.U64 R11, R11, 0x3, RZ ;  /* 0x000000030b0b7819 */ /* 0x000fc600000012ff */
[----:B------:R-:W3:Y:S01]  /*3a840*/  LDL.LU R9, [R1+0x174] ;  /* 0x0001740001097983 */ /* 0x000ee20000300800 */
[----:B------:R-:W-:-:S03]  /*3a850*/  LOP3.LUT R10, R11, R10, RZ, 0x3c, !PT ;  /* 0x0000000a0b0a7212 */ /* 0x000fc600078e3cff */
[----:B------:R-:W3:Y:S04]  /*3a860*/  LDL.LU R11, [R1+0x194] ;  /* 0x00019400010b7983 */ /* 0x000ee80000300800 */
[----:B----4-:R-:W-:Y:S04]  /*3a870*/  ST.E desc[UR14][R24.64], R5 ;  /* 0x0000000518007985 */ /* 0x010fe8000c10190e */
[----:B--2---:R1:W-:Y:S04]  /*3a880*/  ST.E desc[UR14][R24.64+0x4], R3 ;  /* 0x0000040318007985 */ /* 0x0043e8000c10190e */
[----:B-1----:R-:W3:Y:S04]  /*3a890*/  LDL.LU.64 R24, [R1+0x1138] ;  /* 0x0011380001187983 */ /* 0x002ee80000300a00 */
[----:B---3--:R-:W-:Y:S04]  /*3a8a0*/  ST.E desc[UR14][R24.64], R7 ;  /* 0x0000000718007985 */ /* 0x008fe8000c10190e */
[----:B------:R-:W-:Y:S04]  /*3a8b0*/  ST.E desc[UR14][R24.64+0x4], R9 ;  /* 0x0000040918007985 */ /* 0x000fe8000c10190e */
[----:B------:R-:W-:Y:S04]  /*3a8c0*/  ST.E desc[UR14][R26.64], R121 ;  /* 0x000000791a007985 */ /* 0x000fe8000c10190e */
[----:B------:R-:W-:Y:S04]  /*3a8d0*/  ST.E desc[UR14][R26.64+0x4], R120 ;  /* 0x000004781a007985 */ /* 0x000fe8000c10190e */
[----:B------:R-:W-:Y:S04]  /*3a8e0*/  ST.E desc[UR14][R46.64], R41 ;  /* 0x000000292e007985 */ /* 0x000fe8000c10190e */
[----:B------:R-:W-:Y:S04]  /*3a8f0*/  ST.E desc[UR14][R46.64+0x4], R40 ;  /* 0x000004282e007985 */ /* 0x000fe8000c10190e */
[----:B------:R1:W-:Y:S04]  /*3a900*/  ST.E desc[UR14][R36.64], R29 ;  /* 0x0000001d24007985 */ /* 0x0003e8000c10190e */
[----:B------:R2:W-:Y:S04]  /*3a910*/  ST.E desc[UR14][R36.64+0x4], R21 ;  /* 0x0000041524007985 */ /* 0x0005e8000c10190e */
[----:B------:R-:W-:Y:S04]  /*3a920*/  ST.E desc[UR14][R32.64], R20 ;  /* 0x0000001420007985 */ /* 0x000fe8000c10190e */
[----:B------:R3:W-:Y:S04]  /*3a930*/  ST.E desc[UR14][R32.64+0x4], R11 ;  /* 0x0000040b20007985 */ /* 0x0007e8000c10190e */
[----:B-1----:R-:W4:Y:S04]  /*3a940*/  LDL.LU R29, [R1+0x198] ;  /* 0x00019800011d7983 */ /* 0x002f280000300800 */
[----:B--2---:R-:W2:Y:S04]  /*3a950*/  LDL.LU R36, [R1+0x1a4] ;  /* 0x0001a40001247983 */ /* 0x004ea80000300800 */
[----:B---3--:R-:W3:Y:S04]  /*3a960*/  LDL.LU R32, [R1+0x19c] ;  /* 0x00019c0001207983 */ /* 0x008ee80000300800 */
[----:B------:R-:W2:Y:S04]  /*3a970*/  LDL.LU R33, [R1+0x1a0] ;  /* 0x0001a00001217983 */ /* 0x000ea80000300800 */
[----:B------:R-:W2:Y:S04]  /*3a980*/  LDL.LU R37, [R1+0x1a8] ;  /* 0x0001a80001257983 */ /* 0x000ea80000300800 */
[----:B------:R-:W2:Y:S04]  /*3a990*/  LDL.LU R40, [R1+0x1ac] ;  /* 0x0001ac0001287983 */ /* 0x000ea80000300800 */
[----:B------:R-:W2:Y:S04]  /*3a9a0*/  LDL.LU.64 R24, [R1+0x1130] ;  /* 0x0011300001187983 */ /* 0x000ea80000300a00 */
        /* <DEDUP_REMOVED lines=13> */
[----:B----4-:R1:W-:Y:S04]  /*3aa80*/  ST.E desc[UR14][R30.64], R29 ;  /* 0x0000001d1e007985 */ /* 0x0103e8000c10190e */
[----:B---3--:R-:W-:Y:S04]  /*3aa90*/  ST.E desc[UR14][R30.64+0x4], R32 ;  /* 0x000004201e007985 */ /* 0x008fe8000c10190e */
[----:B--2---:R-:W-:Y:S04]  /*3aaa0*/  ST.E desc[UR14][R34.64], R33 ;  /* 0x0000002122007985 */ /* 0x004fe8000c10190e */
[----:B------:R-:W-:Y:S04]  /*3aab0*/  ST.E desc[UR14][R34.64+0x4], R36 ;  /* 0x0000042422007985 */ /* 0x000fe8000c10190e */
[----:B------:R-:W-:Y:S04]  /*3aac0*/  ST.E desc[UR14][R38.64], R37 ;  /* 0x0000002526007985 */ /* 0x000fe8000c10190e */
[----:B------:R-:W-:Y:S04]  /*3aad0*/  ST.E desc[UR14][R38.64+0x4], R40 ;  /* 0x0000042826007985 */ /* 0x000fe8000c10190e */
[----:B-1----:R-:W2:Y:S04]  /*3aae0*/  LDL.LU R29, [R1+0x1120] ;  /* 0x00112000011d7983 */ /* 0x002ea80000300800 */
[----:B------:R-:W-:Y:S04]  /*3aaf0*/  ST.E desc[UR14][R42.64], R41 ;  /* 0x000000292a007985 */ /* 0x000fe8000c10190e */
[----:B------:R-:W-:Y:S04]  /*3ab00*/  ST.E desc[UR14][R42.64+0x4], R46 ;  /* 0x0000042e2a007985 */ /* 0x000fe8000c10190e */
[----:B------:R-:W-:Y:S04]  /*3ab10*/  ST.E desc[UR14][R44.64], R121 ;  /* 0x000000792c007985 */ /* 0x000fe8000c10190e */
[----:B------:R-:W-:Y:S04]  /*3ab20*/  ST.E desc[UR14][R44.64+0x4], R120 ;  /* 0x000004782c007985 */ /* 0x000fe8000c10190e */
[----:B------:R1:W-:Y:S04]  /*3ab30*/  ST.E desc[UR14][R64.64], R47 ;  /* 0x0000002f40007985 */ /* 0x0003e8000c10190e */
[----:B------:R-:W-:Y:S04]  /*3ab40*/  ST.E desc[UR14][R64.64+0x4], R21 ;  /* 0x0000041540007985 */ /* 0x000fe8000c10190e */
[----:B------:R-:W-:Y:S04]  /*3ab50*/  ST.E desc[UR14][R58.64], R20 ;  /* 0x000000143a007985 */ /* 0x000fe8000c10190e */
[----:B------:R-:W-:Y:S04]  /*3ab60*/  ST.E desc[UR14][R58.64+0x4], R11 ;  /* 0x0000040b3a007985 */ /* 0x000fe8000c10190e */
[----:B------:R-:W-:Y:S04]  /*3ab70*/  ST.E desc[UR14][R54.64], R9 ;  /* 0x0000000936007985 */ /* 0x000fe8000c10190e */
[----:B------:R3:W-:Y:S04]  /*3ab80*/  ST.E desc[UR14][R54.64+0x4], R7 ;  /* 0x0000040736007985 */ /* 0x0007e8000c10190e */
[----:B------:R-:W-:Y:S04]  /*3ab90*/  ST.E desc[UR14][R50.64], R5 ;  /* 0x0000000532007985 */ /* 0x000fe8000c10190e */
[----:B------:R4:W-:Y:S04]  /*3aba0*/  ST.E desc[UR14][R50.64+0x4], R3 ;  /* 0x0000040332007985 */ /* 0x0009e8000c10190e */
[----:B-1----:R-:W2:Y:S04]  /*3abb0*/  LDL.LU R47, [R1+0x1e0] ;  /* 0x0001e000012f7983 */ /* 0x002ea80000300800 */
[----:B---3--:R-:W3:Y:S04]  /*3abc0*/  LDL.LU R54, [R1+0x1ec] ;  /* 0x0001ec0001367983 */ /* 0x008ee80000300800 */
[----:B----4-:R-:W4:Y:S04]  /*3abd0*/  LDL.LU R50, [R1+0x1e4] ;  /* 0x0001e40001327983 */ /* 0x010f280000300800 */
        /* <DEDUP_REMOVED lines=15> */
[----:B------:R-:W3:Y:S04]  /*3acd0*/  LDL.LU.64 R30, [R1+0x1118] ;  /* 0x00111800011e7983 */ /* 0x000ee80000300a00 */
        /* <DEDUP_REMOVED lines=9> */
[----:B------:R-:W3:Y:S04]  /*3ad70*/  LDL.LU.64 R44, [R1+0x10d8] ;  /* 0x0010d800012c7983 */ /* 0x000ee80000300a00 */
[----:B------:R-:W3:Y:S04]  /*3ad80*/  LDL.LU R46, [R1+0x10e0] ;  /* 0x0010e000012e7983 */ /* 0x000ee80000300800 */
[----:B--2---:R-:W-:Y:S04]  /*3ad90*/  ST.E desc[UR14][R48.64], R47 ;  /* 0x0000002f30007985 */ /* 0x004fe8000c10190e */
[----:B----4-:R-:W-:Y:S04]  /*3ada0*/  ST.E desc[UR14][R48.64+0x4], R50 ;  /* 0x0000043230007985 */ /* 0x010fe8000c10190e */
[----:B---3--:R-:W-:Y:S04]  /*3adb0*/  ST.E desc[UR14][R52.64], R51 ;  /* 0x0000003334007985 */ /* 0x008fe8000c10190e */
        /* <DEDUP_REMOVED lines=34> */
[----:B------:R-:W2:Y:S04]  /*3afe0*/  LDL.LU.64 R48, [R1+0x10c8] ;  /* 0x0010c80001307983 */ /* 0x000ea80000300a00 */
        /* <DEDUP_REMOVED lines=9> */
[----:B------:R-:W2:Y:S04]  /*3b080*/  LDL.LU.64 R62, [R1+0x1088] ;  /* 0x00108800013e7983 */ /* 0x000ea80000300a00 */
[----:B------:R-:W2:Y:S04]  /*3b090*/  LDL.LU R64, [R1+0x1090] ;  /* 0x0010900001407983 */ /* 0x000ea80000300800 */
[----:B----4-:R-:W-:Y:S04]  /*3b0a0*/  ST.E desc[UR14][R66.64], R65 ;  /* 0x0000004142007985 */ /* 0x010fe8000c10190e */
[----:B---3--:R-:W-:Y:S04]  /*3b0b0*/  ST.E desc[UR14][R66.64+0x4], R68 ;  /* 0x0000044442007985 */ /* 0x008fe8000c10190e */
[----:B--2---:R-:W-:Y:S04]  /*3b0c0*/  ST.E desc[UR14][R70.64], R69 ;  /* 0x0000004546007985 */ /* 0x004fe8000c10190e */
        /* <DEDUP_REMOVED lines=95> */
[----:B----4-:R1:W-:Y:S04]  /*3b6c0*/  ST.E desc[UR14][R102.64], R101 ;  /* 0x0000006566007985 */ /* 0x0103e8000c10190e */
[----:B---3--:R3:W-:Y:S04]  /*3b6d0*/  ST.E desc[UR14][R102.64+0x4], R104 ;  /* 0x0000046866007985 */ /* 0x0087e8000c10190e */
[----:B--2---:R2:W-:Y:S04]  /*3b6e0*/  ST.E desc[UR14][R106.64], R105 ;  /* 0x000000696a007985 */ /* 0x0045e8000c10190e */
[----:B------:R4:W-:Y:S04]  /*3b6f0*/  ST.E desc[UR14][R106.64+0x4], R108 ;  /* 0x0000046c6a007985 */ /* 0x0009e8000c10190e */
        /* <DEDUP_REMOVED lines=8> */
[----:B------:R-:W-:Y:S04]  /*3b780*/  ST.E desc[UR14][R124.64], R21 ;  /* 0x000000157c007985 */ /* 0x000fe8000c10190e */
[----:B------:R4:W-:Y:S04]  /*3b790*/  ST.E desc[UR14][R124.64+0x4], R11 ;  /* 0x0000040b7c007985 */ /* 0x0009e8000c10190e */
[----:B------:R-:W-:Y:S04]  /*3b7a0*/  ST.E desc[UR14][R126.64], R9 ;  /* 0x000000097e007985 */ /* 0x000fe8000c10190e */
[----:B-1----:R-:W4:Y:S04]  /*3b7b0*/  LDL.LU R101, [R1+0xfe0] ;  /* 0x000fe00001657983 */ /* 0x002f280000300800 */
[----:B------:R1:W-:Y:S04]  /*3b7c0*/  ST.E desc[UR14][R126.64+0x4], R7 ;  /* 0x000004077e007985 */ /* 0x0003e8000c10190e */
[----:B---3--:R-:W3:Y:S04]  /*3b7d0*/  LDL.LU.64 R102, [R1+0xfd8] ;  /* 0x000fd80001667983 */ /* 0x008ee80000300a00 */
[----:B------:R-:W-:Y:S04]  /*3b7e0*/  ST.E desc[UR14][R128.64], R5 ;  /* 0x0000000580007985 */ /* 0x000fe8000c10190e */
[----:B------:R-:W3:Y:S04]  /*3b7f0*/  LDL.LU R104, [R1+0xfd4] ;  /* 0x000fd40001687983 */ /* 0x000ee80000300800 */
[----:B--2---:R-:W2:Y:S04]  /*3b800*/  LDL.LU R105, [R1+0xfd0] ;  /* 0x000fd00001697983 */ /* 0x004ea80000300800 */
[----:B------:R1:W-:Y:S04]  /*3b810*/  ST.E desc[UR14][R128.64+0x4], R3 ;  /* 0x0000040380007985 */ /* 0x0003e8000c10190e */
[----:B----4-:R-:W4:Y:S04]  /*3b820*/  LDL.LU.64 R106, [R1+0xfc8] ;  /* 0x000fc800016a7983 */ /* 0x010f280000300a00 */
[----:B------:R-:W-:Y:S04]  /*3b830*/  ST.E desc[UR14][R130.64], R24 ;  /* 0x0000001882007985 */ /* 0x000fe8000c10190e */
[----:B------:R-:W4:Y:S04]  /*3b840*/  LDL.LU R108, [R1+0xfc4] ;  /* 0x000fc400016c7983 */ /* 0x000f280000300800 */
[----:B------:R-:W4:Y:S04]  /*3b850*/  LDL.LU R109, [R1+0xfc0] ;  /* 0x000fc000016d7983 */ /* 0x000f280000300800 */
[----:B------:R1:W-:Y:S04]  /*3b860*/  ST.E desc[UR14][R130.64+0x4], R25 ;  /* 0x0000041982007985 */ /* 0x0003e8000c10190e */
[----:B------:R-:W4:Y:S04]  /*3b870*/  LDL.LU.64 R110, [R1+0xfb8] ;  /* 0x000fb800016e7983 */ /* 0x000f280000300a00 */
        /* <DEDUP_REMOVED lines=16> */
[----:B------:R-:W4:Y:S04]  /*3b980*/  LDL.LU.64 R124, [R1+0xf78] ;  /* 0x000f7800017c7983 */ /* 0x000f280000300a00 */
[----:B------:R1:W-:Y:S04]  /*3b990*/  ST.E desc[UR14][R138.64+0x4], R33 ;  /* 0x000004218a007985 */ /* 0x0003e8000c10190e */
[----:B-1----:R-:W4:Y:S04]  /*3b9a0*/  LDL.LU.64 R126, [R1+0xf70] ;  /* 0x000f7000017e7983 */ /* 0x002f280000300a00 */
[----:B------:R-:W-:Y:S04]  /*3b9b0*/  ST.E desc[UR14][R140.64], R34 ;  /* 0x000000228c007985 */ /* 0x000fe8000c10190e */
[----:B------:R-:W4:Y:S04]  /*3b9c0*/  LDL.LU.64 R128, [R1+0xf68] ;  /* 0x000f680001807983 */ /* 0x000f280000300a00 */
[----:B------:R1:W-:Y:S04]  /*3b9d0*/  ST.E desc[UR14][R140.64+0x4], R35 ;  /* 0x000004238c007985 */ /* 0x0003e8000c10190e */
[----:B------:R-:W4:Y:S04]  /*3b9e0*/  LDL.LU.64 R130, [R1+0xf60] ;  /* 0x000f600001827983 */ /* 0x000f280000300a00 */
        /* <DEDUP_REMOVED lines=9> */
[----:B-1----:R-:W4:Y:S04]  /*3ba80*/  LDL.LU.64 R140, [R1+0xf38] ;  /* 0x000f3800018c7983 */ /* 0x002f280000300a00 */
        /* <DEDUP_REMOVED lines=9> */
[----:B------:R1:W5:Y:S04]  /*3bb20*/  LDL.LU R20, [R1+0xf80] ;  /* 0x000f800001147983 */ /* 0x0003680000300800 */
[----:B-1----:R-:W4:Y:S04]  /*3bb30*/  LDL.LU.64 R150, [R1+0xf10] ;  /* 0x000f100001967983 */ /* 0x002f280000300a00 */
        /* <DEDUP_REMOVED lines=56> */
[----:B---3--:R1:W-:Y:S04]  /*3bec0*/  ST.E desc[UR14][R180.64], R102 ;  /* 0x00000066b4007985 */ /* 0x0083e8000c10190e */
[----:B------:R1:W-:Y:S04]  /*3bed0*/  ST.E desc[UR14][R180.64+0x4], R103 ;  /* 0x00000467b4007985 */ /* 0x0003e8000c10190e */
[----:B------:R1:W-:Y:S04]  /*3bee0*/  ST.E desc[UR14][R178.64], R104 ;  /* 0x00000068b2007985 */ /* 0x0003e8000c10190e */
[----:B--2---:R1:W-:Y:S04]  /*3bef0*/  ST.E desc[UR14][R178.64+0x4], R105 ;  /* 0x00000469b2007985 */ /* 0x0043e8000c10190e */
[----:B----4-:R1:W-:Y:S04]  /*3bf00*/  ST.E desc[UR14][R176.64], R106 ;  /* 0x0000006ab0007985 */ /* 0x0103e8000c10190e */
        /* <DEDUP_REMOVED lines=18> */
[----:B------:R1:W-:Y:S01]  /*3c030*/  ST.E desc[UR14][R158.64+0x4], R125 ;  /* 0x0000047d9e007985 */ /* 0x0003e2000c10190e */
[----:B------:R-:W-:-:S03]  /*3c040*/  IMAD.X R11, RZ, RZ, R0, P5 ;  /* 0x000000ffff0b7224 */ /* 0x000fc600028e0600 */
[----:B------:R1:W-:Y:S04]  /*3c050*/  ST.E desc[UR14][R156.64], R126 ;  /* 0x0000007e9c007985 */ /* 0x0003e8000c10190e */
[----:B------:R1:W-:Y:S01]  /*3c060*/  ST.E desc[UR14][R156.64+0x4], R127 ;  /* 0x0000047f9c007985 */ /* 0x0003e2000c10190e */
[----:B------:R-:W-:-:S03]  /*3c070*/  IADD3.X R9, RZ, R0, RZ, P3, !PT ;  /* 0x00000000ff097210 */ /* 0x000fc60001ffe4ff */
        /* <DEDUP_REMOVED lines=27> */
[----:B------:R-:W-:Y:S01]  /*3c230*/  @!PT LDS RZ, [RZ] ;  /* 0x00000000fffff984 */ /* 0x000fe20000000800 */
[----:B------:R-:W-:Y:S01]  /*3c240*/  @!PT LDS RZ, [RZ] ;  /* 0x00000000fffff984 */ /* 0x000fe20000000800 */
[----:B------:R-:W-:Y:S01]  /*3c250*/  @!PT LDS RZ, [RZ] ;  /* 0x00000000fffff984 */ /* 0x000fe20000000800 */
[----:B------:R-:W-:Y:S01]  /*3c260*/  @!PT LDS RZ, [RZ] ;  /* 0x00000000fffff984 */ /* 0x000fe20000000800 */
[----:B------:R2:W-:Y:S06]  /*3c270*/  MEMBAR.ALL.CTA ;  /* 0x0000000000007992 */ /* 0x0005ec0000008000 */
[----:B--2---:R-:W2:Y:S01]  /*3c280*/  FENCE.VIEW.ASYNC.S ;  /* 0x00000000000073c6 */ /* 0x004ea20000000000 */
[----:B------:R-:W-:Y:S05]  /*3c290*/  @!P1 BRA `(.L_x_35) ;  /* 0x0000000000049947 */ /* 0x000fea0003800000 */
[----:B------:R-:W-:Y:S01]  /*3c2a0*/  BPT.TRAP 0x1 ;  /* 0x000000040000795c */ /* 0x000fe20000300000 */
.L_x_35:
[----:B--2---:R-:W-:Y:S01]  /*3c2b0*/  SYNCS.ARRIVE.TRANS64.A1T0 RZ, [UR13+0x148880], RZ ;  /* 0x148880ffffff79a7 */ /* 0x004fe2000810000d */
[----:B------:R-:W-:-:S04]  /*3c2c0*/  UIADD3 UR37, UR37, 0x1, URZ ;  /* 0x0000000125257890 */ /* 0x000fc8000fffe03f */
[----:B------:R-:W-:-:S04]  /*3c2d0*/  UISETP.NE.AND UP0, UPT, UR37, 0x2, UPT ;  /* 0x000000022500788c */ /* 0x000fc8000bf05270 */
[----:B------:R-:W-:Y:S02]  /*3c2e0*/  USEL UR5, URZ, 0x1, UP0 ;  /* 0x000000013f057887 */ /* 0x000fe40008000000 */
[----:B------:R-:W-:Y:S02]  /*3c2f0*/  USEL UR37, UR37, URZ, UP0 ;  /* 0x0000003f25257287 */ /* 0x000fe40008000000 */
[----:B------:R-:W-:-:S12]  /*3c300*/  ULOP3.LUT UR6, UR6, UR5, URZ, 0x3c, !UPT ;  /* 0x0000000506067292 */ /* 0x000fd8000f8e3c3f */
.L_x_31:
[----:B------:R-:W-:Y:S02]  /*3c310*/  UIADD3 UR5, UR4, 0x1, URZ ;  /* 0x0000000104057890 */ /* 0x000fe4000fffe03f */
[----:B------:R-:W-:Y:S02]  /*3c320*/  UISETP.NE.AND UP1, UPT, UR4, 0x1, UPT ;  /* 0x000000010400788c */ /* 0x000fe4000bf25270 */
[----:B------:R-:W-:Y:S02]  /*3c330*/  UISETP.NE.AND UP0, UPT, UR5, 0x2, UPT ;  /* 0x000000020500788c */ /* 0x000fe4000bf05270 */
[----:B------:R-:W-:Y:S02]  /*3c340*/  USEL UR10, URZ, 0x1, UP1 ;  /* 0x000000013f0a7887 */ /* 0x000fe40008800000 */
[----:B------:R-:W-:Y:S02]  /*3c350*/  USEL UR4, UR5, URZ, UP0 ;  /* 0x0000003f05047287 */ /* 0x000fe40008000000 */
[----:B------:R-:W-:Y:S01]  /*3c360*/  ULOP3.LUT UR28, UR28, UR10, URZ, 0x3c, !UPT ;  /* 0x0000000a1c1c7292 */ /* 0x000fe2000f8e3c3f */
[----:B------:R-:W-:Y:S11]  /*3c370*/  @!P0 BRA `(.L_x_36) ;  /* 0x0000000000048947 */ /* 0x000ff60003800000 */
[----:B------:R-:W-:Y:S01]  /*3c380*/  BPT.TRAP 0x1 ;  /* 0x000000040000795c */ /* 0x000fe20000300000 */
.L_x_36:
[----:B------:R-:W-:Y:S02]  /*3c390*/  UISETP.GT.U32.AND UP0, UPT, UR39, 0x1, UPT ;  /* 0x000000012700788c */ /* 0x000fe4000bf04070 */
[----:B------:R-:W-:-:S04]  /*3c3a0*/  ULEA UR5, UR32, UR36, 0x3 ;  /* 0x0000002420057291 */ /* 0x000fc8000f8e183f */
[----:B------:R-:W-:Y:S01]  /*3c3b0*/  UIADD3 UR5, UR5, 0x148820, URZ ;  /* 0x0014882005057890 */ /* 0x000fe2000fffe03f */
[----:B------:R-:W-:-:S03]  /*3c3c0*/  PLOP3.LUT P1, PT, PT, PT, UP0, 0x80, 0x0 ;  /* 0x000000000000781c */ /* 0x000fc60003f2f008 */
[----:B------:R-:W-:-:S09]  /*3c3d0*/  UPRMT UR5, URZ, 0x654, UR5 ;  /* 0x000006543f057896 */ /* 0x000fd20008000005 */
[----:B------:R-:W-:Y:S01]  /*3c3e0*/  SYNCS.ARRIVE.TRANS64.RED.A1T0 RZ, [UR5], RZ ;  /* 0x000000ffffff79a7 */ /* 0x000fe20008100405 */
[----:B------:R-:W-:Y:S05]  /*3c3f0*/  @P1 BRA `(.L_x_37) ;  /* 0x0000000000041947 */ /* 0x000fea0003800000 */
[----:B------:R-:W-:Y:S01]  /*3c400*/  BPT.TRAP 0x1 ;  /* 0x000000040000795c */ /* 0x000fe20000300000 */
.L_x_37:
[----:B------:R-:W-:-:S04]  /*3c410*/  UIADD3 UR32, UR32, 0x1, URZ ;  /* 0x0000000120207890 */ /* 0x000fc8000fffe03f */
[----:B------:R-:W-:-:S04]  /*3c420*/  UISETP.NE.AND UP0, UPT, UR32, 0x4, UPT ;  /* 0x000000042000788c */ /* 0x000fc8000bf05270 */
[----:B------:R-:W-:Y:S01]  /*3c430*/  USEL UR32, UR32, URZ, UP0 ;  /* 0x0000003f20207287 */ /* 0x000fe20008000000 */
[----:B------:R-:W-:Y:S11]  /*3c440*/  @!P0 BRA `(.L_x_38) ;  /* 0x0000000000048947 */ /* 0x000ff60003800000 */
[----:B------:R-:W-:Y:S01]  /*3c450*/  BPT.TRAP 0x1 ;  /* 0x000000040000795c */ /* 0x000fe20000300000 */
.L_x_38:
[----:B------:R-:W-:-:S04]  /*3c460*/  ULEA UR5, UR32, UR36, 0x3 ;  /* 0x0000002420057291 */ /* 0x000fc8000f8e183f */
[----:B------:R-:W-:-:S04]  /*3c470*/  UIADD3 UR5, UR5, 0x148820, URZ ;  /* 0x0014882005057890 */ /* 0x000fc8000fffe03f */
[----:B------:R-:W-:-:S09]  /*3c480*/  UPRMT UR5, URZ, 0x654, UR5 ;  /* 0x000006543f057896 */ /* 0x000fd20008000005 */
[----:B------:R-:W-:Y:S01]  /*3c490*/  SYNCS.ARRIVE.TRANS64.RED.A1T0 RZ, [UR5], RZ ;  /* 0x000000ffffff79a7 */ /* 0x000fe20008100405 */
[----:B------:R-:W-:Y:S05]  /*3c4a0*/  @P1 BRA `(.L_x_39) ;  /* 0x0000000000041947 */ /* 0x000fea0003800000 */
[----:B------:R-:W-:Y:S01]  /*3c4b0*/  BPT.TRAP 0x1 ;  /* 0x000000040000795c */ /* 0x000fe20000300000 */
.L_x_39:
[----:B------:R-:W-:Y:S02]  /*3c4c0*/  UISETP.GT.AND UP2, UPT, UR33, 0x1, UPT ;  /* 0x000000012100788c */ /* 0x000fe4000bf44270 */
[----:B------:R-:W-:Y:S02]  /*3c4d0*/  UIADD3 UR5, UR9, 0x1, URZ ;  /* 0x0000000109057890 */ /* 0x000fe4000fffe03f */
[----:B------:R-:W-:Y:S02]  /*3c4e0*/  UIADD3 UR32, UR32, 0x1, URZ ;  /* 0x0000000120207890 */ /* 0x000fe4000fffe03f */
[----:B------:R-:W-:Y:S01]  /*3c4f0*/  PLOP3.LUT P1, PT, PT, PT, UP2, 0x80, 0x0 ;  /* 0x000000000000781c */ /* 0x000fe20003f2f028 */
[----:B------:R-:W-:Y:S02]  /*3c500*/  UISETP.NE.AND UP0, UPT, UR5, 0x4, UPT ;  /* 0x000000040500788c */ /* 0x000fe4000bf05270 */
[----:B------:R-:W-:Y:S02]  /*3c510*/  UISETP.NE.AND UP1, UPT, UR32, 0x4, UPT ;  /* 0x000000042000788c */ /* 0x000fe4000bf25270 */
[----:B------:R-:W-:-:S02]  /*3c520*/  USEL UR10, URZ, 0x1, UP0 ;  /* 0x000000013f0a7887 */ /* 0x000fc40008000000 */
[----:B------:R-:W-:Y:S02]  /*3c530*/  UIADD3 UR33, UR33, -0x1, URZ ;  /* 0xffffffff21217890 */ /* 0x000fe4000fffe03f */
[----:B------:R-:W-:Y:S02]  /*3c540*/  USEL UR32, UR32, URZ, UP1 ;  /* 0x0000003f20207287 */ /* 0x000fe40008800000 */
[----:B------:R-:W-:Y:S02]  /*3c550*/  USEL UR5, UR5, URZ, UP0 ;  /* 0x0000003f05057287 */ /* 0x000fe40008000000 */
[----:B------:R-:W-:Y:S01]  /*3c560*/  ULOP3.LUT UR10, UR29, UR10, URZ, 0x3c, !UPT ;  /* 0x0000000a1d0a7292 */ /* 0x000fe2000f8e3c3f */
[----:B------:R-:W-:Y:S11]  /*3c570*/  @P1 BRA `(.L_x_40) ;  /* 0xfffffc6c00201947 */ /* 0x000ff6000383ffff */
.L_x_18:
[----:B------:R-:W-:Y:S05]  /*3c580*/  @!P0 BRA `(.L_x_41) ;  /* 0x0000000000048947 */ /* 0x000fea0003800000 */
[----:B------:R-:W-:Y:S01]  /*3c590*/  BPT.TRAP 0x1 ;  /* 0x000000040000795c */ /* 0x000fe20000300000 */
.L_x_41:
[----:B------:R-:W-:Y:S02]  /*3c5a0*/  UISETP.GT.U32.AND UP0, UPT, UR39, 0x1, UPT ;  /* 0x000000012700788c */ /* 0x000fe4000bf04070 */
[----:B------:R-:W-:-:S04]  /*3c5b0*/  UIADD3 UR5, UR35, 0x148860, URZ ;  /* 0x0014886023057890 */ /* 0x000fc8000fffe03f */
[----:B------:R-:W-:Y:S01]  /*3c5c0*/  PLOP3.LUT P1, PT, PT, PT, UP0, 0x80, 0x0 ;  /* 0x000000000000781c */ /* 0x000fe20003f2f008 */
[----:B------:R-:W-:-:S09]  /*3c5d0*/  UPRMT UR5, URZ, 0x654, UR5 ;  /* 0x000006543f057896 */ /* 0x000fd20008000005 */
[----:B------:R-:W-:Y:S03]  /*3c5e0*/  SYNCS.ARRIVE.TRANS64.RED.A1T0 RZ, [UR5], RZ ;  /* 0x000000ffffff79a7 */ /* 0x000fe60008100405 */
[----:B------:R-:W-:Y:S05]  /*3c5f0*/  @P1 BRA `(.L_x_42) ;  /* 0x0000000000041947 */ /* 0x000fea0003800000 */
[----:B------:R-:W-:Y:S01]  /*3c600*/  BPT.TRAP 0x1 ;  /* 0x000000040000795c */ /* 0x000fe20000300000 */
.L_x_42:
[----:B------:R-:W-:Y:S05]  /*3c610*/  @!P0 BRA `(.L_x_43) ;  /* 0x0000000000048947 */ /* 0x000fea0003800000 */
[----:B------:R-:W-:Y:S01]  /*3c620*/  BPT.TRAP 0x1 ;  /* 0x000000040000795c */ /* 0x000fe20000300000 */
.L_x_43:
[----:B------:R-:W-:-:S04]  /*3c630*/  UIADD3 UR35, UR35, 0x148868, URZ ;  /* 0x0014886823237890 */ /* 0x000fc8000fffe03f */
[----:B------:R-:W-:-:S09]  /*3c640*/  UPRMT UR35, URZ, 0x654, UR35 ;  /* 0x000006543f237896 */ /* 0x000fd20008000023 */
[----:B------:R-:W-:Y:S01]  /*3c650*/  SYNCS.ARRIVE.TRANS64.RED.A1T0 RZ, [UR35], RZ ;  /* 0x000000ffffff79a7 */ /* 0x000fe20008100423 */
[----:B------:R-:W-:Y:S05]  /*3c660*/  @P1 BRA `(.L_x_44) ;  /* 0x0000000000041947 */ /* 0x000fea0003800000 */
[----:B------:R-:W-:Y:S01]  /*3c670*/  BPT.TRAP 0x1 ;  /* 0x000000040000795c */ /* 0x000fe20000300000 */
.L_x_44:
[----:B------:R-:W-:-:S04]  /*3c680*/  ULOP3.LUT UR45, UR45, 0x2, URZ, 0xfc, !UPT ;  /* 0x000000022d2d7892 */ /* 0x000fc8000f8efc3f */
[----:B------:R-:W-:-:S06]  /*3c690*/  UISETP.NE.AND UP0, UPT, UR45, 0x3, UPT ;  /* 0x000000032d00788c */ /* 0x000fcc000bf05270 */
[----:B------:R-:W-:-:S13]  /*3c6a0*/  PLOP3.LUT P1, PT, PT, PT, UP0, 0x80, 0x0 ;  /* 0x000000000000781c */ /* 0x000fda0003f2f008 */
[----:B------:R-:W-:Y:S05]  /*3c6b0*/  @!P1 BRA `(.L_x_45) ;  /* 0x0000000000049947 */ /* 0x000fea0003800000 */
[----:B------:R-:W-:Y:S01]  /*3c6c0*/  BPT.TRAP 0x1 ;  /* 0x000000040000795c */ /* 0x000fe20000300000 */
.L_x_45:
[----:B------:R-:W-:Y:S01]  /*3c6d0*/  ULEA UR5, UR4, UR36, 0x3 ;  /* 0x0000002404057291 */ /* 0x000fe2000f8e183f */
[----:B--2---:R-:W-:-:S05]  /*3c6e0*/  IMAD.U32 R0, RZ, RZ, UR28 ;  /* 0x0000001cff007e24 */ /* 0x004fca000f8e00ff */
[----:B------:R-:W-:-:S04]  /*3c6f0*/  SHF.L.U32 R0, R0, 0x1f, RZ ;  /* 0x0000001f00007819 */ /* 0x000fc800000006ff */
[----:B------:R-:W2:Y:S02]  /*3c700*/  SYNCS.PHASECHK.TRANS64.TRYWAIT P0, [UR5+0x148890], R0 ;  /* 0x14889000ff0075a7 */ /* 0x000ea40008000145 */
[----:B--2---:R-:W-:Y:S05]  /*3c710*/  @!P0 BRA `(.L_x_46) ;  /* 0x000000ec004c8947 */ /* 0x004fea0003800000 */
.L_x_188:
[----:B------:R-:W-:Y:S05]  /*3c720*/  @!P1 BRA `(.L_x_47) ;  /* 0x0000000000049947 */ /* 0x000fea0003800000 */
[----:B------:R-:W-:Y:S01]  /*3c730*/  BPT.TRAP 0x1 ;  /* 0x000000040000795c */ /* 0x000fe20000300000 */
.L_x_47:
[----:B------:R-:W-:-:S04]  /*3c740*/  UIADD3 UR4, UR4, 0x1, URZ ;  /* 0x0000000104047890 */ /* 0x000fc8000fffe03f */
[----:B------:R-:W-:-:S04]  /*3c750*/  UISETP.NE.AND UP0, UPT, UR4, 0x2, UPT ;  /* 0x000000020400788c */ /* 0x000fc8000bf05270 */
[----:B------:R-:W-:Y:S02]  /*3c760*/  USEL UR5, URZ, 0x1, UP0 ;  /* 0x000000013f057887 */ /* 0x000fe40008000000 */
[----:B------:R-:W-:Y:S02]  /*3c770*/  USEL UR4, UR4, URZ, UP0 ;  /* 0x0000003f04047287 */ /* 0x000fe40008000000 */
[----:B------:R-:W-:Y:S02]  /*3c780*/  ULOP3.LUT UR5, UR28, UR5, URZ, 0x3c, !UPT ;  /* 0x000000051c057292 */ /* 0x000fe4000f8e3c3f */
[----:B------:R-:W-:-:S04]  /*3c790*/  ULEA UR4, UR4, UR36, 0x3 ;  /* 0x0000002404047291 */ /* 0x000fc8000f8e183f */
[----:B-1----:R-:W-:-:S05]  /*3c7a0*/  IMAD.U32 R0, RZ, RZ, UR5 ;  /* 0x00000005ff007e24 */ /* 0x002fca000f8e00ff */
[----:B------:R-:W-:-:S04]  /*3c7b0*/  SHF.L.U32 R0, R0, 0x1f, RZ ;  /* 0x0000001f00007819 */ /* 0x000fc800000006ff */
[----:B------:R-:W1:Y:S02]  /*3c7c0*/  SYNCS.PHASECHK.TRANS64.TRYWAIT P0, [UR4+0x148890], R0 ;  /* 0x14889000ff0075a7 */ /* 0x000e640008000144 */
[----:B-1----:R-:W-:Y:S05]  /*3c7d0*/  @!P0 BRA `(.L_x_48) ;  /* 0x000000ec00348947 */ /* 0x002fea0003800000 */
.L_x_189:
[----:B------:R-:W-:Y:S01]  /*3c7e0*/  ULEA UR4, UR37, UR38, 0x1 ;  /* 0x0000002625047291 */ /* 0x000fe2000f8e083f */
[----:B-1----:R-:W-:Y:S02]  /*3c7f0*/  MOV R0, UR6 ;  /* 0x0000000600007c02 */ /* 0x002fe40008000f00 */
[----:B------:R-:W-:Y:S01]  /*3c800*/  MOV R2, RZ ;  /* 0x000000ff00027202 */ /* 0x000fe20000000f00 */
[----:B------:R-:W-:Y:S01]  /*3c810*/  ULEA UR4, UR4, UR36, 0x3 ;  /* 0x0000002404047291 */ /* 0x000fe2000f8e183f */
[----:B------:R-:W-:Y:S02]  /*3c820*/  SHF.L.U32 R0, R0, 0x1f, RZ ;  /* 0x0000001f00007819 */ /* 0x000fe400000006ff */
[----:B------:R-:W-:-:S06]  /*3c830*/  LOP3.LUT P1, RZ, R2, 0x1bf, RZ, 0xc0, !PT ;  /* 0x000001bf02ff7812 */ /* 0x000fcc000782c0ff */
[----:B------:R-:W1:Y:S02]  /*3c840*/  SYNCS.PHASECHK.TRANS64.TRYWAIT P0, [UR4+0x1488a0], R0 ;  /* 0x1488a000ff0075a7 */ /* 0x000e640008000144 */
[----:B-1----:R-:W-:Y:S05]  /*3c850*/  @!P0 BRA `(.L_x_49) ;  /* 0x000000ec002c8947 */ /* 0x002fea0003800000 */
.L_x_190:
[----:B------:R-:W-:Y:S05]  /*3c860*/  @!P1 BRA `(.L_x_50) ;  /* 0x0000000000409947 */ /* 0x000fea0003800000 */
[----:B-1----:R-:W-:Y:S01]  /*3c870*/  MOV R2, 0x0 ;  /* 0x0000000000027802 */ /* 0x002fe20000000f00 */
[----:B------:R-:W-:Y:S01]  /*3c880*/  ULDC.64 UR4, c[0x4][0x70] ;  /* 0x01001c0000047ab9 */ /* 0x000fe20000000a00 */
[----:B------:R-:W-:Y:S01]  /*3c890*/  ULDC.64 UR6, c[0x4][0x78] ;  /* 0x01001e0000067ab9 */ /* 0x000fe20000000a00 */
[----:B------:R-:W-:Y:S01]  /*3c8a0*/  ULDC.64 UR8, c[0x4][0x8] ;  /* 0x0100020000087ab9 */ /* 0x000fe20000000a00 */
[----:B------:R-:W-:Y:S01]  /*3c8b0*/  IMAD.U32 R4, RZ, RZ, UR4 ;  /* 0x00000004ff047e24 */ /* 0x000fe2000f8e00ff */
[----:B------:R-:W-:Y:S01]  /*3c8c0*/  MOV R6, UR6 ;  /* 0x0000000600067c02 */ /* 0x000fe20008000f00 */
[----:B------:R-:W1:Y:S01]  /*3c8d0*/  LDC.64 R2, c[0x4][R2] ;  /* 0x0100000002027b82 */ /* 0x000e620000000a00 */
[----:B------:R-:W-:Y:S01]  /*3c8e0*/  IMAD.U32 R5, RZ, RZ, UR5 ;  /* 0x00000005ff057e24 */ /* 0x000fe2000f8e00ff */
[----:B------:R-:W-:Y:S01]  /*3c8f0*/  MOV R11, UR9 ;  /* 0x00000009000b7c02 */ /* 0x000fe20008000f00 */
[----:B------:R-:W-:Y:S01]  /*3c900*/  IMAD.U32 R7, RZ, RZ, UR7 ;  /* 0x00000007ff077e24 */ /* 0x000fe2000f8e00ff */
[----:B------:R-:W-:Y:S01]  /*3c910*/  MOV R13, RZ ;  /* 0x000000ff000d7202 */ /* 0x000fe20000000f00 */
[----:B------:R-:W-:-:S02]  /*3c920*/  IMAD.U32 R10, RZ, RZ, UR8 ;  /* 0x00000008ff0a7e24 */ /* 0x000fc4000f8e00ff */
[----:B------:R-:W-:Y:S02]  /*3c930*/  IMAD.MOV.U32 R8, RZ, RZ, 0x70 ;  /* 0x00000070ff087424 */ /* 0x000fe400078e00ff */
[----:B------:R-:W-:-:S07]  /*3c940*/  IMAD.MOV.U32 R12, RZ, RZ, 0x1 ;  /* 0x00000001ff0c7424 */ /* 0x000fce00078e00ff */
[----:B-----5:R-:W-:-:S07]  /*3c950*/  LEPC R20, `(.L_x_50) ;  /* 0x000000001014794e */ /* 0x020fce0000000000 */
[----:B-1-3--:R-:W-:Y:S05]  /*3c960*/  CALL.ABS.NOINC R2 ;  /* 0x0000000002007343 */ /* 0x00afea0003c00000 */
.L_x_50:
[----:B-1----:R-:W-:Y:S02]  /*3c970*/  IMAD.U32 R0, RZ, RZ, UR36 ;  /* 0x00000024ff007e24 */ /* 0x002fe4000f8e00ff */
[----:B------:R-:W-:-:S04]  /*3c980*/  IMAD.U32 R17, RZ, RZ, UR38 ;  /* 0x00000026ff117e24 */ /* 0x000fc8000f8e00ff */
[----:B------:R-:W-:-:S05]  /*3c990*/  IMAD R17, R17, 0x4400, R0 ;  /* 0x0000440011117824 */ /* 0x000fca00078e0200 */
[----:B------:R-:W-:-:S13]  /*3c9a0*/  LOP3.LUT P0, RZ, R17, 0x1b0, RZ, 0xc0, !PT ;  /* 0x000001b011ff7812 */ /* 0x000fda000780c0ff */
[----:B------:R-:W-:Y:S05]  /*3c9b0*/  @!P0 BRA `(.L_x_51) ;  /* 0x0000000000408947 */ /* 0x000fea0003800000 */
[----:B------:R-:W-:Y:S01]  /*3c9c0*/  MOV R2, 0x0 ;  /* 0x0000000000027802 */ /* 0x000fe20000000f00 */
[----:B------:R-:W-:Y:S01]  /*3c9d0*/  ULDC.64 UR6, c[0x4][0x70] ;  /* 0x01001c0000067ab9 */ /* 0x000fe20000000a00 */
[----:B------:R-:W-:Y:S01]  /*3c9e0*/  ULDC.64 UR8, c[0x4][0x78] ;  /* 0x01001e0000087ab9 */ /* 0x000fe20000000a00 */
[----:B------:R-:W-:Y:S01]  /*3c9f0*/  ULDC.64 UR4, c[0x4][0x10] ;  /* 0x0100040000047ab9 */ /* 0x000fe20000000a00 */
[----:B------:R-:W-:Y:S01]  /*3ca00*/  MOV R4, UR6 ;  /* 0x0000000600047c02 */ /* 0x000fe20008000f00 */
[----:B------:R-:W-:Y:S01]  /*3ca10*/  IMAD.U32 R5, RZ, RZ, UR7 ;  /* 0x00000007ff057e24 */ /* 0x000fe2000f8e00ff */
[----:B------:R-:W1:Y:S01]  /*3ca20*/  LDC.64 R2, c[0x4][R2] ;  /* 0x0100000002027b82 */ /* 0x000e620000000a00 */
[----:B------:R-:W-:Y:S01]  /*3ca30*/  IMAD.U32 R6, RZ, RZ, UR8 ;  /* 0x00000008ff067e24 */ /* 0x000fe2000f8e00ff */
[----:B------:R-:W-:Y:S01]  /*3ca40*/  MOV R7, UR9 ;  /* 0x0000000900077c02 */ /* 0x000fe20008000f00 */
[----:B------:R-:W-:Y:S01]  /*3ca50*/  IMAD.U32 R10, RZ, RZ, UR4 ;  /* 0x00000004ff0a7e24 */ /* 0x000fe2000f8e00ff */
[----:B------:R-:W-:Y:S01]  /*3ca60*/  MOV R8, 0x70 ;  /* 0x0000007000087802 */ /* 0x000fe20000000f00 */
[----:B------:R-:W-:-:S02]  /*3ca70*/  IMAD.U32 R11, RZ, RZ, UR5 ;  /* 0x00000005ff0b7e24 */ /* 0x000fc4000f8e00ff */
[----:B------:R-:W-:Y:S02]  /*3ca80*/  IMAD.MOV.U32 R12, RZ, RZ, 0x1 ;  /* 0x00000001ff0c7424 */ /* 0x000fe400078e00ff */
[----:B------:R-:W-:-:S07]  /*3ca90*/  IMAD.MOV.U32 R13, RZ, RZ, RZ ;  /* 0x000000ffff0d7224 */ /* 0x000fce00078e00ff */
[----:B-----5:R-:W-:-:S07]  /*3caa0*/  LEPC R20, `(.L_x_51) ;  /* 0x000000001014794e */ /* 0x020fce0000000000 */
[----:B-1-3--:R-:W-:Y:S05]  /*3cab0*/  CALL.ABS.NOINC R2 ;  /* 0x0000000002007343 */ /* 0x00afea0003c00000 */
.L_x_51:
[----:B------:R-:W2:Y:S04]  /*3cac0*/  LDL.LU R126, [R1+0xd4c] ;  /* 0x000d4c00017e7983 */ /* 0x000ea80000300800 */
[----:B------:R-:W2:Y:S04]  /*3cad0*/  LDL.LU R125, [R1+0xd48] ;  /* 0x000d4800017d7983 */ /* 0x000ea80000300800 */
        /* <DEDUP_REMOVED lines=125> */
[----:B-----5:R-:W3:Y:S01]  /*3d2b0*/  LDL.LU R20, [R1+0xef0] ;  /* 0x000ef00001147983 */ /* 0x020ee20000300800 */
[----:B------:R-:W1:Y:S01]  /*3d2c0*/  S2R R4, SR_TID.X ;  /* 0x0000000000047919 */ /* 0x000e620000002100 */
[----:B--2---:R-:W-:-:S02]  /*3d2d0*/  F2FP.F16.F32.PACK_AB R125, R126, R125 ;  /* 0x0000007d7e7d723e */ /* 0x004fc400000000ff */
[----:B----4-:R-:W-:Y:S01]  /*3d2e0*/  F2FP.F16.F32.PACK_AB R126, R123, R122 ;  /* 0x0000007a7b7e723e */ /* 0x010fe200000000ff */
[----:B------:R-:W2:Y:S01]  /*3d2f0*/  LDL.LU R197, [R1+0xb04] ;  /* 0x000b040001c57983 */ /* 0x000ea20000300800 */
[----:B---3--:R-:W-:Y:S02]  /*3d300*/  F2FP.F16.F32.PACK_AB R123, R113, R112 ;  /* 0x00000070717b723e */ /* 0x008fe400000000ff */
[----:B------:R-:W-:Y:S01]  /*3d310*/  F2FP.F16.F32.PACK_AB R112, R103, R102 ;  /* 0x000000666770723e */ /* 0x000fe200000000ff */
[----:B------:R-:W3:Y:S01]  /*3d320*/  LDL.LU R196, [R1+0xb0c] ;  /* 0x000b0c0001c47983 */ /* 0x000ee20000300800 */
[----:B------:R-:W-:Y:S02]  /*3d330*/  F2FP.F16.F32.PACK_AB R124, R127, R124 ;  /* 0x0000007c7f7c723e */ /* 0x000fe400000000ff */
[----:B------:R-:W-:Y:S01]  /*3d340*/  F2FP.F16.F32.PACK_AB R103, R73, R2 ;  /* 0x000000024967723e */ /* 0x000fe200000000ff */
[----:B------:R-:W4:Y:S01]  /*3d350*/  LDL.LU R195, [R1+0xb14] ;  /* 0x000b140001c37983 */ /* 0x000f220000300800 */
[----:B------:R-:W-:-:S02]  /*3d360*/  F2FP.F16.F32.PACK_AB R127, R121, R120 ;  /* 0x00000078797f723e */ /* 0x000fc400000000ff */
[----:B------:R-:W-:Y:S01]  /*3d370*/  F2FP.F16.F32.PACK_AB R120, R119, R118 ;  /* 0x000000767778723e */ /* 0x000fe200000000ff */
[----:B------:R-:W4:Y:S01]  /*3d380*/  LDL.LU R194, [R1+0xb1c] ;  /* 0x000b1c0001c27983 */ /* 0x000f220000300800 */
[----:B------:R-:W-:-:S03]  /*3d390*/  F2FP.F16.F32.PACK_AB R121, R117, R116 ;  /* 0x000000747579723e */ /* 0x000fc600000000ff */
[----:B------:R-:W4:Y:S04]  /*3d3a0*/  LDL.LU R193, [R1+0xb24] ;  /* 0x000b240001c17983 */ /* 0x000f280000300800 */
[----:B------:R-:W4:Y:S04]  /*3d3b0*/  LDL.LU R192, [R1+0xb2c] ;  /* 0x000b2c0001c07983 */ /* 0x000f280000300800 */
[----:B------:R-:W4:Y:S01]  /*3d3c0*/  LDL.LU R191, [R1+0xb34] ;  /* 0x000b340001bf7983 */ /* 0x000f220000300800 */
[C---:B-1----:R-:W-:Y:S01]  /*3d3d0*/  SHF.L.U32 R0, R4.reuse, 0x4, RZ ;  /* 0x0000000404007819 */ /* 0x042fe200000006ff */
[----:B------:R-:W-:-:S02]  /*3d3e0*/  IMAD.SHL.U32 R3, R4, 0x20, RZ ;  /* 0x0000002004037824 */ /* 0x000fc400078e00ff */
[----:B------:R-:W4:Y:S01]  /*3d3f0*/  LDL.LU R190, [R1+0xb3c] ;  /* 0x000b3c0001be7983 */ /* 0x000f220000300800 */
[----:B------:R-:W-:-:S03]  /*3d400*/  LOP3.LUT R0, R0, 0x600, RZ, 0xc0, !PT ;  /* 0x0000060000007812 */ /* 0x000fc600078ec0ff */
[----:B------:R-:W4:Y:S01]  /*3d410*/  LDL.LU R189, [R1+0xb44] ;  /* 0x000b440001bd7983 */ /* 0x000f220000300800 */
[--C-:B------:R-:W-:Y:S02]  /*3d420*/  LOP3.LUT R0, R0, 0x20, R3.reuse, 0xf8, !PT ;  /* 0x0000002000007812 */ /* 0x100fe400078ef803 */
[----:B------:R-:W-:Y:S01]  /*3d430*/  F2FP.F16.F32.PACK_AB R122, R115, R114 ;  /* 0x00000072737a723e */ /* 0x000fe200000000ff */
[----:B------:R-:W4:Y:S01]  /*3d440*/  LDL.LU R188, [R1+0xb4c] ;  /* 0x000b4c0001bc7983 */ /* 0x000f220000300800 */
[----:B------:R-:W-:Y:S02]  /*3d450*/  LOP3.LUT R2, R0, 0x100, R3, 0xf8, !PT ;  /* 0x0000010000027812 */ /* 0x000fe400078ef803 */
[----:B------:R-:W-:Y:S01]  /*3d460*/  LOP3.LUT R0, R3, 0xc0, RZ, 0xc0, !PT ;  /* 0x000000c003007812 */ /* 0x000fe200078ec0ff */
[----:B------:R-:W4:Y:S01]  /*3d470*/  LDL.LU R187, [R1+0xb54] ;  /* 0x000b540001bb7983 */ /* 0x000f220000300800 */
[----:B------:R-:W-:Y:S02]  /*3d480*/  F2FP.F16.F32.PACK_AB R116, R111, R110 ;  /* 0x0000006e6f74723e */ /* 0x000fe400000000ff */
[----:B------:R-:W-:Y:S01]  /*3d490*/  F2FP.F16.F32.PACK_AB R117, R109, R108 ;  /* 0x0000006c6d75723e */ /* 0x000fe200000000ff */
[----:B------:R-:W4:Y:S01]  /*3d4a0*/  LDL.LU R186, [R1+0xb5c] ;  /* 0x000b5c0001ba7983 */ /* 0x000f220000300800 */
[----:B------:R-:W-:-:S02]  /*3d4b0*/  F2FP.F16.F32.PACK_AB R118, R107, R106 ;  /* 0x0000006a6b76723e */ /* 0x000fc400000000ff */
[----:B------:R-:W-:Y:S01]  /*3d4c0*/  F2FP.F16.F32.PACK_AB R119, R105, R104 ;  /* 0x000000686977723e */ /* 0x000fe200000000ff */
[----:B------:R-:W4:Y:S01]  /*3d4d0*/  LDL.LU R185, [R1+0xb64] ;  /* 0x000b640001b97983 */ /* 0x000f220000300800 */
[----:B------:R-:W-:Y:S02]  /*3d4e0*/  SHF.R.U32.HI R3, RZ, 0x1, R4 ;  /* 0x00000001ff037819 */ /* 0x000fe40000011604 */
[----:B------:R-:W-:Y:S01]  /*3d4f0*/  F2FP.F16.F32.PACK_AB R114, R99, R98 ;  /* 0x000000626372723e */ /* 0x000fe200000000ff */
[----:B------:R-:W4:Y:S01]  /*3d500*/  LDL.LU R184, [R1+0xb6c] ;  /* 0x000b6c0001b87983 */ /* 0x000f220000300800 */
[----:B------:R-:W-:Y:S02]  /*3d510*/  F2FP.F16.F32.PACK_AB R115, R97, R96 ;  /* 0x000000606173723e */ /* 0x000fe400000000ff */
[----:B------:R-:W-:Y:S01]  /*3d520*/  F2FP.F16.F32.PACK_AB R108, R95, R94 ;  /* 0x0000005e5f6c723e */ /* 0x000fe200000000ff */
[----:B------:R-:W4:Y:S01]  /*3d530*/  LDL.LU R183, [R1+0xb74] ;  /* 0x000b740001b77983 */ /* 0x000f220000300800 */
[----:B------:R-:W-:-:S02]  /*3d540*/  F2FP.F16.F32.PACK_AB R109, R93, R92 ;  /* 0x0000005c5d6d723e */ /* 0x000fc400000000ff */
[----:B------:R-:W-:Y:S01]  /*3d550*/  F2FP.F16.F32.PACK_AB R110, R91, R90 ;  /* 0x0000005a5b6e723e */ /* 0x000fe200000000ff */
[----:B------:R-:W4:Y:S01]  /*3d560*/  LDL.LU R182, [R1+0xb7c] ;  /* 0x000b7c0001b67983 */ /* 0x000f220000300800 */
[----:B------:R-:W-:Y:S02]  /*3d570*/  F2FP.F16.F32.PACK_AB R111, R89, R88 ;  /* 0x00000058596f723e */ /* 0x000fe400000000ff */
        /* <DEDUP_REMOVED lines=10> */
[----:B------:R-:W3:Y:S01]  /*3d620*/  LDL.LU R69, [R1+0xb08] ;  /* 0x000b080001457983 */ /* 0x000ee20000300800 */
[----:B------:R-:W-:Y:S02]  /*3d630*/  F2FP.F16.F32.PACK_AB R99, R66, R65 ;  /* 0x000000414263723e */ /* 0x000fe400000000ff */
[----:B------:R-:W-:Y:S01]  /*3d640*/  F2FP.F16.F32.PACK_AB R92, R64, R63 ;  /* 0x0000003f405c723e */ /* 0x000fe200000000ff */
[----:B------:R-:W2:Y:S01]  /*3d650*/  LDL.LU R68, [R1+0xb00] ;  /* 0x000b000001447983 */ /* 0x000ea20000300800 */
        /* <DEDUP_REMOVED lines=16> */
[----:B------:R-:W-:Y:S01]  /*3d760*/  LOP3.LUT R0, R0, 0x8, R3, 0xf8, !PT ;  /* 0x0000000800007812 */ /* 0x000fe200078ef803 */
[----:B------:R-:W4:Y:S01]  /*3d770*/  LDL.LU R67, [R1+0xb38] ;  /* 0x000b380001437983 */ /* 0x000f220000300800 */
[----:B------:R-:W-:Y:S01]  /*3d780*/  F2FP.F16.F32.PACK_AB R80, R40, R39 ;  /* 0x000000272850723e */ /* 0x000fe200000000ff */
[----:B------:R-:W-:-:S02]  /*3d790*/  IMAD.SHL.U32 R3, R4, 0x4, RZ ;  /* 0x0000000404037824 */ /* 0x000fc400078e00ff */
[----:B------:R-:W4:Y:S04]  /*3d7a0*/  LDL.LU R60, [R1+0xb40] ;  /* 0x000b4000013c7983 */ /* 0x000f280000300800 */
[----:B------:R-:W4:Y:S01]  /*3d7b0*/  LDL.LU R61, [R1+0xb48] ;  /* 0x000b4800013d7983 */ /* 0x000f220000300800 */
[----:B------:R-:W-:-:S03]  /*3d7c0*/  F2FP.F16.F32.PACK_AB R81, R38, R37 ;  /* 0x000000252651723e */ /* 0x000fc600000000ff */
        /* <DEDUP_REMOVED lines=48> */
[----:B------:R-:W-:-:S03]  /*3dad0*/  F2FP.F16.F32.PACK_AB R113, R101, R100 ;  /* 0x000000646571723e */ /* 0x000fc600000000ff */
[----:B------:R-:W4:Y:S04]  /*3dae0*/  LDL.LU R137, [R1+0xce4] ;  /* 0x000ce40001897983 */ /* 0x000f280000300800 */
        /* <DEDUP_REMOVED lines=72> */
[----:B------:R-:W-:-:S04]  /*3df70*/  LOP3.LUT R19, R4, 0x7f, RZ, 0xc0, !PT ;  /* 0x0000007f04137812 */ /* 0x000fc800078ec0ff */
[----:B------:R-:W-:-:S04]  /*3df80*/  IADD3 R19, R19, 0x1f, RZ ;  /* 0x0000001f13137810 */ /* 0x000fc80007ffe0ff */
[----:B------:R-:W-:Y:S02]  /*3df90*/  ISETP.GT.U32.AND P1, PT, R19, 0x3e, PT ;  /* 0x0000003e1300780c */ /* 0x000fe40003f24070 */
[----:B------:R-:W-:Y:S02]  /*3dfa0*/  LOP3.LUT P0, RZ, R4, 0x4, RZ, 0xc0, !PT ;  /* 0x0000000404ff7812 */ /* 0x000fe4000780c0ff */
[----:B------:R-:W-:Y:S02]  /*3dfb0*/  LOP3.LUT R0, R2, R0, RZ, 0xfc, !PT ;  /* 0x0000000002007212 */ /* 0x000fe400078efcff */
[----:B--2---:R-:W-:Y:S02]  /*3dfc0*/  F2FP.F16.F32.PACK_AB R68, R197, R68 ;  /* 0x00000044c544723e */ /* 0x004fe400000000ff */
[----:B---3--:R-:W-:Y:S02]  /*3dfd0*/  F2FP.F16.F32.PACK_AB R69, R196, R69 ;  /* 0x00000045c445723e */ /* 0x008fe400000000ff */
[----:B----4-:R-:W-:-:S02]  /*3dfe0*/  F2FP.F16.F32.PACK_AB R70, R195, R70 ;  /* 0x00000046c346723e */ /* 0x010fc400000000ff */
        /* <DEDUP_REMOVED lines=32> */
[----:B------:R-:W-:Y:S01]  /*3e1f0*/  IMAD.MOV.U32 R18, RZ, RZ, 0x10 ;  /* 0x00000010ff127424 */ /* 0x000fe200078e00ff */
[----:B------:R-:W-:Y:S02]  /*3e200*/  F2FP.F16.F32.PACK_AB R38, R163, R38 ;  /* 0x00000026a326723e */ /* 0x000fe400000000ff */
[----:B------:R-:W-:Y:S02]  /*3e210*/  F2FP.F16.F32.PACK_AB R39, R162, R39 ;  /* 0x00000027a227723e */ /* 0x000fe400000000ff */
[----:B------:R-:W-:Y:S02]  /*3e220*/  SEL R18, R18, 0xfffffff0, !P0 ;  /* 0xfffffff012127807 */ /* 0x000fe40004000000 */
[----:B------:R-:W-:Y:S01]  /*3e230*/  F2FP.F16.F32.PACK_AB R6, R16, R6 ;  /* 0x000000061006723e */ /* 0x000fe200000000ff */
[----:B------:R-:W-:Y:S01]  /*3e240*/  IMAD R16, R0, 0x2, R17 ;  /* 0x0000000200107824 */ /* 0x000fe200078e0211 */
        /* <DEDUP_REMOVED lines=25> */
[----:B------:R-:W-:Y:S01]  /*3e3e0*/  F2FP.F16.F32.PACK_AB R7, R7, R3 ;  /* 0x000000030707723e */ /* 0x000fe200000000ff */
[----:B------:R-:W-:Y:S06]  /*3e3f0*/  @P1 BRA `(.L_x_52) ;  /* 0x0000000000041947 */ /* 0x000fec0003800000 */
[----:B------:R-:W-:-:S04]  /*3e400*/  DEPBAR.LE SB0, 0x1 ;  /* 0x000080400000791a */ /* 0x000fc80000000000 */
.L_x_52:
[----:B------:R-:W-:Y:S05]  /*3e410*/  WARPSYNC.ALL ;  /* 0x0000000000007948 */ /* 0x000fea0003800000 */
[----:B------:R-:W-:Y:S01]  /*3e420*/  BAR.SYNC.DEFER_BLOCKING 0x1, 0x80 ;  /* 0x0042000000007b1d */ /* 0x000fe20000010000 */
[----:B------:R-:W-:-:S05]  /*3e430*/  LEA R0, R18, R16, 0x1 ;  /* 0x0000001012007211 */ /* 0x000fca00078e08ff */
[----:B------:R-:W-:Y:S01]  /*3e440*/  BSSY B0, `(.L_x_53) ;  /* 0x0000015000007945 */ /* 0x000fe20003800000 */
[----:B------:R1:W-:Y:S04]  /*3e450*/  STSM.16.M88.4 [R16], R132 ;  /* 0x0000008410007844 */ /* 0x0003e80000000200 */
[----:B------:R1:W-:Y:S01]  /*3e460*/  STSM.16.M88.4 [R0], R128 ;  /* 0x0000008000007844 */ /* 0x0003e20000000200 */
[----:B------:R-:W-:Y:S01]  /*3e470*/  @!PT LDS RZ, [RZ] ;  /* 0x00000000fffff984 */ /* 0x000fe20000000800 */
[----:B------:R-:W-:Y:S01]  /*3e480*/  @!PT LDS RZ, [RZ] ;  /* 0x00000000fffff984 */ /* 0x000fe20000000800 */
[----:B------:R-:W-:Y:S01]  /*3e490*/  @!PT LDS RZ, [RZ] ;  /* 0x00000000fffff984 */ /* 0x000fe20000000800 */
[----:B------:R-:W-:Y:S01]  /*3e4a0*/  @!PT LDS RZ, [RZ] ;  /* 0x00000000fffff984 */ /* 0x000fe20000000800 */
[----:B------:R2:W-:Y:S06]  /*3e4b0*/  MEMBAR.ALL.CTA ;  /* 0x0000000000007992 */ /* 0x0005ec0000008000 */
[----:B--2---:R-:W2:Y:S02]  /*3e4c0*/  FENCE.VIEW.ASYNC.S ;  /* 0x00000000000073c6 */ /* 0x004ea40000000000 */
[----:B--2---:R-:W-:Y:S06]  /*3e4d0*/  BAR.SYNC.DEFER_BLOCKING 0x1, 0x80 ;  /* 0x0042000000007b1d */ /* 0x004fec0000010000 */
[----:B------:R-:W-:Y:S05]  /*3e4e0*/  @P1 BRA `(.L_x_54) ;  /* 0x0000000000281947 */ /* 0x000fea0003800000 */
[----:B------:R-:W-:Y:S01]  /*3e4f0*/  S2UR UR44, SR_CTAID.Z ;  /* 0x00000000002c79c3 */ /* 0x000fe20000002700 */
[----:B------:R-:W-:Y:S01]  /*3e500*/  ULDC.64 UR4, c[0x0][0x198] ;  /* 0x0000660000047ab9 */ /* 0x000fe20000000a00 */
[----:B------:R-:W-:Y:S01]  /*3e510*/  R2UR UR40, R17 ;  /* 0x00000000112872ca */ /* 0x000fe200000e0000 */
[----:B------:R-:W-:Y:S01]  /*3e520*/  UIADD3 UR4, UP0, UR4, 0x9f0, URZ ;  /* 0x000009f004047890 */ /* 0x000fe2000ff1e03f */
[----:B------:R-:W-:-:S03]  /*3e530*/  UMOV UR41, URZ ;  /* 0x0000003f00297c82 */ /* 0x000fc60008000000 */
[----:B------:R-:W-:Y:S01]  /*3e540*/  UIADD3.X UR5, URZ, UR5, URZ, UP0, !UPT ;  /* 0x000000053f057290 */ /* 0x000fe200087fe43f */
[----:B------:R-:W2:Y:S08]  /*3e550*/  S2UR UR43, SR_CTAID.Y ;  /* 0x00000000002b79c3 */ /* 0x000eb00000002600 */
[----:B--2---:R2:W-:Y:S01]  /*3e560*/  UTMASTG.4D [UR40], [UR4] ;  /* 0x00000028040073b5 */ /* 0x0045e20008018000 */
[----:B------:R0:W-:Y:S01]  /*3e570*/  UTMACMDFLUSH ;  /* 0x00000000000079b7 */ /* 0x0001e20000000000 */
[----:B--2---:R-:W-:-:S04]  /*3e580*/  DEPBAR.LE SB0, 0x1 ;  /* 0x000080400000791a */ /* 0x004fc80000000000 */
.L_x_54:
[----:B------:R-:W-:Y:S05]  /*3e590*/  BSYNC B0 ;  /* 0x0000000000007941 */ /* 0x000fea0003800000 */
.L_x_53:
[----:B------:R-:W-:Y:S01]  /*3e5a0*/  BAR.SYNC.DEFER_BLOCKING 0x1, 0x80 ;  /* 0x0042000000007b1d */ /* 0x000fe20000010000 */
[----:B------:R-:W-:-:S05]  /*3e5b0*/  VIADD R2, R16, 0x1000 ;  /* 0x0000100010027836 */ /* 0x000fca0000000000 */
[----:B------:R-:W-:Y:S01]  /*3e5c0*/  BSSY B0, `(.L_x_55) ;  /* 0x0000017000007945 */ /* 0x000fe20003800000 */
[----:B------:R2:W-:Y:S04]  /*3e5d0*/  STSM.16.M88.4 [R16+0x1000], R124 ;  /* 0x0010007c10007844 */ /* 0x0005e80000000200 */
[----:B------:R2:W-:Y:S01]  /*3e5e0*/  STSM.16.M88.4 [R0+0x1000], R120 ;  /* 0x0010007800007844 */ /* 0x0005e20000000200 */
[----:B------:R-:W-:Y:S01]  /*3e5f0*/  @!PT LDS RZ, [RZ] ;  /* 0x00000000fffff984 */ /* 0x000fe20000000800 */
[----:B------:R-:W-:Y:S01]  /*3e600*/  @!PT LDS RZ, [RZ] ;  /* 0x00000000fffff984 */ /* 0x000fe20000000800 */
[----:B------:R-:W-:Y:S01]  /*3e610*/  @!PT LDS RZ, [RZ] ;  /* 0x00000000fffff984 */ /* 0x000fe20000000800 */
[----:B------:R-:W-:Y:S01]  /*3e620*/  @!PT LDS RZ, [RZ] ;  /* 0x00000000fffff984 */ /* 0x000fe20000000800 */
[----:B------:R3:W-:Y:S06]  /*3e630*/  MEMBAR.ALL.CTA ;  /* 0x0000000000007992 */ /* 0x0007ec0000008000 */
[----:B---3--:R-:W3:Y:S02]  /*3e640*/  FENCE.VIEW.ASYNC.S ;  /* 0x00000000000073c6 */ /* 0x008ee40000000000 */
[----:B---3--:R-:W-:Y:S06]  /*3e650*/  BAR.SYNC.DEFER_BLOCKING 0x1, 0x80 ;  /* 0x0042000000007b1d */ /* 0x008fec0000010000 */
[----:B------:R-:W-:Y:S05]  /*3e660*/  @P1 BRA `(.L_x_56) ;  /* 0x0000000000301947 */ /* 0x000fea0003800000 */
[----:B------:R-:W-:Y:S01]  /*3e670*/  S2UR UR12, SR_CTAID.Z ;  /* 0x00000000000c79c3 */ /* 0x000fe20000002700 */
[----:B------:R-:W-:Y:S01]  /*3e680*/  R2UR UR8, R17 ;  /* 0x00000000110872ca */ /* 0x000fe200000e0000 */
[----:B------:R-:W-:Y:S01]  /*3e690*/  ULDC.64 UR4, c[0x0][0x198] ;  /* 0x0000660000047ab9 */ /* 0x000fe20000000a00 */
[----:B------:R-:W-:Y:S01]  /*3e6a0*/  UMOV UR9, 0x20 ;  /* 0x0000002000097882 */ /* 0x000fe20000000000 */
[----:B------:R-:W-:Y:S01]  /*3e6b0*/  UIADD3 UR4, UP0, UR4, 0x9f0, URZ ;  /* 0x000009f004047890 */ /* 0x000fe2000ff1e03f */
[----:B------:R-:W-:-:S03]  /*3e6c0*/  UMOV UR10, UR42 ;  /* 0x0000002a000a7c82 */ /* 0x000fc60008000000 */
[----:B------:R-:W3:Y:S01]  /*3e6d0*/  S2UR UR11, SR_CTAID.Y ;  /* 0x00000000000b79c3 */ /* 0x000ee20000002600 */
[----:B------:R-:W-:-:S05]  /*3e6e0*/  UIADD3.X UR5, URZ, UR5, URZ, UP0, !UPT ;  /* 0x000000053f057290 */ /* 0x000fca00087fe43f */
[----:B------:R-:W-:-:S09]  /*3e6f0*/  UIADD3 UR8, UR8, 0x1000, URZ ;  /* 0x0000100008087890 */ /* 0x000fd2000fffe03f */
[----:B---3--:R3:W-:Y:S01]  /*3e700*/  UTMASTG.4D [UR8], [UR4] ;  /* 0x00000008040073b5 */ /* 0x0087e20008018000 */
[----:B------:R0:W-:Y:S01]  /*3e710*/  UTMACMDFLUSH ;  /* 0x00000000000079b7 */ /* 0x0001e20000000000 */
[----:B---3--:R-:W-:-:S04]  /*3e720*/  DEPBAR.LE SB0, 0x1 ;  /* 0x000080400000791a */ /* 0x008fc80000000000 */
.L_x_56:
[----:B------:R-:W-:Y:S05]  /*3e730*/  BSYNC B0 ;  /* 0x0000000000007941 */ /* 0x000fea0003800000 */
.L_x_55:
[----:B------:R-:W-:Y:S01]  /*3e740*/  BAR.SYNC.DEFER_BLOCKING 0x1, 0x80 ;  /* 0x0042000000007b1d */ /* 0x000fe20000010000 */
[----:B------:R-:W-:-:S05]  /*3e750*/  IMAD R2, R18, 0x2, R2 ;  /* 0x0000000212027824 */ /* 0x000fca00078e0202 */
        /* <DEDUP_REMOVED lines=8> */
[----:B----4-:R-:W4:Y:S02]  /*3e7e0*/  FENCE.VIEW.ASYNC.S ;  /* 0x00000000000073c6 */ /* 0x010f240000000000 */
[----:B----4-:R-:W-:Y:S06]  /*3e7f0*/  BAR.SYNC.DEFER_BLOCKING 0x1, 0x80 ;  /* 0x0042000000007b1d */ /* 0x010fec0000010000 */
[----:B------:R-:W-:Y:S05]  /*3e800*/  @P1 BRA `(.L_x_58) ;  /* 0x00000000002c1947 */ /* 0x000fea0003800000 */
[----:B------:R-:W-:Y:S01]  /*3e810*/  S2UR UR12, SR_CTAID.Z ;  /* 0x00000000000c79c3 */ /* 0x000fe20000002700 */
[----:B------:R-:W-:Y:S01]  /*3e820*/  ULDC.64 UR4, c[0x0][0x198] ;  /* 0x0000660000047ab9 */ /* 0x000fe20000000a00 */
[----:B------:R-:W-:Y:S01]  /*3e830*/  R2UR UR8, R17 ;  /* 0x00000000110872ca */ /* 0x000fe200000e0000 */
[----:B------:R-:W-:Y:S01]  /*3e840*/  UIADD3 UR4, UP0, UR4, 0x9f0, URZ ;  /* 0x000009f004047890 */ /* 0x000fe2000ff1e03f */
[----:B------:R-:W-:Y:S01]  /*3e850*/  UMOV UR9, 0x40 ;  /* 0x0000004000097882 */ /* 0x000fe20000000000 */
[----:B------:R-:W-:Y:S02]  /*3e860*/  UMOV UR10, UR42 ;  /* 0x0000002a000a7c82 */ /* 0x000fe40008000000 */
[----:B------:R-:W-:Y:S01]  /*3e870*/  UIADD3.X UR5, URZ, UR5, URZ, UP0, !UPT ;  /* 0x000000053f057290 */ /* 0x000fe200087fe43f */
[----:B------:R-:W4:Y:S08]  /*3e880*/  S2UR UR11, SR_CTAID.Y ;  /* 0x00000000000b79c3 */ /* 0x000f300000002600 */
[----:B----4-:R4:W-:Y:S01]  /*3e890*/  UTMASTG.4D [UR8], [UR4] ;  /* 0x00000008040073b5 */ /* 0x0109e20008018000 */
[----:B------:R0:W-:Y:S01]  /*3e8a0*/  UTMACMDFLUSH ;  /* 0x00000000000079b7 */ /* 0x0001e20000000000 */
[----:B----4-:R-:W-:-:S04]  /*3e8b0*/  DEPBAR.LE SB0, 0x1 ;  /* 0x000080400000791a */ /* 0x010fc80000000000 */
.L_x_58:
[----:B------:R-:W-:Y:S05]  /*3e8c0*/  BSYNC B0 ;  /* 0x0000000000007941 */ /* 0x000fea0003800000 */
.L_x_57:
[----:B------:R-:W-:Y:S06]  /*3e8d0*/  BAR.SYNC.DEFER_BLOCKING 0x1, 0x80 ;  /* 0x0042000000007b1d */ /* 0x000fec0000010000 */
[----:B------:R-:W-:Y:S01]  /*3e8e0*/  BSSY B0, `(.L_x_59) ;  /* 0x0000017000007945 */ /* 0x000fe20003800000 */
[----:B------:R4:W-:Y:S04]  /*3e8f0*/  STSM.16.M88.4 [R16+0x1000], R108 ;  /* 0x0010006c10007844 */ /* 0x0009e80000000200 */
[----:B------:R4:W-:Y:S01]  /*3e900*/  STSM.16.M88.4 [R2], R104 ;  /* 0x0000006802007844 */ /* 0x0009e20000000200 */
[----:B------:R-:W-:Y:S01]  /*3e910*/  @!PT LDS RZ, [RZ] ;  /* 0x00000000fffff984 */ /* 0x000fe20000000800 */
[----:B------:R-:W-:Y:S01]  /*3e920*/  @!PT LDS RZ, [RZ] ;  /* 0x00000000fffff984 */ /* 0x000fe20000000800 */
[----:B------:R-:W-:Y:S01]  /*3e930*/  @!PT LDS RZ, [RZ] ;  /* 0x00000000fffff984 */ /* 0x000fe20000000800 */
[----:B------:R-:W-:Y:S01]  /*3e940*/  @!PT LDS RZ, [RZ] ;  /* 0x00000000fffff984 */ /* 0x000fe20000000800 */
[----:B------:R5:W-:Y:S06]  /*3e950*/  MEMBAR.ALL.CTA ;  /* 0x0000000000007992 */ /* 0x000bec0000008000 */
[----:B-----5:R-:W5:Y:S02]  /*3e960*/  FENCE.VIEW.ASYNC.S ;  /* 0x00000000000073c6 */ /* 0x020f640000000000 */
[----:B-----5:R-:W-:Y:S06]  /*3e970*/  BAR.SYNC.DEFER_BLOCKING 0x1, 0x80 ;  /* 0x0042000000007b1d */ /* 0x020fec0000010000 */
[----:B------:R-:W-:Y:S05]  /*3e980*/  @P1 BRA `(.L_x_60) ;  /* 0x0000000000301947 */ /* 0x000fea0003800000 */
[----:B------:R-:W-:Y:S01]  /*3e990*/  S2UR UR12, SR_CTAID.Z ;  /* 0x00000000000c79c3 */ /* 0x000fe20000002700 */
[----:B------:R-:W-:Y:S01]  /*3e9a0*/  R2UR UR8, R17 ;  /* 0x00000000110872ca */ /* 0x000fe200000e0000 */
[----:B------:R-:W-:Y:S01]  /*3e9b0*/  ULDC.64 UR4, c[0x0][0x198] ;  /* 0x0000660000047ab9 */ /* 0x000fe20000000a00 */
[----:B------:R-:W-:Y:S01]  /*3e9c0*/  UMOV UR9, 0x60 ;  /* 0x0000006000097882 */ /* 0x000fe20000000000 */
[----:B------:R-:W-:Y:S01]  /*3e9d0*/  UIADD3 UR4, UP0, UR4, 0x9f0, URZ ;  /* 0x000009f004047890 */ /* 0x000fe2000ff1e03f */
[----:B------:R-:W-:-:S03]  /*3e9e0*/  UMOV UR10, UR42 ;  /* 0x0000002a000a7c82 */ /* 0x000fc60008000000 */
[----:B------:R-:W5:Y:S01]  /*3e9f0*/  S2UR UR11, SR_CTAID.Y ;  /* 0x00000000000b79c3 */ /* 0x000f620000002600 */
[----:B------:R-:W-:-:S05]  /*3ea00*/  UIADD3.X UR5, URZ, UR5, URZ, UP0, !UPT ;  /* 0x000000053f057290 */ /* 0x000fca00087fe43f */
[----:B------:R-:W-:-:S09]  /*3ea10*/  UIADD3 UR8, UR8, 0x1000, URZ ;  /* 0x0000100008087890 */ /* 0x000fd2000fffe03f */
[----:B-----5:R1:W-:Y:S01]  /*3ea20*/  UTMASTG.4D [UR8], [UR4] ;  /* 0x00000008040073b5 */ /* 0x0203e20008018000 */
[----:B------:R0:W-:Y:S01]  /*3ea30*/  UTMACMDFLUSH ;  /* 0x00000000000079b7 */ /* 0x0001e20000000000 */
[----:B-1----:R-:W-:-:S04]  /*3ea40*/  DEPBAR.LE SB0, 0x1 ;  /* 0x000080400000791a */ /* 0x002fc80000000000 */
.L_x_60:
[----:B------:R-:W-:Y:S05]  /*3ea50*/  BSYNC B0 ;  /* 0x0000000000007941 */ /* 0x000fea0003800000 */
.L_x_59:
[----:B------:R-:W-:Y:S06]  /*3ea60*/  BAR.SYNC.DEFER_BLOCKING 0x1, 0x80 ;  /* 0x0042000000007b1d */ /* 0x000fec0000010000 */
        /* <DEDUP_REMOVED lines=18> */
[----:B------:R-:W5:Y:S08]  /*3eb90*/  S2UR UR11, SR_CTAID.Y ;  /* 0x00000000000b79c3 */ /* 0x000f700000002600 */
[----:B-----5:R1:W-:Y:S01]  /*3eba0*/  UTMASTG.4D [UR8], [UR4] ;  /* 0x00000008040073b5 */ /* 0x0203e20008018000 */
[----:B------:R0:W-:Y:S01]  /*3ebb0*/  UTMACMDFLUSH ;  /* 0x00000000000079b7 */ /* 0x0001e20000000000 */
[----:B-1----:R-:W-:-:S04]  /*3ebc0*/  DEPBAR.LE SB0, 0x1 ;  /* 0x000080400000791a */ /* 0x002fc80000000000 */
.L_x_62:
[----:B------:R-:W-:Y:S05]  /*3ebd0*/  BSYNC B0 ;  /* 0x0000000000007941 */ /* 0x000fea0003800000 */
.L_x_61:
        /* <DEDUP_REMOVED lines=24> */
.L_x_64:
[----:B------:R-:W-:Y:S05]  /*3ed60*/  BSYNC B0 ;  /* 0x0000000000007941 */ /* 0x000fea0003800000 */
.L_x_63:
        /* <DEDUP_REMOVED lines=23> */
.L_x_66:
[----:B------:R-:W-:Y:S05]  /*3eee0*/  BSYNC B0 ;  /* 0x0000000000007941 */ /* 0x000fea0003800000 */
.L_x_65:
        /* <DEDUP_REMOVED lines=24> */
.L_x_68:
[----:B------:R-:W-:Y:S05]  /*3f070*/  BSYNC B0 ;  /* 0x0000000000007941 */ /* 0x000fea0003800000 */
.L_x_67:
        /* <DEDUP_REMOVED lines=23> */
.L_x_70:
[----:B------:R-:W-:Y:S05]  /*3f1f0*/  BSYNC B0 ;  /* 0x0000000000007941 */ /* 0x000fea0003800000 */
.L_x_69:
        /* <DEDUP_REMOVED lines=24> */
.L_x_72:
[----:B------:R-:W-:Y:S05]  /*3f380*/  BSYNC B0 ;  /* 0x0000000000007941 */ /* 0x000fea0003800000 */
.L_x_71:
        /* <DEDUP_REMOVED lines=23> */
.L_x_74:
[----:B------:R-:W-:Y:S05]  /*3f500*/  BSYNC B0 ;  /* 0x0000000000007941 */ /* 0x000fea0003800000 */
.L_x_73:
        /* <DEDUP_REMOVED lines=24> */
.L_x_76:
[----:B------:R-:W-:Y:S05]  /*3f690*/  BSYNC B0 ;  /* 0x0000000000007941 */ /* 0x000fea0003800000 */
.L_x_75:
        /* <DEDUP_REMOVED lines=23> */
.L_x_78:
[----:B------:R-:W-:Y:S05]  /*3f810*/  BSYNC B0 ;  /* 0x0000000000007941 */ /* 0x000fea0003800000 */
.L_x_77:
        /* <DEDUP_REMOVED lines=24> */
.L_x_80:
[----:B------:R-:W-:Y:S05]  /*3f9a0*/  BSYNC B0 ;  /* 0x0000000000007941 */ /* 0x000fea0003800000 */
.L_x_79:
        /* <DEDUP_REMOVED lines=23> */
.L_x_82:
[----:B------:R-:W-:Y:S05]  /*3fb20*/  BSYNC B0 ;  /* 0x0000000000007941 */ /* 0x000fea0003800000 */
.L_x_81:
[----:B------:R-:W-:Y:S01]  /*3fb30*/  BAR.SYNC.DEFER_BLOCKING 0x1, 0x80 ;  /* 0x0042000000007b1d */ /* 0x000fe20000010000 */
[----:B-123--:R-:W-:-:S04]  /*3fb40*/  MOV R0, RZ ;  /* 0x000000ff00007202 */ /* 0x00efc80000000f00 */
[----:B------:R-:W-:Y:S01]  /*3fb50*/  LOP3.LUT P0, RZ, R0, 0x1bf, RZ, 0xc0, !PT ;  /* 0x000001bf00ff7812 */ /* 0x000fe2000780c0ff */
        /* <DEDUP_REMOVED lines=12> */
[----:B------:R-:W-:Y:S01]  /*3fc20*/  R2UR UR8, R17 ;  /* 0x00000000110872ca */ /* 0x000fe200000e0000 */
[----:B------:R-:W-:Y:S01]  /*3fc30*/  ULDC.64 UR4, c[0x0][0x198] ;  /* 0x0000660000047ab9 */ /* 0x000fe20000000a00 */
[----:B------:R-:W-:Y:S01]  /*3fc40*/  UMOV UR9, 0x1e0 ;  /* 0x000001e000097882 */ /* 0x000fe20000000000 */
[----:B------:R-:W-:Y:S01]  /*3fc50*/  UIADD3 UR4, UP0, UR4, 0x9f0, URZ ;  /* 0x000009f004047890 */ /* 0x000fe2000ff1e03f */
[----:B------:R-:W-:-:S03]  /*3fc60*/  UMOV UR10, UR42 ;  /* 0x0000002a000a7c82 */ /* 0x000fc60008000000 */
[----:B------:R-:W2:Y:S01]  /*3fc70*/  S2UR UR11, SR_CTAID.Y ;  /* 0x00000000000b79c3 */ /* 0x000ea20000002600 */
[----:B------:R-:W-:-:S05]  /*3fc80*/  UIADD3.X UR5, URZ, UR5, URZ, UP0, !UPT ;  /* 0x000000053f057290 */ /* 0x000fca00087fe43f */
[----:B------:R-:W-:-:S09]  /*3fc90*/  UIADD3 UR8, UR8, 0x1000, URZ ;  /* 0x0000100008087890 */ /* 0x000fd2000fffe03f */
[----:B--2---:R2:W-:Y:S02]  /*3fca0*/  UTMASTG.4D [UR8], [UR4] ;  /* 0x00000008040073b5 */ /* 0x0045e40008018000 */
[----:B--2---:R0:W-:Y:S02]  /*3fcb0*/  UTMACMDFLUSH ;  /* 0x00000000000079b7 */ /* 0x0041e40000000000 */
.L_x_84:
[----:B------:R-:W-:Y:S05]  /*3fcc0*/  BSYNC B0 ;  /* 0x0000000000007941 */ /* 0x000fea0003800000 */
.L_x_83:
[----:B------:R-:W-:Y:S05]  /*3fcd0*/  @!P0 BRA `(.L_x_85) ;  /* 0x0000000000408947 */ /* 0x000fea0003800000 */
[----:B-1--4-:R-:W-:Y:S01]  /*3fce0*/  MOV R2, 0x0 ;  /* 0x0000000000027802 */ /* 0x012fe20000000f00 */
        /* <DEDUP_REMOVED lines=13> */
[----:B------:R-:W-:-:S07]  /*3fdc0*/  LEPC R20, `(.L_x_85) ;  /* 0x000000001014794e */ /* 0x000fce0000000000 */
[----:B-1----:R-:W-:Y:S05]  /*3fdd0*/  CALL.ABS.NOINC R2 ;  /* 0x0000000002007343 */ /* 0x002fea0003c00000 */
.L_x_85:
[----:B------:R-:W-:-:S04]  /*3fde0*/  IADD3 R0, R17, 0x2200, RZ ;  /* 0x0000220011007810 */ /* 0x000fc80007ffe0ff */
[----:B------:R-:W-:-:S13]  /*3fdf0*/  LOP3.LUT P0, RZ, R0, 0x1b0, RZ, 0xc0, !PT ;  /* 0x000001b000ff7812 */ /* 0x000fda000780c0ff */
[----:B------:R-:W-:Y:S05]  /*3fe00*/  @!P0 BRA `(.L_x_86) ;  /* 0x0000000000408947 */ /* 0x000fea0003800000 */
[----:B-1--4-:R-:W-:Y:S01]  /*3fe10*/  MOV R2, 0x0 ;  /* 0x0000000000027802 */ /* 0x012fe20000000f00 */
        /* <DEDUP_REMOVED lines=13> */
[----:B------:R-:W-:-:S07]  /*3fef0*/  LEPC R20, `(.L_x_86) ;  /* 0x000000001014794e */ /* 0x000fce0000000000 */
[----:B-1----:R-:W-:Y:S05]  /*3ff00*/  CALL.ABS.NOINC R2 ;  /* 0x0000000002007343 */ /* 0x002fea0003c00000 */
.L_x_86:
[----:B----4-:R-:W2:Y:S04]  /*3ff10*/  LDL.LU R111, [R1+0x9bc] ;  /* 0x0009bc00016f7983 */ /* 0x010ea80000300800 */
[----:B------:R-:W2:Y:S04]  /*3ff20*/  LDL.LU R23, [R1+0x9b8] ;  /* 0x0009b80001177983 */ /* 0x000ea80000300800 */
[----:B------:R-:W3:Y:S04]  /*3ff30*/  LDL.LU R110, [R1+0x9c4] ;  /* 0x0009c400016e7983 */ /* 0x000ee80000300800 */
[----:B------:R-:W3:Y:S04]  /*3ff40*/  LDL.LU R28, [R1+0x9c0] ;  /* 0x0009c000011c7983 */ /* 0x000ee80000300800 */
[----:B------:R-:W4:Y:S04]  /*3ff50*/  LDL.LU R109, [R1+0x9cc] ;  /* 0x0009cc00016d7983 */ /* 0x000f280000300800 */
[----:B------:R-:W4:Y:S04]  /*3ff60*/  LDL.LU R29, [R1+0x9c8] ;  /* 0x0009c800011d7983 */ /* 0x000f280000300800 */
[----:B------:R-:W5:Y:S04]  /*3ff70*/  LDL.LU R108, [R1+0x9d4] ;  /* 0x0009d400016c7983 */ /* 0x000f680000300800 */
        /* <DEDUP_REMOVED lines=120> */
[----:B-1----:R-:W5:Y:S01]  /*40700*/  LDL.LU R2, [R1+0xaf8] ;  /* 0x000af80001027983 */ /* 0x002f620000300800 */
[----:B--2---:R-:W-:-:S02]  /*40710*/  F2FP.F16.F32.PACK_AB R23, R111, R23 ;  /* 0x000000176f17723e */ /* 0x004fc400000000ff */
[----:B---3--:R-:W-:Y:S01]  /*40720*/  F2FP.F16.F32.PACK_AB R28, R110, R28 ;  /* 0x0000001c6e1c723e */ /* 0x008fe200000000ff */
[----:B------:R-:W2:Y:S01]  /*40730*/  LDL.LU R196, [R1+0x704] ;  /* 0x0007040001c47983 */ /* 0x000ea20000300800 */
[----:B----4-:R-:W-:Y:S02]  /*40740*/  F2FP.F16.F32.PACK_AB R29, R109, R29 ;  /* 0x0000001d6d1d723e */ /* 0x010fe400000000ff */
[----:B-----5:R-:W-:Y:S01]  /*40750*/  F2FP.F16.F32.PACK_AB R30, R108, R30 ;  /* 0x0000001e6c1e723e */ /* 0x020fe200000000ff */
[----:B------:R-:W3:Y:S01]  /*40760*/  LDL.LU R195, [R1+0x70c] ;  /* 0x00070c0001c37983 */ /* 0x000ee20000300800 */
[----:B------:R-:W-:Y:S02]  /*40770*/  F2FP.F16.F32.PACK_AB R31, R107, R31 ;  /* 0x0000001f6b1f723e */ /* 0x000fe400000000ff */
[----:B------:R-:W-:Y:S01]  /*40780*/  F2FP.F16.F32.PACK_AB R36, R106, R36 ;  /* 0x000000246a24723e */ /* 0x000fe200000000ff */
[----:B------:R-:W4:Y:S01]  /*40790*/  LDL.LU R194, [R1+0x714] ;  /* 0x0007140001c27983 */ /* 0x000f220000300800 */
[----:B------:R-:W-:-:S02]  /*407a0*/  F2FP.F16.F32.PACK_AB R37, R105, R37 ;  /* 0x000000256925723e */ /* 0x000fc400000000ff */
[----:B------:R-:W-:Y:S01]  /*407b0*/  F2FP.F16.F32.PACK_AB R38, R104, R38 ;  /* 0x000000266826723e */ /* 0x000fe200000000ff */
[----:B------:R-:W5:Y:S01]  /*407c0*/  LDL.LU R193, [R1+0x71c] ;  /* 0x00071c0001c17983 */ /* 0x000f620000300800 */
[----:B------:R-:W-:Y:S02]  /*407d0*/  F2FP.F16.F32.PACK_AB R43, R99, R43 ;  /* 0x0000002b632b723e */ /* 0x000fe400000000ff */
[----:B------:R-:W-:Y:S01]  /*407e0*/  F2FP.F16.F32.PACK_AB R44, R98, R44 ;  /* 0x0000002c622c723e */ /* 0x000fe200000000ff */
[----:B------:R-:W5:Y:S01]  /*407f0*/  LDL.LU R192, [R1+0x724] ;  /* 0x0007240001c07983 */ /* 0x000f620000300800 */
[----:B------:R-:W-:Y:S02]  /*40800*/  F2FP.F16.F32.PACK_AB R45, R97, R45 ;  /* 0x0000002d612d723e */ /* 0x000fe400000000ff */
[----:B------:R-:W-:Y:S01]  /*40810*/  F2FP.F16.F32.PACK_AB R46, R96, R46 ;  /* 0x0000002e602e723e */ /* 0x000fe200000000ff */
[----:B------:R-:W5:Y:S01]  /*40820*/  LDL.LU R191, [R1+0x72c] ;  /* 0x00072c0001bf7983 */ /* 0x000f620000300800 */
        /* <DEDUP_REMOVED lines=33> */
[----:B------:R-:W-:-:S03]  /*40a40*/  F2FP.F16.F32.PACK_AB R69, R73, R69 ;  /* 0x000000454945723e */ /* 0x000fc600000000ff */
[----:B------:R-:W3:Y:S01]  /*40a50*/  LDL.LU R73, [R1+0x708] ;  /* 0x0007080001497983 */ /* 0x000ee20000300800 */
[----:B------:R-:W-:-:S03]  /*40a60*/  F2FP.F16.F32.PACK_AB R70, R72, R70 ;  /* 0x000000464846723e */ /* 0x000fc600000000ff */
[----:B------:R-:W4:Y:S04]  /*40a70*/  LDL.LU R74, [R1+0x710] ;  /* 0x00071000014a7983 */ /* 0x000f280000300800 */
[----:B------:R-:W2:Y:S01]  /*40a80*/  LDL.LU R72, [R1+0x700] ;  /* 0x0007000001487983 */ /* 0x000ea20000300800 */
[----:B------:R-:W-:-:S03]  /*40a90*/  F2FP.F16.F32.PACK_AB R12, R138, R137 ;  /* 0x000000898a0c723e */ /* 0x000fc600000000ff */
[----:B------:R-:W5:Y:S04]  /*40aa0*/  LDL.LU R76, [R1+0x720] ;  /* 0x00072000014c7983 */ /* 0x000f680000300800 */
[----:B------:R-:W5:Y:S01]  /*40ab0*/  LDL.LU R78, [R1+0x730] ;  /* 0x00073000014e7983 */ /* 0x000f620000300800 */
[----:B------:R-:W-:-:S03]  /*40ac0*/  F2FP.F16.F32.PACK_AB R13, R136, R135 ;  /* 0x00000087880d723e */ /* 0x000fc600000000ff */
[----:B------:R-:W5:Y:S04]  /*40ad0*/  LDL.LU R80, [R1+0x740] ;  /* 0x0007400001507983 */ /* 0x000f680000300800 */
[----:B------:R-:W5:Y:S04]  /*40ae0*/  LDL.LU R82, [R1+0x750] ;  /* 0x0007500001527983 */ /* 0x000f680000300800 */
[----:B------:R-:W5:Y:S01]  /*40af0*/  LDL.LU R184, [R1+0x764] ;  /* 0x0007640001b87983 */ /* 0x000f620000300800 */
[----:B------:R-:W-:-:S03]  /*40b00*/  F2FP.F16.F32.PACK_AB R41, R101, R41 ;  /* 0x000000296529723e */ /* 0x000fc600000000ff */
        /* <DEDUP_REMOVED lines=128> */
[----:B------:R-:W-:-:S02]  /*41310*/  ISETP.GT.U32.AND P6, PT, R19, 0x3e, PT ;  /* 0x0000003e1300780c */ /* 0x000fc40003fc4070 */
[----:B--2---:R-:W-:Y:S02]  /*41320*/  F2FP.F16.F32.PACK_AB R72, R196, R72 ;  /* 0x00000048c448723e */ /* 0x004fe400000000ff */
[----:B---3--:R-:W-:Y:S02]  /*41330*/  F2FP.F16.F32.PACK_AB R73, R195, R73 ;  /* 0x00000049c349723e */ /* 0x008fe400000000ff */
[----:B----4-:R-:W-:Y:S02]  /*41340*/  F2FP.F16.F32.PACK_AB R74, R194, R74 ;  /* 0x0000004ac24a723e */ /* 0x010fe400000000ff */
[----:B-----5:R-:W-:Y:S02]  /*41350*/  F2FP.F16.F32.PACK_AB R75, R193, R75 ;  /* 0x0000004bc14b723e */ /* 0x020fe400000000ff */
        /* <DEDUP_REMOVED lines=34> */
[C---:B------:R-:W-:Y:S02]  /*41580*/  VIADD R3, R16.reuse, 0x2200 ;  /* 0x0000220010037836 */ /* 0x040fe40000000000 */
[----:B------:R-:W-:-:S03]  /*41590*/  VIADD R101, R16, 0x3200 ;  /* 0x0000320010657836 */ /* 0x000fc60000000000 */
[C---:B------:R-:W-:Y:S01]  /*415a0*/  LEA R3, R18.reuse, R3, 0x1 ;  /* 0x0000000312037211 */ /* 0x040fe200078e08ff */
[C---:B------:R-:W-:Y:S01]  /*415b0*/  IMAD R101, R18.reuse, 0x2, R101 ;  /* 0x0000000212657824 */ /* 0x040fe200078e0265 */
[----:B------:R-:W-:Y:S01]  /*415c0*/  F2FP.F16.F32.PACK_AB R133, R139, R133 ;  /* 0x000000858b85723e */ /* 0x000fe200000000ff */
[----:B------:R-:W-:Y:S01]  /*415d0*/  IMAD R18, R18, 0x2, R16 ;  /* 0x0000000212127824 */ /* 0x000fe200078e0210 */
        /* <DEDUP_REMOVED lines=24> */
[----:B------:R-:W-:Y:S01]  /*41760*/  F2FP.F16.F32.PACK_AB R139, R2, R0 ;  /* 0x00000000028b723e */ /* 0x000fe200000000ff */
[----:B------:R-:W-:Y:S06]  /*41770*/  @P6 BRA `(.L_x_87) ;  /* 0x0000000000046947 */ /* 0x000fec0003800000 */
[----:B------:R-:W-:-:S04]  /*41780*/  DEPBAR.LE SB0, 0x1 ;  /* 0x000080400000791a */ /* 0x000fc80000000000 */
.L_x_87:
[----:B------:R-:W-:Y:S05]  /*41790*/  WARPSYNC.ALL ;  /* 0x0000000000007948 */ /* 0x000fea0003800000 */
[----:B------:R-:W-:Y:S06]  /*417a0*/  BAR.SYNC.DEFER_BLOCKING 0x1, 0x80 ;  /* 0x0042000000007b1d */ /* 0x000fec0000010000 */
        /* <DEDUP_REMOVED lines=14> */
[----:B------:R-:W-:Y:S01]  /*41890*/  UMOV UR9, URZ ;  /* 0x0000003f00097c82 */ /* 0x000fe20008000000 */
[----:B------:R-:W-:Y:S01]  /*418a0*/  UIADD3 UR4, UP0, UR4, 0xcf0, URZ ;  /* 0x00000cf004047890 */ /* 0x000fe2000ff1e03f */
[----:B------:R-:W-:-:S03]  /*418b0*/  UMOV UR10, UR42 ;  /* 0x0000002a000a7c82 */ /* 0x000fc60008000000 */
[----:B------:R-:W2:Y:S01]  /*418c0*/  S2UR UR11, SR_CTAID.Y ;  /* 0x00000000000b79c3 */ /* 0x000ea20000002600 */
[----:B------:R-:W-:-:S05]  /*418d0*/  UIADD3.X UR5, URZ, UR5, URZ, UP0, !UPT ;  /* 0x000000053f057290 */ /* 0x000fca00087fe43f */
[----:B------:R-:W-:-:S09]  /*418e0*/  UIADD3 UR8, UR8, 0x2200, URZ ;  /* 0x0000220008087890 */ /* 0x000fd2000fffe03f */
[----:B--2---:R2:W-:Y:S01]  /*418f0*/  UTMASTG.4D [UR8], [UR4] ;  /* 0x00000008040073b5 */ /* 0x0045e20008018000 */
[----:B------:R0:W-:Y:S01]  /*41900*/  UTMACMDFLUSH ;  /* 0x00000000000079b7 */ /* 0x0001e20000000000 */
[----:B--2---:R-:W-:-:S04]  /*41910*/  DEPBAR.LE SB0, 0x1 ;  /* 0x000080400000791a */ /* 0x004fc80000000000 */
.L_x_89:
[----:B------:R-:W-:Y:S05]  /*41920*/  BSYNC B0 ;  /* 0x0000000000007941 */ /* 0x000fea0003800000 */
.L_x_88:
        /* <DEDUP_REMOVED lines=24> */
.L_x_91:
[----:B------:R-:W-:Y:S05]  /*41ab0*/  BSYNC B0 ;  /* 0x0000000000007941 */ /* 0x000fea0003800000 */
.L_x_90:
        /* <DEDUP_REMOVED lines=13> */
[----:B------:R-:W-:Y:S01]  /*41b90*/  R2UR UR8, R17 ;  /* 0x00000000110872ca */ /* 0x000fe200000e0000 */
[----:B------:R-:W-:Y:S01]  /*41ba0*/  ULDC.64 UR4, c[0x0][0x198] ;  /* 0x0000660000047ab9 */ /* 0x000fe20000000a00 */
[----:B------:R-:W-:Y:S01]  /*41bb0*/  UMOV UR9, 0x40 ;  /* 0x0000004000097882 */ /* 0x000fe20000000000 */
[----:B------:R-:W-:Y:S01]  /*41bc0*/  UIADD3 UR4, UP0, UR4, 0xcf0, URZ ;  /* 0x00000cf004047890 */ /* 0x000fe2000ff1e03f */
[----:B------:R-:W-:-:S03]  /*41bd0*/  UMOV UR10, UR42 ;  /* 0x0000002a000a7c82 */ /* 0x000fc60008000000 */
[----:B------:R-:W4:Y:S01]  /*41be0*/  S2UR UR11, SR_CTAID.Y ;  /* 0x00000000000b79c3 */ /* 0x000f220000002600 */
[----:B------:R-:W-:-:S05]  /*41bf0*/  UIADD3.X UR5, URZ, UR5, URZ, UP0, !UPT ;  /* 0x000000053f057290 */ /* 0x000fca00087fe43f */
[----:B------:R-:W-:-:S09]  /*41c00*/  UIADD3 UR8, UR8, 0x2200, URZ ;  /* 0x0000220008087890 */ /* 0x000fd2000fffe03f */
[----:B----4-:R4:W-:Y:S01]  /*41c10*/  UTMASTG.4D [UR8], [UR4] ;  /* 0x00000008040073b5 */ /* 0x0109e20008018000 */
[----:B------:R0:W-:Y:S01]  /*41c20*/  UTMACMDFLUSH ;  /* 0x00000000000079b7 */ /* 0x0001e20000000000 */
[----:B----4-:R-:W-:-:S04]  /*41c30*/  DEPBAR.LE SB0, 0x1 ;  /* 0x000080400000791a */ /* 0x010fc80000000000 */
.L_x_93:
[----:B------:R-:W-:Y:S05]  /*41c40*/  BSYNC B0 ;  /* 0x0000000000007941 */ /* 0x000fea0003800000 */
.L_x_92:
        /* <DEDUP_REMOVED lines=24> */
.L_x_95:
[----:B------:R-:W-:Y:S05]  /*41dd0*/  BSYNC B0 ;  /* 0x0000000000007941 */ /* 0x000fea0003800000 */
.L_x_94:
        /* <DEDUP_REMOVED lines=24> */
.L_x_97:
[----:B------:R-:W-:Y:S05]  /*41f60*/  BSYNC B0 ;  /* 0x0000000000007941 */ /* 0x000fea0003800000 */
.L_x_96:
        /* <DEDUP_REMOVED lines=24> */
.L_x_99:
[----:B------:R-:W-:Y:S05]  /*420f0*/  BSYNC B0 ;  /* 0x0000000000007941 */ /* 0x000fea0003800000 */
.L_x_98:
        /* <DEDUP_REMOVED lines=24> */
.L_x_101:
[----:B------:R-:W-:Y:S05]  /*42280*/  BSYNC B0 ;  /* 0x0000000000007941 */ /* 0x000fea0003800000 */
.L_x_100:
        /* <DEDUP_REMOVED lines=24> */
.L_x_103:
[----:B------:R-:W-:Y:S05]  /*42410*/  BSYNC B0 ;  /* 0x0000000000007941 */ /* 0x000fea0003800000 */
.L_x_102:
        /* <DEDUP_REMOVED lines=24> */
.L_x_105:
[----:B------:R-:W-:Y:S05]  /*425a0*/  BSYNC B0 ;  /* 0x0000000000007941 */ /* 0x000fea0003800000 */
.L_x_104:
        /* <DEDUP_REMOVED lines=24> */
.L_x_107:
[----:B------:R-:W-:Y:S05]  /*42730*/  BSYNC B0 ;  /* 0x0000000000007941 */ /* 0x000fea0003800000 */
.L_x_106:
        /* <DEDUP_REMOVED lines=24> */
.L_x_109:
[----:B------:R-:W-:Y:S05]  /*428c0*/  BSYNC B0 ;  /* 0x0000000000007941 */ /* 0x000fea0003800000 */
.L_x_108:
        /* <DEDUP_REMOVED lines=24> */
.L_x_111:
[----:B------:R-:W-:Y:S05]  /*42a50*/  BSYNC B0 ;  /* 0x0000000000007941 */ /* 0x000fea0003800000 */
.L_x_110:
        /* <DEDUP_REMOVED lines=24> */
.L_x_113:
[----:B------:R-:W-:Y:S05]  /*42be0*/  BSYNC B0 ;  /* 0x0000000000007941 */ /* 0x000fea0003800000 */
.L_x_112:
        /* <DEDUP_REMOVED lines=24> */
.L_x_115:
[----:B------:R-:W-:Y:S05]  /*42d70*/  BSYNC B0 ;  /* 0x0000000000007941 */ /* 0x000fea0003800000 */
.L_x_114:
        /* <DEDUP_REMOVED lines=24> */
.L_x_117:
[----:B------:R-:W-:Y:S05]  /*42f00*/  BSYNC B0 ;  /* 0x0000000000007941 */ /* 0x000fea0003800000 */
.L_x_116:
        /* <DEDUP_REMOVED lines=21> */
[----:B-----5:R1:W-:Y:S02]  /*43060*/  UTMASTG.4D [UR8], [UR4] ;  /* 0x00000008040073b5 */ /* 0x0203e40008018000 */
[----:B-1----:R0:W-:Y:S02]  /*43070*/  UTMACMDFLUSH ;  /* 0x00000000000079b7 */ /* 0x0021e40000000000 */
.L_x_119:
[----:B------:R-:W-:Y:S05]  /*43080*/  BSYNC B0 ;  /* 0x0000000000007941 */ /* 0x000fea0003800000 */
.L_x_118:
[----:B------:R-:W-:Y:S01]  /*43090*/  ULOP3.LUT UR38, UR38, 0x1, URZ, 0xc, !UPT ;  /* 0x0000000126267892 */ /* 0x000fe2000f8e0c3f */
[----:B------:R-:W-:-:S04]  /*430a0*/  DEPBAR.LE SB0, 0x0 ;  /* 0x000080000000791a */ /* 0x000fc80000000000 */
[----:B------:R-:W-:Y:S01]  /*430b0*/  ULEA UR37, UR37, UR38, 0x1 ;  /* 0x0000002625257291 */ /* 0x000fe2000f8e083f */
[----:B------:R-:W-:-:S04]  /*430c0*/  DEPBAR.LE SB0, 0x0 ;  /* 0x000080000000791a */ /* 0x000fc80000000000 */
[----:B------:R-:W-:-:S09]  /*430d0*/  ULEA UR37, UR37, UR36, 0x3 ;  /* 0x0000002425257291 */ /* 0x000fd2000f8e183f */
[----:B------:R-:W-:Y:S01]  /*430e0*/  SYNCS.ARRIVE.TRANS64.A1T0 RZ, [UR37+0x1488a0], RZ ;  /* 0x1488a0ffffff79a7 */ /* 0x000fe20008100025 */
[----:B------:R-:W-:Y:S05]  /*430f0*/  EXIT ;  /* 0x000000000000794d */ /* 0x000fea0003800000 */
.L_x_6:
[----:B------:R-:W-:-:S08]  /*43100*/  NOP ;  /* 0x0000000000007918 */ /* 0x000fd00000000000 */
[----:B------:R-:W1:-:S00]  /*43110*/  USETMAXREG.DEALLOC.CTAPOOL 0x18 ;  /* 0x00000018000079c8 */ /* 0x000e4000080e0500 */
[----:B------:R-:W-:-:S13]  /*43120*/  PLOP3.LUT P0, PT, PT, PT, UP0, 0x80, 0x0 ;  /* 0x000000000000781c */ /* 0x000fda0003f0f008 */
[----:B-1----:R-:W-:Y:S05]  /*43130*/  @!P0 BRA `(.L_x_120) ;  /* 0x0000005000208947 */ /* 0x002fea0003800000 */
[----:B------:R-:W-:-:S13]  /*43140*/  ISETP.NE.AND P0, PT, RZ, UR4, PT ;  /* 0x00000004ff007c0c */ /* 0x000fda000bf05270 */
[----:B------:R-:W-:Y:S05]  /*43150*/  @P0 EXIT ;  /* 0x000000000000094d */ /* 0x000fea0003800000 */
[----:B------:R-:W1:Y:S01]  /*43160*/  LDC R0, c[0x0][0x288] ;  /* 0x0000a200ff007b82 */ /* 0x000e620000000800 */
[----:B------:R-:W-:Y:S01]  /*43170*/  ELECT P0, URZ, PT ;  /* 0x00000000003f782f */ /* 0x000fe20003800000 */
[----:B------:R-:W-:-:S06]  /*43180*/  UMOV UR15, URZ ;  /* 0x0000003f000f7c82 */ /* 0x000fcc0008000000 */
[----:B------:R-:W2:Y:S01]  /*43190*/  S2UR UR21, SR_CgaCtaId ;  /* 0x00000000001579c3 */ /* 0x000ea20000008800 */
[----:B-1----:R-:W-:-:S13]  /*431a0*/  ISETP.GE.AND P1, PT, R0, 0x1, PT ;  /* 0x000000010000780c */ /* 0x002fda0003f26270 */
[----:B--2---:R-:W-:Y:S05]  /*431b0*/  @!P1 BRA `(.L_x_121) ;  /* 0x0000004c00c09947 */ /* 0x004fea0003800000 */
[----:B------:R-:W-:Y:S01]  /*431c0*/  IADD3 R0, R0, 0x7f, RZ ;  /* 0x0000007f00007810 */ /* 0x000fe20007ffe0ff */
[----:B------:R-:W-:Y:S01]  /*431d0*/  ULOP3.LUT UR22, UR45, 0x1, URZ, 0xfc, !UPT ;  /* 0x000000012d167892 */ /* 0x000fe2000f8efc3f */
[----:B------:R-:W-:Y:S02]  /*431e0*/  ULDC.64 UR30, c[0x0][0x198] ;  /* 0x00006600001e7ab9 */ /* 0x000fe40000000a00 */
[----:B------:R-:W-:Y:S01]  /*431f0*/  SHF.R.S32.HI R3, RZ, 0x1f, R0 ;  /* 0x0000001fff037819 */ /* 0x000fe20000011400 */
[----:B------:R-:W-:Y:S01]  /*43200*/  UMOV UR14, URZ ;  /* 0x0000003f000e7c82 */ /* 0x000fe20008000000 */
[----:B------:R-:W-:Y:S01]  /*43210*/  UMOV UR15, URZ ;  /* 0x0000003f000f7c82 */ /* 0x000fe20008000000 */
[----:B------:R-:W-:Y:S01]  /*43220*/  UMOV UR13, URZ ;  /* 0x0000003f000d7c82 */ /* 0x000fe20008000000 */
[----:B------:R-:W-:Y:S01]  /*43230*/  LEA.HI R2, R3, R0, RZ, 0x7 ;  /* 0x0000000003027211 */ /* 0x000fe200078f38ff */
[----:B------:R-:W-:Y:S02]  /*43240*/  IMAD.MOV.U32 R3, RZ, RZ, 0x1 ;  /* 0x00000001ff037424 */ /* 0x000fe400078e00ff */
[----:B------:R-:W-:Y:S01]  /*43250*/  IMAD.MOV.U32 R0, RZ, RZ, RZ ;  /* 0x000000ffff007224 */ /* 0x000fe200078e00ff */
[----:B------:R-:W-:-:S07]  /*43260*/  SHF.R.S32.HI R2, RZ, 0x7, R2 ;  /* 0x00000007ff027819 */ /* 0x000fce0000011402 */
.L_x_130:
[----:B------:R-:W-:-:S06]  /*43270*/  UISETP.NE.AND UP0, UPT, UR22, 0x3, UPT ;  /* 0x000000031600788c */ /* 0x000fcc000bf05270 */
[----:B------:R-:W-:-:S13]  /*43280*/  PLOP3.LUT P3, PT, PT, PT, UP0, 0x80, 0x0 ;  /* 0x000000000000781c */ /* 0x000fda0003f6f008 */
[----:B------:R-:W-:Y:S05]  /*43290*/  @!P3 BRA `(.L_x_122) ;  /* 0x000000000004b947 */ /* 0x000fea0003800000 */
[----:B------:R-:W-:Y:S01]  /*432a0*/  BPT.TRAP 0x1 ;  /* 0x000000040000795c */ /* 0x000fe20000300000 */
.L_x_122:
[----:B------:R-:W1:Y:S01]  /*432b0*/  S2UR UR21, SR_CgaCtaId ;  /* 0x00000000001579c3 */ /* 0x000e620000008800 */
[----:B------:R-:W-:Y:S01]  /*432c0*/  UMOV UR7, 0x400 ;  /* 0x0000040000077882 */ /* 0x000fe20000000000 */
[----:B------:R-:W-:Y:S02]  /*432d0*/  SHF.L.U32 R4, R0, 0x1f, RZ ;  /* 0x0000001f00047819 */ /* 0x000fe400000006ff */
[----:B------:R-:W-:Y:S01]  /*432e0*/  LOP3.LUT P2, RZ, R3, 0xff, RZ, 0xc0, !PT ;  /* 0x000000ff03ff7812 */ /* 0x000fe2000784c0ff */
[----:B-1----:R-:W-:-:S04]  /*432f0*/  ULEA UR7, UR21, UR7, 0x18 ;  /* 0x0000000715077291 */ /* 0x002fc8000f8ec03f */
[----:B------:R-:W-:-:S09]  /*43300*/  ULEA UR4, UR13, UR7, 0x3 ;  /* 0x000000070d047291 */ /* 0x000fd2000f8e183f */
[----:B------:R-:W1:Y:S02]  /*43310*/  SYNCS.PHASECHK.TRANS64.TRYWAIT P1, [UR4+0x148880], R4 ;  /* 0x14888004ff0075a7 */ /* 0x000e640008020144 */
[----:B-1----:R-:W-:Y:S05]  /*43320*/  @!P1 BRA `(.L_x_123) ;  /* 0x0000008000909947 */ /* 0x002fea0003800000 */
.L_x_191:
[----:B------:R-:W-:Y:S04]  /*43330*/  BSSY B0, `(.L_x_124) ;  /* 0x0000003000007945 */ /* 0x000fe80003800000 */
[----:B------:R-:W-:Y:S05]  /*43340*/  @!P0 BRA `(.L_x_125) ;  /* 0x0000000000048947 */ /* 0x000fea0003800000 */
[----:B------:R-:W-:-:S04]  /*43350*/  DEPBAR.LE SB0, 0x1 ;  /* 0x000080400000791a */ /* 0x000fc80000000000 */
.L_x_125:
[----:B------:R-:W-:Y:S05]  /*43360*/  BSYNC B0 ;  /* 0x0000000000007941 */ /* 0x000fea0003800000 */
.L_x_124:
[----:B------:R-:W-:Y:S05]  /*43370*/  @P2 BRA `(.L_x_126) ;  /* 0x0000000000242947 */ /* 0x000fea0003800000 */
[----:B------:R-:W-:Y:S05]  /*43380*/  @!P3 BRA `(.L_x_127) ;  /* 0x000000000004b947 */ /* 0x000fea0003800000 */
[----:B------:R-:W-:Y:S01]  /*43390*/  BPT.TRAP 0x1 ;  /* 0x000000040000795c */ /* 0x000fe20000300000 */
.L_x_127:
[----:B------:R-:W-:Y:S02]  /*433a0*/  ULEA UR4, UR15, UR7, 0x3 ;  /* 0x000000070f047291 */ /* 0x000fe4000f8e183f */
[----:B------:R-:W-:Y:S02]  /*433b0*/  UIADD3 UR15, UR15, 0x1, URZ ;  /* 0x000000010f0f7890 */ /* 0x000fe4000fffe03f */
[----:B------:R-:W-:Y:S02]  /*433c0*/  UIADD3 UR4, UR4, 0x148890, URZ ;  /* 0x0014889004047890 */ /* 0x000fe4000fffe03f */
[----:B------:R-:W-:Y:S02]  /*433d0*/  UISETP.NE.AND UP0, UPT, UR15, 0x2, UPT ;  /* 0x000000020f00788c */ /* 0x000fe4000bf05270 */
[----:B------:R-:W-:Y:S02]  /*433e0*/  UPRMT UR4, UR21, 0x654, UR4 ;  /* 0x0000065415047896 */ /* 0x000fe40008000004 */
[----:B------:R-:W-:-:S07]  /*433f0*/  USEL UR15, UR15, URZ, UP0 ;  /* 0x0000003f0f0f7287 */ /* 0x000fce0008000000 */
[----:B------:R-:W-:Y:S05]  /*43400*/  SYNCS.ARRIVE.TRANS64.RED.A1T0 RZ, [UR4], RZ ;  /* 0x000000ffffff79a7 */ /* 0x000fea0008100404 */
.L_x_126:
[----:B------:R-:W-:Y:S04]  /*43410*/  BSSY B0, `(.L_x_128) ;  /* 0x00004c0000007945 */ /* 0x000fe80003800000 */
[----:B------:R-:W-:Y:S05]  /*43420*/  @!P0 BRA `(.L_x_129) ;  /* 0x0000004800f88947 */ /* 0x000fea0003800000 */
[----:B------:R-:W2:Y:S01]  /*43430*/  S2UR UR52, SR_CTAID.Z ;  /* 0x00000000003479c3 */ /* 0x000ea20000002700 */
[----:B------:R-:W-:Y:S01]  /*43440*/  UIADD3 UR4, UP0, UR30, 0x6f0, URZ ;  /* 0x000006f01e047890 */ /* 0x000fe2000ff1e03f */
[----:B-1----:R-:W-:Y:S01]  /*43450*/  MOV R3, UR15 ;  /* 0x0000000f00037c02 */ /* 0x002fe20008000f00 */
[----:B------:R-:W-:Y:S01]  /*43460*/  ULEA UR6, UR13, UR7, 0x12 ;  /* 0x000000070d067291 */ /* 0x000fe2000f8e903f */
[----:B------:R-:W-:Y:S01]  /*43470*/  MOV R6, UR45 ;  /* 0x0000002d00067c02 */ /* 0x000fe20008000f00 */
[----:B------:R-:W-:Y:S01]  /*43480*/  USHF.L.U32 UR50, UR14, 0x7, URZ ;  /* 0x000000070e327899 */ /* 0x000fe2000800063f */
[----:B------:R-:W-:Y:S01]  /*43490*/  MOV R7, UR7 ;  /* 0x0000000700077c02 */ /* 0x000fe20008000f00 */
[----:B------:R-:W-:Y:S01]  /*434a0*/  UIADD3.X UR5, URZ, UR31, URZ, UP0, !UPT ;  /* 0x0000001f3f057290 */ /* 0x000fe200087fe43f */
[----:B------:R-:W1:Y:S01]  /*434b0*/  S2UR UR51, SR_CTAID.Y ;  /* 0x00000000003379c3 */ /* 0x000e620000002600 */
[----:B------:R-:W-:Y:S01]  /*434c0*/  UIADD3 UR48, UR6, 0xc8000, URZ ;  /* 0x000c800006307890 */ /* 0x000fe2000fffe03f */
[----:B------:R-:W-:Y:S01]  /*434d0*/  MOV R5, UR22 ;  /* 0x0000001600057c02 */ /* 0x000fe20008000f00 */
[----:B------:R-:W-:Y:S01]  /*434e0*/  UIADD3 UR34, UR50, 0x8, URZ ;  /* 0x0000000832227890 */ /* 0x000fe2000fffe03f */
[----:B------:R-:W-:Y:S01]  /*434f0*/  MOV R4, UR21 ;  /* 0x0000001500047c02 */ /* 0x000fe20008000f00 */
[----:B------:R-:W-:Y:S01]  /*43500*/  UIADD3 UR32, UR6, 0xcc000, URZ ;  /* 0x000cc00006207890 */ /* 0x000fe2000fffe03f */
[----:B------:R-:W-:Y:S01]  /*43510*/  STL [R1+0xf10], R2 ;  /* 0x000f100201007387 */ /* 0x000fe20000100800 */
[----:B------:R-:W-:Y:S01]  /*43520*/  UIADD3 UR42, UR50, 0x10, URZ ;  /* 0x00000010322a7890 */ /* 0x000fe2000fffe03f */
[----:B------:R-:W-:Y:S01]  /*43530*/  S2UR UR8, SR_CTAID.Z ;  /* 0x00000000000879c3 */ /* 0x000fe20000002700 */
[----:B------:R-:W-:Y:S01]  /*43540*/  UIADD3 UR40, UR6, 0xd0000, URZ ;  /* 0x000d000006287890 */ /* 0x000fe2000fffe03f */
[----:B------:R-:W-:Y:S01]  /*43550*/  STL [R1+0xf14], R6 ;  /* 0x000f140601007387 */ /* 0x000fe20000100800 */
[----:B------:R-:W-:Y:S01]  /*43560*/  UMOV UR49, URZ ;  /* 0x0000003f00317c82 */ /* 0x000fe20008000000 */
[----:B------:R-:W-:Y:S01]  /*43570*/  UMOV UR41, 0x20 ;  /* 0x0000002000297882 */ /* 0x000fe20000000000 */
[----:B------:R-:W-:Y:S01]  /*43580*/  UMOV UR10, URZ ;  /* 0x0000003f000a7c82 */ /* 0x000fe20008000000 */
[----:B------:R-:W-:Y:S01]  /*43590*/  MOV R10, UR41 ;  /* 0x00000029000a7c02 */ /* 0x000fe20008000f00 */
[----:B------:R-:W-:Y:S01]  /*435a0*/  UMOV UR33, UR49 ;  /* 0x0000003100217c82 */ /* 0x000fe20008000000 */
[----:B--2---:R-:W-:Y:S01]  /*435b0*/  UMOV UR44, UR52 ;  /* 0x00000034002c7c82 */ /* 0x004fe20008000000 */
[----:B------:R-:W-:Y:S01]  /*435c0*/  UMOV UR36, UR52 ;  /* 0x0000003400247c82 */ /* 0x000fe20008000000 */
[----:B------:R-:W-:Y:S01]  /*435d0*/  MOV R8, UR44 ;  /* 0x0000002c00087c02 */ /* 0x000fe20008000f00 */
[----:B------:R-:W-:Y:S01]  /*435e0*/  UMOV UR41, UR10 ;  /* 0x0000000a00297c82 */ /* 0x000fe20008000000 */
[----:B------:R-:W-:Y:S01]  /*435f0*/  S2UR UR15, SR_CTAID.Y ;  /* 0x00000000000f79c3 */ /* 0x000fe20000002600 */
[----:B------:R-:W-:Y:S01]  /*43600*/  UMOV UR45, UR42 ;  /* 0x0000002a002d7c82 */ /* 0x000fe20008000000 */
[----:B------:R-:W-:Y:S01]  /*43610*/  UIADD3 UR16, UR6, 0xd8000, URZ ;  /* 0x000d800006107890 */ /* 0x000fe2000fffe03f */
[----:B------:R-:W-:Y:S01]  /*43620*/  MOV R13, UR45 ;  /* 0x0000002d000d7c02 */ /* 0x000fe20008000f00 */
[----:B-1----:R-:W-:Y:S01]  /*43630*/  UMOV UR35, UR51 ;  /* 0x0000003300237c82 */ /* 0x002fe20008000000 */
[----:B------:R-:W-:Y:S01]  /*43640*/  UMOV UR43, UR51 ;  /* 0x00000033002b7c82 */ /* 0x000fe20008000000 */
[----:B------:R-:W-:Y:S01]  /*43650*/  UTMAREDG.4D.ADD [UR48], [UR4] ;  /* 0x00000030040073b6 */ /* 0x000fe20008018000 */
[----:B------:R-:W-:Y:S01]  /*43660*/  MOV R9, UR43 ;  /* 0x0000002b00097c02 */ /* 0x000fe20008000f00 */
[----:B------:R-:W1:Y:S01]  /*43670*/  S2UR UR37, SR_CTAID.Z ;  /* 0x00000000002579c3 */ /* 0x000e620000002700 */
[----:B------:R-:W-:Y:S01]  /*43680*/  UIADD3 UR18, UR50, 0x20, URZ ;  /* 0x0000002032127890 */ /* 0x000fe2000fffe03f */
[----:B------:R-:W-:Y:S01]  /*43690*/  R2UR UR45, R13 ;  /* 0x000000000d2d72ca */ /* 0x000fe200000e0000 */
[----:B------:R-:W-:Y:S01]  /*436a0*/  UMOV UR19, UR51 ;  /* 0x0000003300137c82 */ /* 0x000fe20008000000 */
[----:B------:R-:W-:Y:S01]  /*436b0*/  UMOV UR20, UR52 ;  /* 0x0000003400147c82 */ /* 0x000fe20008000000 */
[----:B------:R-:W-:Y:S01]  /*436c0*/  UMOV UR17, UR10 ;  /* 0x0000000a00117c82 */ /* 0x000fe20008000000 */
[----:B------:R1:W-:Y:S01]  /*436d0*/  UTMAREDG.4D.ADD [UR32], [UR4] ;  /* 0x00000020040073b6 */ /* 0x0003e20008018000 */
[----:B------:R-:W-:Y:S01]  /*436e0*/  UMOV UR7, UR34 ;  /* 0x0000002200077c82 */ /* 0x000fe20008000000 */
[----:B------:R-:W2:Y:S01]  /*436f0*/  S2UR UR38, SR_CTAID.Y ;  /* 0x00000000002679c3 */ /* 0x000ea20000002600 */
[----:B------:R-:W-:Y:S01]  /*43700*/  UMOV UR22, UR18 ;  /* 0x0000001200167c82 */ /* 0x000fe20008000000 */
[----:B------:R-:W-:-:S02]  /*43710*/  UIADD3 UR24, UR6, 0xe4000, URZ ;  /* 0x000e400006187890 */ /* 0x000fc4000fffe03f */
[----:B------:R-:W-:Y:S01]  /*43720*/  UIADD3 UR26, UR50, 0x38, URZ ;  /* 0x00000038321a7890 */ /* 0x000fe2000fffe03f */
[----:B------:R3:W-:Y:S01]  /*43730*/  UTMAREDG.4D.ADD [UR40], [UR4] ;  /* 0x00000028040073b6 */ /* 0x0007e20008018000 */
[----:B------:R-:W-:Y:S02]  /*43740*/  UMOV UR25, 0x20 ;  /* 0x0000002000197882 */ /* 0x000fe40000000000 */
[----:B------:R-:W-:Y:S01]  /*43750*/  S2UR UR23, SR_CTAID.Y ;  /* 0x00000000001779c3 */ /* 0x000fe20000002600 */
[----:B------:R-:W-:Y:S01]  /*43760*/  UMOV UR9, 0x20 ;  /* 0x0000002000097882 */ /* 0x000fe20000000000 */
[----:B------:R-:W-:Y:S01]  /*43770*/  UMOV UR11, UR51 ;  /* 0x00000033000b7c82 */ /* 0x000fe20008000000 */
[----:B------:R-:W-:Y:S01]  /*43780*/  UMOV UR61, UR26 ;  /* 0x0000001a003d7c82 */ /* 0x000fe20008000000 */
[----:B------:R-:W-:Y:S01]  /*43790*/  UMOV UR12, UR52 ;  /* 0x00000034000c7c82 */ /* 0x000fe20008000000 */
[----:B------:R-:W-:Y:S01]  /*437a0*/  STL [R1+0xf18], R5 ;  /* 0x000f180501007387 */ /* 0x000fe20000100800 */
[----:B-1----:R-:W-:Y:S01]  /*437b0*/  UMOV UR36, UR37 ;  /* 0x0000002500247c82 */ /* 0x002fe20008000000 */
[----:B------:R-:W-:-:S02]  /*437c0*/  UIADD3 UR32, UR6, 0xdc000, URZ ;  /* 0x000dc00006207890 */ /* 0x000fc4000fffe03f */
[----:B------:R1:W-:Y:S01]  /*437d0*/  STL [R1+0xf0c], R0 ;  /* 0x000f0c0001007387 */ /* 0x0003e20000100800 */
[----:B------:R-:W-:Y:S01]  /*437e0*/  UIADD3 UR34, UR50, 0x28, URZ ;  /* 0x0000002832227890 */ /* 0x000fe2000fffe03f */
[----:B------:R-:W-:Y:S01]  /*437f0*/  UMOV UR33, 0x20 ;  /* 0x0000002000217882 */ /* 0x000fe20000000000 */
[----:B--2---:R-:W-:Y:S01]  /*43800*/  UMOV UR35, UR38 ;  /* 0x0000002600237c82 */ /* 0x004fe20008000000 */
[----:B------:R-:W-:Y:S01]  /*43810*/  MOV R12, UR33 ;  /* 0x00000021000c7c02 */ /* 0x000fe20008000f00 */
[----:B---3--:R-:W-:Y:S01]  /*43820*/  UIADD3 UR40, UR6, 0xd4000, URZ ;  /* 0x000d400006287890 */ /* 0x008fe2000fffe03f */
[----:B------:R-:W-:Y:S01]  /*43830*/  R2UR UR44, R8 ;  /* 0x00000000082c72ca */ /* 0x000fe200000e0000 */
[----:B------:R-:W-:Y:S01]  /*43840*/  UIADD3 UR42, UR50, 0x18, URZ ;  /* 0x00000018322a7890 */ /* 0x000fe2000fffe03f */
[----:B------:R-:W-:Y:S01]  /*43850*/  R2UR UR43, R9 ;  /* 0x00000000092b72ca */ /* 0x000fe200000e0000 */
[----:B------:R-:W-:Y:S01]  /*43860*/  UMOV UR33, UR10 ;  /* 0x0000000a00217c82 */ /* 0x000fe20008000000 */
[----:B------:R-:W-:Y:S01]  /*43870*/  R2UR UR41, R10 ;  /* 0x000000000a2972ca */ /* 0x000fe200000e0000 */
[----:B------:R-:W-:Y:S01]  /*43880*/  UMOV UR21, UR34 ;  /* 0x0000002200157c82 */ /* 0x000fe20008000000 */
[----:B------:R-:W-:-:S02]  /*43890*/  MOV R10, UR36 ;  /* 0x00000024000a7c02 */ /* 0x000fc40008000f00 */
[----:B------:R-:W-:Y:S01]  /*438a0*/  MOV R9, UR37 ;  /* 0x0000002500097c02 */ /* 0x000fe20008000f00 */
[----:B------:R-:W-:Y:S01]  /*438b0*/  UMOV UR48, UR42 ;  /* 0x0000002a00307c82 */ /* 0x000fe20008000000 */
[----:B------:R-:W-:Y:S02]  /*438c0*/  MOV R8, UR38 ;  /* 0x0000002600087c02 */ /* 0x000fe40008000f00 */
[----:B------:R-:W-:Y:S02]  /*438d0*/  R2UR UR37, R9 ;  /* 0x00000000092572ca */ /* 0x000fe400000e0000 */
[----:B------:R-:W-:Y:S01]  /*438e0*/  MOV R14, UR44 ;  /* 0x0000002c000e7c02 */ /* 0x000fe20008000f00 */
[----:B------:R-:W-:Y:S01]  /*438f0*/  UMOV UR44, UR8 ;  /* 0x00000008002c7c82 */ /* 0x000fe20008000000 */
[----:B------:R-:W2:Y:S01]  /*43900*/  S2UR UR8, SR_CTAID.Z ;  /* 0x00000000000879c3 */ /* 0x000ea20000002700 */
[----:B------:R-:W-:Y:S01]  /*43910*/  MOV R15, UR43 ;  /* 0x0000002b000f7c02 */ /* 0x000fe20008000f00 */
[----:B------:R-:W-:Y:S01]  /*43920*/  UMOV UR43, UR15 ;  /* 0x0000000f002b7c82 */ /* 0x000fe20008000000 */
[----:B------:R-:W-:Y:S01]  /*43930*/  MOV R16, UR41 ;  /* 0x0000002900107c02 */ /* 0x000fe20008000f00 */
[----:B------:R-:W-:Y:S01]  /*43940*/  UMOV UR41, UR10 ;  /* 0x0000000a00297c82 */ /* 0x000fe20008000000 */
[----:B------:R-:W-:Y:S01]  /*43950*/  R2UR UR38, R8 ;  /* 0x00000000082672ca */ /* 0x000fe200000e0000 */
[----:B------:R3:W-:Y:S01]  /*43960*/  UTMAREDG.4D.ADD [UR40], [UR4] ;  /* 0x00000028040073b6 */ /* 0x0007e20008018000 */
[----:B------:R-:W-:Y:S01]  /*43970*/  MOV R11, UR35 ;  /* 0x00000023000b7c02 */ /* 0x000fe20008000f00 */
[----:B------:R-:W4:Y:S01]  /*43980*/  S2UR UR15, SR_CTAID.Y ;  /* 0x00000000000f79c3 */ /* 0x000f220000002600 */
[----:B------:R-:W-:Y:S01]  /*43990*/  UMOV UR28, UR37 ;  /* 0x00000025001c7c82 */ /* 0x000fe20008000000 */
[----:B------:R-:W-:-:S02]  /*439a0*/  MOV R19, UR37 ;  /* 0x0000002500137c02 */ /* 0x000fc40008000f00 */
[----:B------:R-:W-:Y:S01]  /*439b0*/  MOV R13, UR28 ;  /* 0x0000001c000d7c02 */ /* 0x000fe20008000f00 */
[----:B------:R1:W-:Y:S01]  /*439c0*/  UTMAREDG.4D.ADD [UR16], [UR4] ;  /* 0x00000010040073b6 */ /* 0x0003e20008018000 */
[----:B------:R-:W-:-:S04]  /*439d0*/  MOV R9, UR21 ;  /* 0x0000001500097c02 */ /* 0x000fc80008000f00 */
[----:B------:R-:W-:Y:S01]  /*439e0*/  UMOV UR27, UR38 ;  /* 0x00000026001b7c82 */ /* 0x000fe20008000000 */
[----:B------:R-:W-:Y:S01]  /*439f0*/  MOV R20, UR38 ;  /* 0x0000002600147c02 */ /* 0x000fe20008000f00 */
[----:B--2---:R-:W-:Y:S01]  /*43a00*/  UMOV UR36, UR8 ;  /* 0x0000000800247c82 */ /* 0x004fe20008000000 */
[----:B---3--:R-:W-:Y:S01]  /*43a10*/  UMOV UR44, UR8 ;  /* 0x00000008002c7c82 */ /* 0x008fe20008000000 */
[----:B------:R-:W2:Y:S01]  /*43a20*/  S2UR UR8, SR_CTAID.Z ;  /* 0x00000000000879c3 */ /* 0x000ea20000002700 */
[----:B------:R-:W-:Y:S02]  /*43a30*/  UIADD3 UR42, UR50, 0x30, URZ ;  /* 0x00000030322a7890 */ /* 0x000fe4000fffe03f */
[----:B------:R-:W-:Y:S01]  /*43a40*/  UIADD3 UR40, UR6, 0xe0000, URZ ;  /* 0x000e000006287890 */ /* 0x000fe2000fffe03f */
[----:B----4-:R-:W-:Y:S01]  /*43a50*/  UMOV UR35, UR15 ;  /* 0x0000000f00237c82 */ /* 0x010fe20008000000 */
[----:B------:R-:W-:Y:S01]  /*43a60*/  UMOV UR43, UR15 ;  /* 0x0000000f002b7c82 */ /* 0x000fe20008000000 */
[----:B------:R3:W-:Y:S02]  /*43a70*/  UTMAREDG.4D.ADD [UR32], [UR4] ;  /* 0x00000020040073b6 */ /* 0x0007e40008018000 */
[----:B-1----:R-:W1:Y:S01]  /*43a80*/  S2UR UR16, SR_CTAID.Y ;  /* 0x00000000001079c3 */ /* 0x002e620000002600 */
[----:B------:R-:W-:Y:S01]  /*43a90*/  UIADD3 UR18, UR50, 0x40, URZ ;  /* 0x0000004032127890 */ /* 0x000fe2000fffe03f */
[----:B------:R-:W-:Y:S01]  /*43aa0*/  UMOV UR17, 0x20 ;  /* 0x0000002000117882 */ /* 0x000fe20000000000 */
[----:B------:R-:W-:Y:S01]  /*43ab0*/  UMOV UR19, UR23 ;  /* 0x0000001700137c82 */ /* 0x000fe20008000000 */
[----:B------:R-:W-:Y:S01]  /*43ac0*/  MOV R8, UR17 ;  /* 0x0000001100087c02 */ /* 0x000fe20008000f00 */
[----:B------:R-:W-:Y:S01]  /*43ad0*/  UMOV UR17, UR10 ;  /* 0x0000000a00117c82 */ /* 0x000fe20008000000 */
[----:B------:R4:W-:Y:S02]  /*43ae0*/  UTMAREDG.4D.ADD [UR40], [UR4] ;  /* 0x00000028040073b6 */ /* 0x0009e40008018000 */
[----:B------:R-:W-:Y:S01]  /*43af0*/  UMOV UR55, UR18 ;  /* 0x0000001200377c82 */ /* 0x000fe20008000000 */
[----:B------:R-:W-:Y:S01]  /*43b00*/  R2UR UR38, R20 ;  /* 0x00000000142672ca */ /* 0x000fe200000e0000 */
[----:B------:R-:W-:Y:S01]  /*43b10*/  UMOV UR15, UR42 ;  /* 0x0000002a000f7c82 */ /* 0x000fe20008000000 */
[----:B--2---:R-:W-:Y:S01]  /*43b20*/  UMOV UR28, UR8 ;  /* 0x00000008001c7c82 */ /* 0x004fe20008000000 */
[----:B------:R-:W2:Y:S01]  /*43b30*/  S2UR UR8, SR_CTAID.Z ;  /* 0x00000000000879c3 */ /* 0x000ea20000002700 */
[----:B---3--:R-:W-:Y:S01]  /*43b40*/  R2UR UR36, R10 ;  /* 0x000000000a2472ca */ /* 0x008fe200000e0000 */
[----:B------:R-:W-:Y:S01]  /*43b50*/  UIADD3 UR34, UR50, 0x48, URZ ;  /* 0x0000004832227890 */ /* 0x000fe2000fffe03f */
[----:B------:R-:W-:Y:S01]  /*43b60*/  R2UR UR33, R12 ;  /* 0x000000000c2172ca */ /* 0x000fe200000e0000 */
[----:B------:R-:W-:Y:S01]  /*43b70*/  UIADD3 UR32, UR6, 0xec000, URZ ;  /* 0x000ec00006207890 */ /* 0x000fe2000fffe03f */
[----:B------:R-:W-:Y:S01]  /*43b80*/  MOV R12, UR27 ;  /* 0x0000001b000c7c02 */ /* 0x000fe20008000f00 */
[----:B-1----:R-:W-:Y:S01]  /*43b90*/  UMOV UR27, UR16 ;  /* 0x00000010001b7c82 */ /* 0x002fe20008000000 */
[----:B------:R-:W-:Y:S01]  /*43ba0*/  UIADD3 UR16, UR6, 0xe8000, URZ ;  /* 0x000e800006107890 */ /* 0x000fe2000fffe03f */
[----:B------:R-:W-:Y:S01]  /*43bb0*/  R2UR UR35, R11 ;  /* 0x000000000b2372ca */ /* 0x000fe200000e0000 */
[----:B------:R-:W-:Y:S01]  /*43bc0*/  UMOV UR54, UR34 ;  /* 0x0000002200367c82 */ /* 0x000fe20008000000 */
[----:B------:R-:W-:Y:S01]  /*43bd0*/  MOV R11, UR25 ;  /* 0x00000019000b7c02 */ /* 0x000fe20008000f00 */
[----:B------:R-:W-:Y:S01]  /*43be0*/  UMOV UR25, UR10 ;  /* 0x0000000a00197c82 */ /* 0x000fe20008000000 */
[----:B----4-:R-:W-:Y:S01]  /*43bf0*/  R2UR UR41, R16 ;  /* 0x00000000102972ca */ /* 0x010fe200000e0000 */
[----:B------:R1:W-:Y:S01]  /*43c00*/  UTMAREDG.4D.ADD [UR24], [UR4] ;  /* 0x00000018040073b6 */ /* 0x0003e20008018000 */
[----:B------:R-:W-:-:S02]  /*43c10*/  MOV R18, UR36 ;  /* 0x0000002400127c02 */ /* 0x000fc40008000f00 */
[----:B------:R-:W-:Y:S01]  /*43c20*/  MOV R16, UR33 ;  /* 0x0000002100107c02 */ /* 0x000fe20008000f00 */
[----:B------:R-:W-:Y:S01]  /*43c30*/  UMOV UR33, UR10 ;  /* 0x0000000a00217c82 */ /* 0x000fe20008000000 */
[----:B------:R-:W-:Y:S02]  /*43c40*/  MOV R10, UR22 ;  /* 0x00000016000a7c02 */ /* 0x000fe40008000f00 */
[----:B------:R-:W-:Y:S02]  /*43c50*/  MOV R0, UR33 ;  /* 0x0000002100007c02 */ /* 0x000fe40008000f00 */
[----:B------:R-:W-:Y:S01]  /*43c60*/  MOV R17, UR35 ;  /* 0x0000002300117c02 */ /* 0x000fe20008000f00 */
[----:B--2---:R-:W-:Y:S01]  /*43c70*/  UMOV UR20, UR8 ;  /* 0x0000000800147c82 */ /* 0x004fe20008000000 */
[----:B------:R-:W-:Y:S01]  /*43c80*/  UMOV UR36, UR8 ;  /* 0x0000000800247c82 */ /* 0x000fe20008000000 */
[----:B------:R2:W-:Y:S01]  /*43c90*/  UTMAREDG.4D.ADD [UR16], [UR4] ;  /* 0x00000010040073b6 */ /* 0x0005e20008018000 */
[----:B------:R-:W-:Y:S01]  /*43ca0*/  UMOV UR35, UR23 ;  /* 0x0000001700237c82 */ /* 0x000fe20008000000 */
[----:B------:R-:W-:-:S02]  /*43cb0*/  R2UR UR44, R14 ;  /* 0x000000000e2c72ca */ /* 0x000fc400000e0000 */
[----:B------:R-:W-:Y:S01]  /*43cc0*/  R2UR UR43, R15 ;  /* 0x000000000f2b72ca */ /* 0x000fe200000e0000 */
[----:B-1----:R-:W-:Y:S01]  /*43cd0*/  UMOV UR28, UR8 ;  /* 0x00000008001c7c82 */ /* 0x002fe20008000000 */
[----:B------:R-:W1:Y:S01]  /*43ce0*/  S2UR UR8, SR_CTAID.Z ;  /* 0x00000000000879c3 */ /* 0x000e620000002700 */
[----:B------:R3:W-:Y:S01]  /*43cf0*/  UTMAREDG.4D.ADD [UR32], [UR4] ;  /* 0x00000020040073b6 */ /* 0x0007e20008018000 */
[----:B------:R-:W-:Y:S02]  /*43d00*/  UIADD3 UR26, UR50, 0x50, URZ ;  /* 0x00000050321a7890 */ /* 0x000fe4000fffe03f */
[----:B------:R-:W-:Y:S01]  /*43d10*/  UIADD3 UR24, UR6, 0xf0000, URZ ;  /* 0x000f000006187890 */ /* 0x000fe2000fffe03f */
[----:B------:R-:W-:Y:S01]  /*43d20*/  UMOV UR27, UR23 ;  /* 0x00000017001b7c82 */ /* 0x000fe20008000000 */
[----:B------:R-:W-:-:S03]  /*43d30*/  R2UR UR37, R19 ;  /* 0x00000000132572ca */ /* 0x000fc600000e0000 */
[----:B------:R-:W-:Y:S01]  /*43d40*/  UMOV UR53, UR26 ;  /* 0x0000001a00357c82 */ /* 0x000fe20008000000 */
[----:B------:R-:W-:Y:S01]  /*43d50*/  R2UR UR22, R10 ;  /* 0x000000000a1672ca */ /* 0x000fe200000e0000 */
[----:B--2---:R-:W2:Y:S01]  /*43d60*/  S2UR UR16, SR_CTAID.Y ;  /* 0x00000000001079c3 */ /* 0x004ea20000002600 */
[----:B------:R-:W-:Y:S01]  /*43d70*/  UIADD3 UR40, UR6, 0xc8400, URZ ;  /* 0x000c840006287890 */ /* 0x000fe2000fffe03f */
[----:B------:R4:W-:Y:S01]  /*43d80*/  UTMAREDG.4D.ADD [UR24], [UR4] ;  /* 0x00000018040073b6 */ /* 0x0009e20008018000 */
[----:B------:R-:W-:Y:S01]  /*43d90*/  R2UR UR21, R9 ;  /* 0x00000000091572ca */ /* 0x000fe200000e0000 */
[----:B------:R-:W-:Y:S01]  /*43da0*/  UMOV UR42, UR50 ;  /* 0x00000032002a7c82 */ /* 0x000fe20008000000 */
[----:B------:R-:W-:Y:S01]  /*43db0*/  UMOV UR10, UR7 ;  /* 0x00000007000a7c82 */ /* 0x000fe20008000000 */
[----:B------:R-:W-:Y:S01]  /*43dc0*/  UIADD3 UR56, UR6, 0xcc800, URZ ;  /* 0x000cc80006387890 */ /* 0x000fe2000fffe03f */
[----:B------:R-:W-:Y:S01]  /*43dd0*/  MOV R15, UR31 ;  /* 0x0000001f000f7c02 */ /* 0x000fe20008000f00 */
[----:B------:R-:W2:Y:S01]  /*43de0*/  S2UR UR19, SR_CTAID.Y ;  /* 0x00000000001379c3 */ /* 0x000ea20000002600 */
[----:B------:R-:W-:Y:S01]  /*43df0*/  UMOV UR57, 0x40 ;  /* 0x0000004000397882 */ /* 0x000fe20000000000 */
[----:B---3--:R-:W-:Y:S01]  /*43e00*/  UIADD3 UR34, UR50, 0x68, URZ ;  /* 0x0000006832227890 */ /* 0x008fe2000fffe03f */
[----:B------:R-:W-:Y:S01]  /*43e10*/  MOV R14, UR30 ;  /* 0x0000001e000e7c02 */ /* 0x000fe20008000f00 */
[----:B------:R-:W-:Y:S01]  /*43e20*/  UIADD3 UR32, UR6, 0xfc000, URZ ;  /* 0x000fc00006207890 */ /* 0x000fe2000fffe03f */
[----:B-1----:R-:W-:Y:S01]  /*43e30*/  UMOV UR36, UR8 ;  /* 0x0000000800247c82 */ /* 0x002fe20008000000 */
[----:B------:R-:W-:-:S02]  /*43e40*/  UMOV UR20, UR8 ;  /* 0x0000000800147c82 */ /* 0x000fc40008000000 */
[----:B------:R-:W1:Y:S01]  /*43e50*/  S2UR UR18, SR_CTAID.Z ;  /* 0x00000000001279c3 */ /* 0x000e620000002700 */
[----:B------:R-:W-:Y:S01]  /*43e60*/  MOV R2, UR34 ;  /* 0x0000002200027c02 */ /* 0x000fe20008000f00 */
[----:B------:R-:W-:Y:S01]  /*43e70*/  UIADD3 UR34, UR50, 0x58, URZ ;  /* 0x0000005832227890 */ /* 0x000fe2000fffe03f */
[----:B------:R-:W-:Y:S01]  /*43e80*/  MOV R21, UR32 ;  /* 0x0000002000157c02 */ /* 0x000fe20008000f00 */
[----:B------:R-:W-:Y:S01]  /*43e90*/  UIADD3 UR32, UR6, 0xf4000, URZ ;  /* 0x000f400006207890 */ /* 0x000fe2000fffe03f */
[----:B------:R-:W-:Y:S01]  /*43ea0*/  MOV R5, UR36 ;  /* 0x0000002400057c02 */ /* 0x000fe20008000f00 */
[----:B----4-:R-:W-:Y:S01]  /*43eb0*/  UIADD3 UR26, UR50, 0x70, URZ ;  /* 0x00000070321a7890 */ /* 0x010fe2000fffe03f */
[----:B--2---:R-:W-:Y:S02]  /*43ec0*/  UMOV UR35, UR16 ;  /* 0x0000001000237c82 */ /* 0x004fe40008000000 */
[----:B------:R-:W-:Y:S01]  /*43ed0*/  UMOV UR47, UR34 ;  /* 0x00000022002f7c82 */ /* 0x000fe20008000000 */
[----:B------:R-:W-:Y:S01]  /*43ee0*/  MOV R6, UR35 ;  /* 0x0000002300067c02 */ /* 0x000fe20008000f00 */
[----:B------:R-:W-:Y:S01]  /*43ef0*/  UMOV UR27, UR16 ;  /* 0x00000010001b7c82 */ /* 0x000fe20008000000 */
[----:B------:R-:W-:Y:S01]  /*43f00*/  UIADD3 UR24, UR6, 0x100000, URZ ;  /* 0x0010000006187890 */ /* 0x000fe2000fffe03f */
[----:B------:R-:W-:Y:S01]  /*43f10*/  UMOV UR28, UR8 ;  /* 0x00000008001c7c82 */ /* 0x000fe20008000000 */
[----:B------:R-:W-:Y:S01]  /*43f20*/  UMOV UR35, UR19 ;  /* 0x0000001300237c82 */ /* 0x000fe20008000000 */
[----:B------:R-:W-:Y:S01]  /*43f30*/  UMOV UR19, UR16 ;  /* 0x0000001000137c82 */ /* 0x000fe20008000000 */
[----:B-1----:R-:W-:Y:S01]  /*43f40*/  UMOV UR36, UR18 ;  /* 0x0000001200247c82 */ /* 0x002fe20008000000 */
[----:B------:R-:W-:Y:S01]  /*43f50*/  UIADD3 UR18, UR50, 0x78, URZ ;  /* 0x0000007832127890 */ /* 0x000fe2000fffe03f */
[----:B------:R1:W-:Y:S02]  /*43f60*/  UTMAREDG.4D.ADD [UR32], [UR4] ;  /* 0x00000020040073b6 */ /* 0x0003e40008018000 */
[----:B-1----:R-:W-:-:S02]  /*43f70*/  UIADD3 UR32, UR6, 0xf8000, URZ ;  /* 0x000f800006207890 */ /* 0x002fc4000fffe03f */
[----:B------:R-:W-:Y:S01]  /*43f80*/  UIADD3 UR34, UR50, 0x60, URZ ;  /* 0x0000006032227890 */ /* 0x000fe2000fffe03f */
[----:B------:R-:W-:Y:S01]  /*43f90*/  UMOV UR35, UR16 ;  /* 0x0000001000237c82 */ /* 0x000fe20008000000 */
[----:B------:R-:W-:-:S05]  /*43fa0*/  UMOV UR36, UR8 ;  /* 0x0000000800247c82 */ /* 0x000fca0008000000 */
[----:B------:R-:W-:Y:S02]  /*43fb0*/  UMOV UR46, UR34 ;  /* 0x00000022002e7c82 */ /* 0x000fe40008000000 */
[----:B------:R1:W-:Y:S01]  /*43fc0*/  UTMAREDG.4D.ADD [UR32], [UR4] ;  /* 0x00000020040073b6 */ /* 0x0003e20008018000 */
[----:B------:R-:W-:Y:S02]  /*43fd0*/  UIADD3 UR16, UR6, 0x104000, URZ ;  /* 0x0010400006107890 */ /* 0x000fe4000fffe03f */
[----:B------:R-:W-:Y:S01]  /*43fe0*/  UIADD3 UR8, UR6, 0xcc400, URZ ;  /* 0x000cc40006087890 */ /* 0x000fe2000fffe03f */
[----:B-1----:R-:W-:Y:S02]  /*43ff0*/  R2UR UR36, R5 ;  /* 0x00000000052472ca */ /* 0x002fe400000e0000 */
[----:B------:R-:W-:Y:S01]  /*44000*/  R2UR UR35, R6 ;  /* 0x00000000062372ca */ /* 0x000fe200000e0000 */
[----:B------:R-:W-:Y:S01]  /*44010*/  UMOV UR29, UR26 ;  /* 0x0000001a001d7c82 */ /* 0x000fe20008000000 */
[----:B------:R-:W-:Y:S01]  /*44020*/  R2UR UR34, R2 ;  /* 0x00000000022272ca */ /* 0x000fe200000e0000 */
[----:B------:R-:W-:Y:S01]  /*44030*/  UMOV UR23, UR18 ;  /* 0x0000001200177c82 */ /* 0x000fe20008000000 */
[----:B------:R-:W-:Y:S01]  /*44040*/  R2UR UR33, R0 ;  /* 0x00000000002172ca */ /* 0x000fe200000e0000 */
[----:B------:R-:W-:Y:S01]  /*44050*/  UMOV UR59, UR38 ;  /* 0x00000026003b7c82 */ /* 0x000fe20008000000 */
[----:B------:R-:W-:Y:S01]  /*44060*/  R2UR UR32, R21 ;  /* 0x00000000152072ca */ /* 0x000fe200000e0000 */
[----:B------:R-:W-:Y:S01]  /*44070*/  UMOV UR60, UR37 ;  /* 0x00000025003c7c82 */ /* 0x000fe20008000000 */
[----:B------:R-:W-:Y:S01]  /*44080*/  MOV R9, UR22 ;  /* 0x0000001600097c02 */ /* 0x000fe20008000f00 */
[----:B------:R-:W-:Y:S01]  /*44090*/  UMOV UR58, UR7 ;  /* 0x00000007003a7c82 */ /* 0x000fe20008000000 */
[----:B------:R-:W-:Y:S01]  /*440a0*/  MOV R10, UR21 ;  /* 0x00000015000a7c02 */ /* 0x000fe20008000f00 */
[----:B------:R-:W-:Y:S01]  /*440b0*/  UMOV UR49, 0x40 ;  /* 0x0000004000317882 */ /* 0x000fe20000000000 */
[----:B------:R-:W-:Y:S01]  /*440c0*/  UMOV UR51, UR38 ;  /* 0x0000002600337c82 */ /* 0x000fe20008000000 */
[----:B------:R-:W-:Y:S01]  /*440d0*/  UMOV UR52, UR37 ;  /* 0x0000002500347c82 */ /* 0x000fe20008000000 */
[----:B------:R-:W2:Y:S01]  /*440e0*/  LDL.LU R5, [R1+0xf18] ;  /* 0x000f180001057983 */ /* 0x000ea20000300800 */
[----:B------:R-:W-:-:S03]  /*440f0*/  UMOV UR39, UR34 ;  /* 0x0000002200277c82 */ /* 0x000fc60008000000 */
[----:B------:R-:W3:Y:S01]  /*44100*/  LDL.LU R6, [R1+0xf14] ;  /* 0x000f140001067983 */ /* 0x000ee20000300800 */
[----:B------:R1:W-:Y:S01]  /*44110*/  UTMAREDG.4D.ADD [UR32], [UR4] ;  /* 0x00000020040073b6 */ /* 0x0003e20008018000 */
[----:B------:R4:W-:Y:S01]  /*44120*/  UTMAREDG.4D.ADD [UR24], [UR4] ;  /* 0x00000018040073b6 */ /* 0x0009e20008018000 */
[----:B------:R4:W-:Y:S01]  /*44130*/  UTMAREDG.4D.ADD [UR16], [UR4] ;  /* 0x00000010040073b6 */ /* 0x0009e20008018000 */
[----:B-1----:R-:W-:Y:S02]  /*44140*/  R2UR UR36, R18 ;  /* 0x00000000122472ca */ /* 0x002fe400000e0000 */
[----:B------:R-:W-:Y:S02]  /*44150*/  R2UR UR35, R17 ;  /* 0x00000000112372ca */ /* 0x000fe400000e0000 */
[----:B------:R-:W-:Y:S01]  /*44160*/  R2UR UR33, R16 ;  /* 0x00000000102172ca */ /* 0x000fe200000e0000 */
[----:B------:R-:W-:Y:S01]  /*44170*/  UIADD3 UR32, UR6, 0xd0400, URZ ;  /* 0x000d040006207890 */ /* 0x000fe2000fffe03f */
[----:B------:R-:W-:Y:S01]  /*44180*/  UTMAREDG.4D.ADD [UR40], [UR4] ;  /* 0x00000028040073b6 */ /* 0x000fe20008018000 */
[----:B----4-:R-:W-:-:S02]  /*44190*/  R2UR UR28, R13 ;  /* 0x000000000d1c72ca */ /* 0x010fc400000e0000 */
[----:B------:R-:W-:Y:S02]  /*441a0*/  R2UR UR27, R12 ;  /* 0x000000000c1b72ca */ /* 0x000fe400000e0000 */
[----:B------:R-:W-:Y:S01]  /*441b0*/  R2UR UR25, R11 ;  /* 0x000000000b1972ca */ /* 0x000fe200000e0000 */
[----:B------:R-:W-:Y:S01]  /*441c0*/  UIADD3 UR24, UR6, 0xd4400, URZ ;  /* 0x000d440006187890 */ /* 0x000fe2000fffe03f */
[----:B------:R1:W-:Y:S01]  /*441d0*/  UTMAREDG.4D.ADD [UR8], [UR4] ;  /* 0x00000008040073b6 */ /* 0x0003e20008018000 */
[----:B------:R-:W-:Y:S01]  /*441e0*/  R2UR UR17, R8 ;  /* 0x00000000081172ca */ /* 0x000fe200000e0000 */
[----:B------:R-:W-:Y:S01]  /*441f0*/  UIADD3 UR16, UR6, 0xd8400, URZ ;  /* 0x000d840006107890 */ /* 0x000fe2000fffe03f */
[----:B------:R-:W-:Y:S01]  /*44200*/  UMOV UR34, UR45 ;  /* 0x0000002d00227c82 */ /* 0x000fe20008000000 */
[----:B------:R-:W-:Y:S01]  /*44210*/  UMOV UR26, UR48 ;  /* 0x00000030001a7c82 */ /* 0x000fe20008000000 */
[----:B------:R-:W-:Y:S01]  /*44220*/  UMOV UR19, UR38 ;  /* 0x0000002600137c82 */ /* 0x000fe20008000000 */
[----:B------:R-:W-:Y:S01]  /*44230*/  UMOV UR20, UR37 ;  /* 0x0000002500147c82 */ /* 0x000fe20008000000 */
[----:B------:R-:W-:Y:S01]  /*44240*/  UTMAREDG.4D.ADD [UR32], [UR4] ;  /* 0x00000020040073b6 */ /* 0x000fe20008018000 */
[----:B------:R-:W-:-:S03]  /*44250*/  UMOV UR18, UR22 ;  /* 0x0000001600127c82 */ /* 0x000fc60008000000 */
[----:B------:R4:W-:Y:S01]  /*44260*/  UTMAREDG.4D.ADD [UR24], [UR4] ;  /* 0x00000018040073b6 */ /* 0x0009e20008018000 */
[----:B-1----:R-:W-:Y:S02]  /*44270*/  UIADD3 UR8, UR6, 0xdc400, URZ ;  /* 0x000dc40006087890 */ /* 0x002fe4000fffe03f */
[----:B------:R1:W-:Y:S01]  /*44280*/  UTMAREDG.4D.ADD [UR16], [UR4] ;  /* 0x00000010040073b6 */ /* 0x0003e20008018000 */
[----:B------:R-:W-:Y:S01]  /*44290*/  UMOV UR11, UR38 ;  /* 0x00000026000b7c82 */ /* 0x000fe20008000000 */
[----:B------:R-:W-:Y:S01]  /*442a0*/  UMOV UR12, UR37 ;  /* 0x00000025000c7c82 */ /* 0x000fe20008000000 */
[----:B------:R-:W-:-:S04]  /*442b0*/  UMOV UR10, UR21 ;  /* 0x00000015000a7c82 */ /* 0x000fc80008000000 */
[----:B------:R1:W-:Y:S01]  /*442c0*/  UTMAREDG.4D.ADD [UR8], [UR4] ;  /* 0x00000008040073b6 */ /* 0x0003e20008018000 */
[----:B----4-:R-:W-:Y:S01]  /*442d0*/  UIADD3 UR24, UR6, 0xe0400, URZ ;  /* 0x000e040006187890 */ /* 0x010fe2000fffe03f */
[----:B------:R-:W-:Y:S01]  /*442e0*/  UMOV UR25, 0x20 ;  /* 0x0000002000197882 */ /* 0x000fe20000000000 */
[----:B------:R4:W5:Y:S01]  /*442f0*/  LDL.LU R2, [R1+0xf10] ;  /* 0x000f100001027983 */ /* 0x0009620000300800 */
[----:B-1----:R-:W-:-:S03]  /*44300*/  UIADD3 UR16, UR6, 0xe4400, URZ ;  /* 0x000e440006107890 */ /* 0x002fc6000fffe03f */
[----:B------:R4:W5:Y:S01]  /*44310*/  LDL.LU R0, [R1+0xf0c] ;  /* 0x000f0c0001007983 */ /* 0x0009620000300800 */
[----:B------:R-:W-:Y:S01]  /*44320*/  UMOV UR27, UR38 ;  /* 0x00000026001b7c82 */ /* 0x000fe20008000000 */
[----:B------:R-:W-:Y:S01]  /*44330*/  UMOV UR28, UR37 ;  /* 0x00000025001c7c82 */ /* 0x000fe20008000000 */
[----:B------:R-:W-:Y:S01]  /*44340*/  UMOV UR26, UR15 ;  /* 0x0000000f001a7c82 */ /* 0x000fe20008000000 */
[----:B------:R-:W-:Y:S01]  /*44350*/  UMOV UR17, 0x20 ;  /* 0x0000002000117882 */ /* 0x000fe20000000000 */
[----:B------:R-:W-:Y:S01]  /*44360*/  UMOV UR18, UR61 ;  /* 0x0000003d00127c82 */ /* 0x000fe20008000000 */
[----:B------:R1:W-:Y:S01]  /*44370*/  UTMAREDG.4D.ADD [UR24], [UR4] ;  /* 0x00000018040073b6 */ /* 0x0003e20008018000 */
[----:B------:R-:W-:Y:S01]  /*44380*/  UIADD3 UR8, UR6, 0xe8400, URZ ;  /* 0x000e840006087890 */ /* 0x000fe2000fffe03f */
[----:B------:R-:W-:Y:S01]  /*44390*/  MOV R8, UR23 ;  /* 0x0000001700087c02 */ /* 0x000fe20008000f00 */
[----:B------:R-:W-:Y:S01]  /*443a0*/  UMOV UR10, UR55 ;  /* 0x00000037000a7c82 */ /* 0x000fe20008000000 */
[----:B------:R-:W-:Y:S01]  /*443b0*/  UIADD3 UR32, UR6, 0xf8400, URZ ;  /* 0x000f840006207890 */ /* 0x000fe2000fffe03f */
[----:B------:R-:W-:Y:S01]  /*443c0*/  MOV R11, UR20 ;  /* 0x00000014000b7c02 */ /* 0x000fe20008000f00 */
[----:B------:R-:W-:Y:S01]  /*443d0*/  UMOV UR33, 0x20 ;  /* 0x0000002000217882 */ /* 0x000fe20000000000 */
[----:B------:R-:W-:Y:S01]  /*443e0*/  UMOV UR35, UR38 ;  /* 0x0000002600237c82 */ /* 0x000fe20008000000 */
[----:B------:R4:W-:Y:S01]  /*443f0*/  UTMAREDG.4D.ADD [UR16], [UR4] ;  /* 0x00000010040073b6 */ /* 0x0009e20008018000 */
[----:B------:R-:W-:Y:S01]  /*44400*/  UMOV UR36, UR37 ;  /* 0x0000002500247c82 */ /* 0x000fe20008000000 */
[----:B------:R-:W-:Y:S01]  /*44410*/  MOV R12, UR19 ;  /* 0x00000013000c7c02 */ /* 0x000fe20008000f00 */
[----:B------:R-:W-:Y:S01]  /*44420*/  UMOV UR34, UR46 ;  /* 0x0000002e00227c82 */ /* 0x000fe20008000000 */
[----:B------:R-:W-:Y:S01]  /*44430*/  R2UR UR23, R8 ;  /* 0x00000000081772ca */ /* 0x000fe200000e0000 */
[----:B------:R-:W-:Y:S01]  /*44440*/  UIADD3 UR40, UR6, 0x104400, URZ ;  /* 0x0010440006287890 */ /* 0x000fe2000fffe03f */
[----:B------:R-:W-:Y:S01]  /*44450*/  R2UR UR22, R9 ;  /* 0x00000000091672ca */ /* 0x000fe200000e0000 */
[----:B------:R-:W-:Y:S01]  /*44460*/  UMOV UR41, 0x20 ;  /* 0x0000002000297882 */ /* 0x000fe20000000000 */
[----:B------:R4:W-:Y:S01]  /*44470*/  UTMAREDG.4D.ADD [UR8], [UR4] ;  /* 0x00000008040073b6 */ /* 0x0009e20008018000 */
[----:B------:R-:W-:Y:S01]  /*44480*/  UMOV UR43, UR38 ;  /* 0x00000026002b7c82 */ /* 0x000fe20008000000 */
[----:B------:R-:W-:Y:S01]  /*44490*/  UMOV UR44, UR37 ;  /* 0x00000025002c7c82 */ /* 0x000fe20008000000 */
[----:B------:R-:W-:Y:S01]  /*444a0*/  R2UR UR21, R10 ;  /* 0x000000000a1572ca */ /* 0x000fe200000e0000 */
[----:B-1----:R-:W-:Y:S01]  /*444b0*/  UIADD3 UR24, UR6, 0xec400, URZ ;  /* 0x000ec40006187890 */ /* 0x002fe2000fffe03f */
[----:B------:R-:W-:Y:S01]  /*444c0*/  MOV R8, UR47 ;  /* 0x0000002f00087c02 */ /* 0x000fe20008000f00 */
[----:B------:R-:W-:Y:S01]  /*444d0*/  UMOV UR26, UR54 ;  /* 0x00000036001a7c82 */ /* 0x000fe20008000000 */
[----:B------:R-:W-:-:S02]  /*444e0*/  MOV R9, UR46 ;  /* 0x0000002e00097c02 */ /* 0x000fc40008000f00 */
[----:B------:R-:W-:Y:S01]  /*444f0*/  UMOV UR42, UR23 ;  /* 0x00000017002a7c82 */ /* 0x000fe20008000000 */
[----:B------:R-:W-:Y:S01]  /*44500*/  MOV R10, UR45 ;  /* 0x0000002d000a7c02 */ /* 0x000fe20008000f00 */
[----:B----4-:R-:W-:Y:S02]  /*44510*/  UIADD3 UR16, UR6, 0xf0400, URZ ;  /* 0x000f040006107890 */ /* 0x010fe4000fffe03f */
[----:B------:R1:W-:Y:S01]  /*44520*/  UTMAREDG.4D.ADD [UR24], [UR4] ;  /* 0x00000018040073b6 */ /* 0x0003e20008018000 */
[----:B------:R-:W-:Y:S01]  /*44530*/  UMOV UR18, UR53 ;  /* 0x0000003500127c82 */ /* 0x000fe20008000000 */
[----:B------:R-:W-:Y:S02]  /*44540*/  R2UR UR31, R15 ;  /* 0x000000000f1f72ca */ /* 0x000fe400000e0000 */
[----:B------:R-:W-:Y:S01]  /*44550*/  R2UR UR30, R14 ;  /* 0x000000000e1e72ca */ /* 0x000fe200000e0000 */
[----:B------:R-:W-:Y:S02]  /*44560*/  UIADD3 UR8, UR6, 0xf4400, URZ ;  /* 0x000f440006087890 */ /* 0x000fe4000fffe03f */
[----:B------:R4:W-:Y:S01]  /*44570*/  UTMAREDG.4D.ADD [UR16], [UR4] ;  /* 0x00000010040073b6 */ /* 0x0009e20008018000 */
[----:B------:R-:W-:-:S06]  /*44580*/  UMOV UR10, UR47 ;  /* 0x0000002f000a7c82 */ /* 0x000fcc0008000000 */
[----:B------:R4:W-:Y:S01]  /*44590*/  UTMAREDG.4D.ADD [UR8], [UR4] ;  /* 0x00000008040073b6 */ /* 0x0009e20008018000 */
[----:B-1----:R-:W-:Y:S01]  /*445a0*/  UIADD3 UR24, UR6, 0x100400, URZ ;  /* 0x0010040006187890 */ /* 0x002fe2000fffe03f */
[----:B------:R-:W-:Y:S01]  /*445b0*/  UMOV UR26, UR29 ;  /* 0x0000001d001a7c82 */ /* 0x000fe20008000000 */
[----:B------:R1:W-:Y:S01]  /*445c0*/  UTMAREDG.4D.ADD [UR32], [UR4] ;  /* 0x00000020040073b6 */ /* 0x0003e20008018000 */
[----:B----4-:R-:W-:Y:S01]  /*445d0*/  UIADD3 UR16, UR6, 0xfc400, URZ ;  /* 0x000fc40006107890 */ /* 0x010fe2000fffe03f */
[----:B------:R-:W-:Y:S01]  /*445e0*/  UMOV UR17, 0x40 ;  /* 0x0000004000117882 */ /* 0x000fe20000000000 */
[----:B------:R-:W-:Y:S01]  /*445f0*/  UMOV UR18, UR39 ;  /* 0x0000002700127c82 */ /* 0x000fe20008000000 */
[----:B------:R-:W-:Y:S01]  /*44600*/  MOV R13, UR17 ;  /* 0x00000011000d7c02 */ /* 0x000fe20008000f00 */
[----:B------:R-:W-:Y:S01]  /*44610*/  UMOV UR17, 0x20 ;  /* 0x0000002000117882 */ /* 0x000fe20000000000 */
[----:B------:R-:W-:-:S04]  /*44620*/  UIADD3 UR8, UR6, 0xd0800, URZ ;  /* 0x000d080006087890 */ /* 0x000fc8000fffe03f */
[----:B------:R4:W-:Y:S01]  /*44630*/  UTMAREDG.4D.ADD [UR16], [UR4] ;  /* 0x00000010040073b6 */ /* 0x0009e20008018000 */
[----:B------:R-:W-:Y:S01]  /*44640*/  UMOV UR9, 0x40 ;  /* 0x0000004000097882 */ /* 0x000fe20000000000 */
[----:B------:R-:W-:Y:S01]  /*44650*/  UMOV UR10, UR45 ;  /* 0x0000002d000a7c82 */ /* 0x000fe20008000000 */
[----:B-1----:R-:W-:Y:S01]  /*44660*/  UIADD3 UR32, UR6, 0xd8800, URZ ;  /* 0x000d880006207890 */ /* 0x002fe2000fffe03f */
[----:B------:R1:W-:Y:S01]  /*44670*/  UTMAREDG.4D.ADD [UR24], [UR4] ;  /* 0x00000018040073b6 */ /* 0x0003e20008018000 */
[----:B------:R-:W-:Y:S01]  /*44680*/  UMOV UR33, 0x40 ;  /* 0x0000004000217882 */ /* 0x000fe20000000000 */
[----:B------:R-:W-:Y:S01]  /*44690*/  UMOV UR34, UR22 ;  /* 0x0000001600227c82 */ /* 0x000fe20008000000 */
[----:B------:R1:W-:Y:S01]  /*446a0*/  UTMAREDG.4D.ADD [UR40], [UR4] ;  /* 0x00000028040073b6 */ /* 0x0003e20008018000 */
[----:B----4-:R-:W-:Y:S01]  /*446b0*/  R2UR UR20, R11 ;  /* 0x000000000b1472ca */ /* 0x010fe200000e0000 */
[----:B------:R-:W-:Y:S01]  /*446c0*/  UIADD3 UR16, UR6, 0xc8800, URZ ;  /* 0x000c880006107890 */ /* 0x000fe2000fffe03f */
[----:B------:R-:W-:Y:S01]  /*446d0*/  R2UR UR19, R12 ;  /* 0x000000000c1372ca */ /* 0x000fe200000e0000 */
[----:B------:R-:W-:Y:S01]  /*446e0*/  UMOV UR18, UR50 ;  /* 0x0000003200127c82 */ /* 0x000fe20008000000 */
[----:B------:R-:W-:-:S02]  /*446f0*/  R2UR UR17, R13 ;  /* 0x000000000d1172ca */ /* 0x000fc400000e0000 */
[----:B------:R-:W-:Y:S01]  /*44700*/  MOV R11, UR44 ;  /* 0x0000002c000b7c02 */ /* 0x000fe20008000f00 */
[----:B-1----:R-:W-:Y:S01]  /*44710*/  UIADD3 UR24, UR6, 0xdc800, URZ ;  /* 0x000dc80006187890 */ /* 0x002fe2000fffe03f */
[----:B------:R-:W-:Y:S01]  /*44720*/  MOV R12, UR43 ;  /* 0x0000002b000c7c02 */ /* 0x000fe20008000f00 */
[----:B------:R-:W-:Y:S01]  /*44730*/  UMOV UR25, 0x40 ;  /* 0x0000004000197882 */ /* 0x000fe20000000000 */
[----:B------:R-:W-:Y:S01]  /*44740*/  UMOV UR26, UR21 ;  /* 0x00000015001a7c82 */ /* 0x000fe20008000000 */
[----:B------:R-:W-:-:S06]  /*44750*/  UIADD3 UR40, UR6, 0xe4800, URZ ;  /* 0x000e480006287890 */ /* 0x000fcc000fffe03f */
[----:B------:R1:W-:Y:S01]  /*44760*/  UTMAREDG.4D.ADD [UR16], [UR4] ;  /* 0x00000010040073b6 */ /* 0x0003e20008018000 */
[----:B------:R-:W-:Y:S01]  /*44770*/  UMOV UR41, 0x40 ;  /* 0x0000004000297882 */ /* 0x000fe20000000000 */
[----:B------:R-:W-:Y:S01]  /*44780*/  UMOV UR42, UR61 ;  /* 0x0000003d002a7c82 */ /* 0x000fe20008000000 */
[----:B------:R4:W-:Y:S01]  /*44790*/  UTMAREDG.4D.ADD [UR56], [UR4] ;  /* 0x00000038040073b6 */ /* 0x0009e20008018000 */
[----:B------:R4:W-:Y:S01]  /*447a0*/  UTMAREDG.4D.ADD [UR8], [UR4] ;  /* 0x00000008040073b6 */ /* 0x0009e20008018000 */
[----:B-1----:R-:W-:Y:S01]  /*447b0*/  UIADD3 UR16, UR6, 0xe0800, URZ ;  /* 0x000e080006107890 */ /* 0x002fe2000fffe03f */
[----:B------:R-:W-:Y:S01]  /*447c0*/  UMOV UR17, 0x40 ;  /* 0x0000004000117882 */ /* 0x000fe20000000000 */
[----:B------:R-:W-:Y:S01]  /*447d0*/  UMOV UR19, UR38 ;  /* 0x0000002600137c82 */ /* 0x000fe20008000000 */
[----:B------:R-:W-:Y:S01]  /*447e0*/  UMOV UR20, UR37 ;  /* 0x0000002500147c82 */ /* 0x000fe20008000000 */
[----:B------:R-:W-:Y:S01]  /*447f0*/  UMOV UR18, UR15 ;  /* 0x0000000f00127c82 */ /* 0x000fe20008000000 */
[----:B----4-:R-:W-:Y:S01]  /*44800*/  UMOV UR58, UR48 ;  /* 0x00000030003a7c82 */ /* 0x010fe20008000000 */
[----:B------:R-:W-:Y:S01]  /*44810*/  UIADD3 UR48, UR6, 0xd4800, URZ ;  /* 0x000d480006307890 */ /* 0x000fe2000fffe03f */
[----:B------:R-:W-:Y:S01]  /*44820*/  UMOV UR50, UR58 ;  /* 0x0000003a00327c82 */ /* 0x000fe20008000000 */
[----:B------:R-:W-:-:S02]  /*44830*/  USHF.L.U32 UR60, UR14, 0x7, URZ ;  /* 0x000000070e3c7899 */ /* 0x000fc4000800063f */
[----:B------:R-:W-:Y:S02]  /*44840*/  UIADD3 UR56, UR6, 0xe8c00, URZ ;  /* 0x000e8c0006387890 */ /* 0x000fe4000fffe03f */
[----:B------:R-:W-:-:S03]  /*44850*/  UIADD3 UR8, UR6, 0xe8800, URZ ;  /* 0x000e880006087890 */ /* 0x000fc6000fffe03f */
[----:B------:R1:W-:Y:S01]  /*44860*/  UTMAREDG.4D.ADD [UR48], [UR4] ;  /* 0x00000030040073b6 */ /* 0x0003e20008018000 */
[----:B------:R-:W-:Y:S01]  /*44870*/  UMOV UR10, UR55 ;  /* 0x00000037000a7c82 */ /* 0x000fe20008000000 */
[----:B------:R-:W-:Y:S01]  /*44880*/  UMOV UR57, 0x60 ;  /* 0x0000006000397882 */ /* 0x000fe20000000000 */
[----:B------:R4:W-:Y:S01]  /*44890*/  UTMAREDG.4D.ADD [UR32], [UR4] ;  /* 0x00000020040073b6 */ /* 0x0009e20008018000 */
[----:B------:R4:W-:Y:S01]  /*448a0*/  UTMAREDG.4D.ADD [UR24], [UR4] ;  /* 0x00000018040073b6 */ /* 0x0009e20008018000 */
[----:B-1----:R-:W-:Y:S01]  /*448b0*/  UIADD3 UR48, UR6, 0xf0c00, URZ ;  /* 0x000f0c0006307890 */ /* 0x002fe2000fffe03f */
[----:B------:R-:W-:Y:S01]  /*448c0*/  UMOV UR49, 0x60 ;  /* 0x0000006000317882 */ /* 0x000fe20000000000 */
[----:B------:R-:W-:Y:S01]  /*448d0*/  UMOV UR50, UR53 ;  /* 0x0000003500327c82 */ /* 0x000fe20008000000 */
[----:B------:R1:W-:Y:S01]  /*448e0*/  UTMAREDG.4D.ADD [UR16], [UR4] ;  /* 0x00000010040073b6 */ /* 0x0003e20008018000 */
[----:B----4-:R-:W-:Y:S01]  /*448f0*/  UIADD3 UR32, UR6, 0xec800, URZ ;  /* 0x000ec80006207890 */ /* 0x010fe2000fffe03f */
[----:B------:R-:W-:Y:S01]  /*44900*/  UMOV UR34, UR54 ;  /* 0x0000003600227c82 */ /* 0x000fe20008000000 */
[----:B------:R4:W-:Y:S01]  /*44910*/  UTMAREDG.4D.ADD [UR40], [UR4] ;  /* 0x00000028040073b6 */ /* 0x0009e20008018000 */
[----:B------:R-:W-:Y:S01]  /*44920*/  UIADD3 UR24, UR6, 0xf0800, URZ ;  /* 0x000f080006187890 */ /* 0x000fe2000fffe03f */
[----:B------:R-:W-:Y:S01]  /*44930*/  UMOV UR26, UR53 ;  /* 0x00000035001a7c82 */ /* 0x000fe20008000000 */
[----:B------:R4:W-:Y:S01]  /*44940*/  UTMAREDG.4D.ADD [UR8], [UR4] ;  /* 0x00000008040073b6 */ /* 0x0009e20008018000 */
[----:B-1----:R-:W-:Y:S01]  /*44950*/  UIADD3 UR16, UR6, 0xf4800, URZ ;  /* 0x000f480006107890 */ /* 0x002fe2000fffe03f */
[----:B------:R-:W-:Y:S01]  /*44960*/  UMOV UR18, UR47 ;  /* 0x0000002f00127c82 */ /* 0x000fe20008000000 */
[----:B------:R-:W-:Y:S01]  /*44970*/  R2UR UR47, R8 ;  /* 0x00000000082f72ca */ /* 0x000fe200000e0000 */
[----:B------:R1:W-:Y:S01]  /*44980*/  UTMAREDG.4D.ADD [UR32], [UR4] ;  /* 0x00000020040073b6 */ /* 0x0003e20008018000 */
[----:B------:R-:W-:Y:S01]  /*44990*/  MOV R8, UR23 ;  /* 0x0000001700087c02 */ /* 0x000fe20008000f00 */
[----:B----4-:R-:W-:Y:S01]  /*449a0*/  UIADD3 UR40, UR6, 0xd8c00, URZ ;  /* 0x000d8c0006287890 */ /* 0x010fe2000fffe03f */
[----:B------:R-:W-:Y:S01]  /*449b0*/  UMOV UR41, 0x60 ;  /* 0x0000006000297882 */ /* 0x000fe20000000000 */
[----:B------:R-:W-:Y:S01]  /*449c0*/  UMOV UR42, UR22 ;  /* 0x00000016002a7c82 */ /* 0x000fe20008000000 */
[----:B------:R4:W-:Y:S01]  /*449d0*/  UTMAREDG.4D.ADD [UR24], [UR4] ;  /* 0x00000018040073b6 */ /* 0x0009e20008018000 */
[----:B------:R-:W-:Y:S01]  /*449e0*/  MOV R13, UR41 ;  /* 0x00000029000d7c02 */ /* 0x000fe20008000f00 */
[----:B------:R-:W-:Y:S01]  /*449f0*/  UIADD3 UR8, UR6, 0xf8800, URZ ;  /* 0x000f880006087890 */ /* 0x000fe2000fffe03f */
[----:B------:R-:W-:Y:S01]  /*44a00*/  UMOV UR10, UR46 ;  /* 0x0000002e000a7c82 */ /* 0x000fe20008000000 */
[----:B------:R-:W-:Y:S01]  /*44a10*/  R2UR UR46, R9 ;  /* 0x00000000092e72ca */ /* 0x000fe200000e0000 */
[----:B------:R4:W-:Y:S01]  /*44a20*/  UTMAREDG.4D.ADD [UR16], [UR4] ;  /* 0x00000010040073b6 */ /* 0x0009e20008018000 */
[----:B------:R-:W-:Y:S01]  /*44a30*/  MOV R9, UR22 ;  /* 0x0000001600097c02 */ /* 0x000fe20008000f00 */
[----:B-1----:R-:W-:Y:S01]  /*44a40*/  UIADD3 UR32, UR6, 0xd4c00, URZ ;  /* 0x000d4c0006207890 */ /* 0x002fe2000fffe03f */
[----:B------:R-:W-:Y:S01]  /*44a50*/  UMOV UR33, 0x60 ;  /* 0x0000006000217882 */ /* 0x000fe20000000000 */
[----:B------:R-:W-:-:S02]  /*44a60*/  UMOV UR34, UR58 ;  /* 0x0000003a00227c82 */ /* 0x000fc40008000000 */
[----:B------:R1:W-:Y:S01]  /*44a70*/  UTMAREDG.4D.ADD [UR8], [UR4] ;  /* 0x00000008040073b6 */ /* 0x0003e20008018000 */
[----:B----4-:R-:W-:Y:S01]  /*44a80*/  UIADD3 UR24, UR6, 0xfc800, URZ ;  /* 0x000fc80006187890 */ /* 0x010fe2000fffe03f */
[----:B------:R-:W-:Y:S01]  /*44a90*/  UMOV UR26, UR39 ;  /* 0x00000027001a7c82 */ /* 0x000fe20008000000 */
[----:B------:R-:W-:-:S07]  /*44aa0*/  UIADD3 UR16, UR6, 0x100800, URZ ;  /* 0x0010080006107890 */ /* 0x000fce000fffe03f */
[----:B------:R4:W-:Y:S01]  /*44ab0*/  UTMAREDG.4D.ADD [UR24], [UR4] ;  /* 0x00000018040073b6 */ /* 0x0009e20008018000 */
[----:B------:R-:W-:Y:S01]  /*44ac0*/  UMOV UR18, UR29 ;  /* 0x0000001d00127c82 */ /* 0x000fe20008000000 */
[----:B-1----:R-:W-:Y:S01]  /*44ad0*/  UIADD3 UR8, UR6, 0x104800, URZ ;  /* 0x0010480006087890 */ /* 0x002fe2000fffe03f */
[----:B------:R1:W-:Y:S01]  /*44ae0*/  UTMAREDG.4D.ADD [UR16], [UR4] ;  /* 0x00000010040073b6 */ /* 0x0003e20008018000 */
[----:B------:R-:W-:-:S07]  /*44af0*/  UMOV UR10, UR23 ;  /* 0x00000017000a7c82 */ /* 0x000fce0008000000 */
[----:B------:R1:W-:Y:S01]  /*44b00*/  UTMAREDG.4D.ADD [UR8], [UR4] ;  /* 0x00000008040073b6 */ /* 0x0003e20008018000 */
[----:B----4-:R-:W-:Y:S01]  /*44b10*/  UIADD3 UR24, UR6, 0xc8c00, URZ ;  /* 0x000c8c0006187890 */ /* 0x010fe2000fffe03f */
[----:B------:R-:W-:Y:S01]  /*44b20*/  UMOV UR25, 0x60 ;  /* 0x0000006000197882 */ /* 0x000fe20000000000 */
[----:B------:R-:W-:Y:S01]  /*44b30*/  UMOV UR26, UR60 ;  /* 0x0000003c001a7c82 */ /* 0x000fe20008000000 */
[----:B------:R-:W-:Y:S01]  /*44b40*/  UMOV UR60, UR37 ;  /* 0x00000025003c7c82 */ /* 0x000fe20008000000 */
[----:B-1----:R-:W-:-:S05]  /*44b50*/  UIADD3 UR16, UR6, 0xccc00, URZ ;  /* 0x000ccc0006107890 */ /* 0x002fca000fffe03f */
[----:B------:R1:W-:Y:S01]  /*44b60*/  UTMAREDG.4D.ADD [UR24], [UR4] ;  /* 0x00000018040073b6 */ /* 0x0003e20008018000 */
[----:B------:R-:W-:Y:S01]  /*44b70*/  UMOV UR17, 0x60 ;  /* 0x0000006000117882 */ /* 0x000fe20000000000 */
[----:B------:R-:W-:Y:S01]  /*44b80*/  UMOV UR18, UR7 ;  /* 0x0000000700127c82 */ /* 0x000fe20008000000 */
[----:B------:R-:W-:Y:S01]  /*44b90*/  UIADD3 UR8, UR6, 0xd0c00, URZ ;  /* 0x000d0c0006087890 */ /* 0x000fe2000fffe03f */
[----:B------:R4:W-:Y:S01]  /*44ba0*/  UTMAREDG.4D.ADD [UR16], [UR4] ;  /* 0x00000010040073b6 */ /* 0x0009e20008018000 */
[----:B------:R-:W-:Y:S01]  /*44bb0*/  UMOV UR9, 0x60 ;  /* 0x0000006000097882 */ /* 0x000fe20000000000 */
[----:B------:R-:W-:Y:S01]  /*44bc0*/  UMOV UR10, UR45 ;  /* 0x0000002d000a7c82 */ /* 0x000fe20008000000 */
[----:B------:R-:W-:Y:S02]  /*44bd0*/  R2UR UR45, R10 ;  /* 0x000000000a2d72ca */ /* 0x000fe400000e0000 */
[----:B------:R-:W-:-:S03]  /*44be0*/  MOV R10, UR21 ;  /* 0x00000015000a7c02 */ /* 0x000fc60008000f00 */
[----:B------:R4:W-:Y:S01]  /*44bf0*/  UTMAREDG.4D.ADD [UR8], [UR4] ;  /* 0x00000008040073b6 */ /* 0x0009e20008018000 */
[----:B-1----:R-:W-:Y:S01]  /*44c00*/  UIADD3 UR24, UR6, 0xdcc00, URZ ;  /* 0x000dcc0006187890 */ /* 0x002fe2000fffe03f */
[----:B------:R-:W-:Y:S01]  /*44c10*/  UMOV UR26, UR21 ;  /* 0x00000015001a7c82 */ /* 0x000fe20008000000 */
[----:B------:R1:W-:Y:S01]  /*44c20*/  UTMAREDG.4D.ADD [UR32], [UR4] ;  /* 0x00000020040073b6 */ /* 0x0003e20008018000 */
[----:B----4-:R-:W-:Y:S01]  /*44c30*/  UIADD3 UR16, UR6, 0xe4c00, URZ ;  /* 0x000e4c0006107890 */ /* 0x010fe2000fffe03f */
[----:B------:R-:W-:Y:S01]  /*44c40*/  UMOV UR18, UR61 ;  /* 0x0000003d00127c82 */ /* 0x000fe20008000000 */
[----:B------:R4:W-:Y:S01]  /*44c50*/  UTMAREDG.4D.ADD [UR40], [UR4] ;  /* 0x00000028040073b6 */ /* 0x0009e20008018000 */
[----:B------:R-:W-:Y:S01]  /*44c60*/  UIADD3 UR8, UR6, 0xecc00, URZ ;  /* 0x000ecc0006087890 */ /* 0x000fe2000fffe03f */
[----:B------:R-:W-:Y:S02]  /*44c70*/  UMOV UR10, UR54 ;  /* 0x00000036000a7c82 */ /* 0x000fe40008000000 */
[----:B------:R4:W-:Y:S01]  /*44c80*/  UTMAREDG.4D.ADD [UR24], [UR4] ;  /* 0x00000018040073b6 */ /* 0x0009e20008018000 */
[----:B-1----:R-:W-:Y:S01]  /*44c90*/  UIADD3 UR32, UR6, 0xf4c00, URZ ;  /* 0x000f4c0006207890 */ /* 0x002fe2000fffe03f */
[----:B------:R-:W-:Y:S01]  /*44ca0*/  UMOV UR34, UR47 ;  /* 0x0000002f00227c82 */ /* 0x000fe20008000000 */
[----:B----4-:R-:W-:Y:S01]  /*44cb0*/  R2UR UR44, R11 ;  /* 0x000000000b2c72ca */ /* 0x010fe200000e0000 */
[----:B------:R-:W-:Y:S01]  /*44cc0*/  UIADD3 UR40, UR6, 0xe0c00, URZ ;  /* 0x000e0c0006287890 */ /* 0x000fe2000fffe03f */
[----:B------:R-:W-:Y:S01]  /*44cd0*/  R2UR UR43, R12 ;  /* 0x000000000c2b72ca */ /* 0x000fe200000e0000 */
[----:B------:R-:W-:Y:S01]  /*44ce0*/  UMOV UR42, UR15 ;  /* 0x0000000f002a7c82 */ /* 0x000fe20008000000 */
[----:B------:R-:W-:-:S02]  /*44cf0*/  R2UR UR41, R13 ;  /* 0x000000000d2972ca */ /* 0x000fc400000e0000 */
[----:B------:R-:W-:Y:S01]  /*44d00*/  MOV R11, UR20 ;  /* 0x00000014000b7c02 */ /* 0x000fe20008000f00 */
[----:B------:R-:W-:Y:S01]  /*44d10*/  UMOV UR26, UR58 ;  /* 0x0000003a001a7c82 */ /* 0x000fe20008000000 */
[----:B------:R-:W-:Y:S01]  /*44d20*/  UIADD3 UR24, UR6, 0xf8c00, URZ ;  /* 0x000f8c0006187890 */ /* 0x000fe2000fffe03f */
[----:B------:R-:W-:Y:S01]  /*44d30*/  MOV R12, UR19 ;  /* 0x00000013000c7c02 */ /* 0x000fe20008000f00 */
[----:B------:R-:W-:-:S07]  /*44d40*/  UMOV UR58, UR55 ;  /* 0x00000037003a7c82 */ /* 0x000fce0008000000 */
[----:B------:R1:W-:Y:S01]  /*44d50*/  UTMAREDG.4D.ADD [UR40], [UR4] ;  /* 0x00000028040073b6 */ /* 0x0003e20008018000 */
[----:B------:R4:W-:Y:S01]  /*44d60*/  UTMAREDG.4D.ADD [UR16], [UR4] ;  /* 0x00000010040073b6 */ /* 0x0009e20008018000 */
[----:B------:R4:W-:Y:S01]  /*44d70*/  UTMAREDG.4D.ADD [UR56], [UR4] ;  /* 0x00000038040073b6 */ /* 0x0009e20008018000 */
[----:B-1----:R-:W-:Y:S01]  /*44d80*/  UIADD3 UR40, UR6, 0x100c00, URZ ;  /* 0x00100c0006287890 */ /* 0x002fe2000fffe03f */
[----:B------:R-:W-:Y:S01]  /*44d90*/  UMOV UR41, 0x60 ;  /* 0x0000006000297882 */ /* 0x000fe20000000000 */
[----:B------:R-:W-:Y:S01]  /*44da0*/  UMOV UR43, UR38 ;  /* 0x00000026002b7c82 */ /* 0x000fe20008000000 */
[----:B------:R1:W-:Y:S01]  /*44db0*/  UTMAREDG.4D.ADD [UR8], [UR4] ;  /* 0x00000008040073b6 */ /* 0x0003e20008018000 */
[----:B------:R-:W-:Y:S01]  /*44dc0*/  UMOV UR44, UR37 ;  /* 0x00000025002c7c82 */ /* 0x000fe20008000000 */
[----:B------:R-:W-:Y:S01]  /*44dd0*/  UMOV UR42, UR29 ;  /* 0x0000001d002a7c82 */ /* 0x000fe20008000000 */
[----:B----4-:R-:W-:Y:S01]  /*44de0*/  UIADD3 UR16, UR6, 0xfcc00, URZ ;  /* 0x000fcc0006107890 */ /* 0x010fe2000fffe03f */
[----:B------:R-:W-:Y:S01]  /*44df0*/  UMOV UR18, UR39 ;  /* 0x0000002700127c82 */ /* 0x000fe20008000000 */
[----:B------:R4:W-:Y:S01]  /*44e00*/  UTMAREDG.4D.ADD [UR48], [UR4] ;  /* 0x00000030040073b6 */ /* 0x0009e20008018000 */
[----:B------:R-:W-:Y:S01]  /*44e10*/  UIADD3 UR56, UR6, 0x105000, URZ ;  /* 0x0010500006387890 */ /* 0x000fe2000fffe03f */
[----:B------:R-:W-:Y:S01]  /*44e20*/  UMOV UR57, 0x80 ;  /* 0x0000008000397882 */ /* 0x000fe20000000000 */
[----:B------:R4:W-:Y:S01]  /*44e30*/  UTMAREDG.4D.ADD [UR32], [UR4] ;  /* 0x00000020040073b6 */ /* 0x0009e20008018000 */
[----:B-1----:R-:W-:Y:S01]  /*44e40*/  UIADD3 UR8, UR6, 0x104c00, URZ ;  /* 0x00104c0006087890 */ /* 0x002fe2000fffe03f */
[----:B------:R-:W-:Y:S01]  /*44e50*/  UMOV UR10, UR23 ;  /* 0x00000017000a7c82 */ /* 0x000fe20008000000 */
[----:B------:R-:W-:Y:S01]  /*44e60*/  R2UR UR23, R8 ;  /* 0x00000000081772ca */ /* 0x000fe200000e0000 */
[----:B----4-:R-:W-:Y:S01]  /*44e70*/  UMOV UR50, UR26 ;  /* 0x0000001a00327c82 */ /* 0x010fe20008000000 */
[----:B------:R-:W-:Y:S01]  /*44e80*/  UMOV UR26, UR46 ;  /* 0x0000002e001a7c82 */ /* 0x000fe20008000000 */
[----:B------:R-:W-:Y:S01]  /*44e90*/  USHF.L.U32 UR48, UR14, 0x7, URZ ;  /* 0x000000070e307899 */ /* 0x000fe2000800063f */
[----:B------:R1:W-:Y:S01]  /*44ea0*/  UTMAREDG.4D.ADD [UR24], [UR4] ;  /* 0x00000018040073b6 */ /* 0x0003e20008018000 */
[----:B------:R-:W-:Y:S01]  /*44eb0*/  UMOV UR49, 0xa0 ;  /* 0x000000a000317882 */ /* 0x000fe20000000000 */
[----:B------:R-:W-:-:S07]  /*44ec0*/  UIADD3 UR32, UR6, 0xc9000, URZ ;  /* 0x000c900006207890 */ /* 0x000fce000fffe03f */
[----:B------:R-:W-:Y:S01]  /*44ed0*/  MOV R8, UR23 ;  /* 0x0000001700087c02 */ /* 0x000fe20008000f00 */
[----:B------:R-:W-:Y:S01]  /*44ee0*/  UMOV UR33, 0x80 ;  /* 0x0000008000217882 */ /* 0x000fe20000000000 */
[----:B------:R4:W-:Y:S01]  /*44ef0*/  UTMAREDG.4D.ADD [UR16], [UR4] ;  /* 0x00000010040073b6 */ /* 0x0009e20008018000 */
[----:B------:R-:W-:Y:S01]  /*44f00*/  UMOV UR34, UR48 ;  /* 0x0000003000227c82 */ /* 0x000fe20008000000 */
[----:B------:R-:W-:Y:S01]  /*44f10*/  UMOV UR58, UR23 ;  /* 0x00000017003a7c82 */ /* 0x000fe20008000000 */
[----:B------:R2:W-:Y:S01]  /*44f20*/  UTMAREDG.4D.ADD [UR40], [UR4] ;  /* 0x00000028040073b6 */ /* 0x0005e20008018000 */
[----:B-1----:R-:W-:Y:S01]  /*44f30*/  UIADD3 UR24, UR6, 0xcd000, URZ ;  /* 0x000cd00006187890 */ /* 0x002fe2000fffe03f */
[----:B------:R-:W-:Y:S01]  /*44f40*/  UMOV UR25, 0x80 ;  /* 0x0000008000197882 */ /* 0x000fe20000000000 */
[----:B------:R-:W-:Y:S01]  /*44f50*/  UMOV UR26, UR7 ;  /* 0x00000007001a7c82 */ /* 0x000fe20008000000 */
[----:B------:R1:W-:Y:S01]  /*44f60*/  UTMAREDG.4D.ADD [UR8], [UR4] ;  /* 0x00000008040073b6 */ /* 0x0003e20008018000 */
[----:B----4-:R-:W-:Y:S01]  /*44f70*/  UIADD3 UR16, UR6, 0xd1000, URZ ;  /* 0x000d100006107890 */ /* 0x010fe2000fffe03f */
[----:B------:R-:W-:Y:S01]  /*44f80*/  UMOV UR17, 0x80 ;  /* 0x0000008000117882 */ /* 0x000fe20000000000 */
[----:B------:R-:W-:Y:S01]  /*44f90*/  UMOV UR18, UR45 ;  /* 0x0000002d00127c82 */ /* 0x000fe20008000000 */
[----:B------:R4:W-:Y:S01]  /*44fa0*/  UTMAREDG.4D.ADD [UR32], [UR4] ;  /* 0x00000020040073b6 */ /* 0x0009e20008018000 */
[----:B------:R-:W-:Y:S01]  /*44fb0*/  MOV R13, UR17 ;  /* 0x00000011000d7c02 */ /* 0x000fe20008000f00 */
[----:B--2---:R-:W-:Y:S01]  /*44fc0*/  UIADD3 UR40, UR6, 0xfd000, URZ ;  /* 0x000fd00006287890 */ /* 0x004fe2000fffe03f */
[----:B------:R-:W-:Y:S01]  /*44fd0*/  UMOV UR41, 0x80 ;  /* 0x0000008000297882 */ /* 0x000fe20000000000 */
[----:B------:R-:W-:Y:S01]  /*44fe0*/  UMOV UR42, UR39 ;  /* 0x00000027002a7c82 */ /* 0x000fe20008000000 */
[----:B------:R2:W-:Y:S01]  /*44ff0*/  UTMAREDG.4D.ADD [UR24], [UR4] ;  /* 0x00000018040073b6 */ /* 0x0005e20008018000 */
[----:B-1----:R-:W-:Y:S01]  /*45000*/  UIADD3 UR8, UR6, 0xd5000, URZ ;  /* 0x000d500006087890 */ /* 0x002fe2000fffe03f */
[----:B------:R-:W-:Y:S01]  /*45010*/  UMOV UR9, 0x80 ;  /* 0x0000008000097882 */ /* 0x000fe20000000000 */
[----:B------:R-:W-:Y:S01]  /*45020*/  UMOV UR10, UR50 ;  /* 0x00000032000a7c82 */ /* 0x000fe20008000000 */
[----:B------:R1:W-:Y:S01]  /*45030*/  UTMAREDG.4D.ADD [UR16], [UR4] ;  /* 0x00000010040073b6 */ /* 0x0003e20008018000 */
[----:B----4-:R-:W-:Y:S01]  /*45040*/  UIADD3 UR32, UR6, 0xf1000, URZ ;  /* 0x000f100006207890 */ /* 0x010fe2000fffe03f */
[----:B------:R-:W-:-:S04]  /*45050*/  UMOV UR34, UR53 ;  /* 0x0000003500227c82 */ /* 0x000fc80008000000 */
[----:B------:R4:W-:Y:S01]  /*45060*/  UTMAREDG.4D.ADD [UR8], [UR4] ;  /* 0x00000008040073b6 */ /* 0x0009e20008018000 */
[----:B--2---:R-:W-:Y:S01]  /*45070*/  UIADD3 UR24, UR6, 0xd9000, URZ ;  /* 0x000d900006187890 */ /* 0x004fe2000fffe03f */
[----:B------:R-:W-:Y:S01]  /*45080*/  UMOV UR26, UR22 ;  /* 0x00000016001a7c82 */ /* 0x000fe20008000000 */
[----:B------:R-:W-:Y:S01]  /*45090*/  R2UR UR22, R9 ;  /* 0x00000000091672ca */ /* 0x000fe200000e0000 */
[----:B-1----:R-:W-:-:S06]  /*450a0*/  UIADD3 UR16, UR6, 0xdd000, URZ ;  /* 0x000dd00006107890 */ /* 0x002fcc000fffe03f */
[----:B------:R1:W-:Y:S01]  /*450b0*/  UTMAREDG.4D.ADD [UR24], [UR4] ;  /* 0x00000018040073b6 */ /* 0x0003e20008018000 */
[----:B------:R-:W-:Y:S01]  /*450c0*/  UMOV UR18, UR21 ;  /* 0x0000001500127c82 */ /* 0x000fe20008000000 */
[----:B------:R-:W-:Y:S01]  /*450d0*/  R2UR UR21, R10 ;  /* 0x000000000a1572ca */ /* 0x000fe200000e0000 */
[----:B----4-:R-:W-:Y:S01]  /*450e0*/  UIADD3 UR8, UR6, 0xe1000, URZ ;  /* 0x000e100006087890 */ /* 0x010fe2000fffe03f */
[----:B------:R2:W-:Y:S01]  /*450f0*/  UTMAREDG.4D.ADD [UR16], [UR4] ;  /* 0x00000010040073b6 */ /* 0x0005e20008018000 */
[----:B------:R-:W-:Y:S01]  /*45100*/  UMOV UR10, UR15 ;  /* 0x0000000f000a7c82 */ /* 0x000fe20008000000 */
[----:B------:R-:W-:-:S09]  /*45110*/  MOV R9, UR22 ;  /* 0x0000001600097c02 */ /* 0x000fd20008000f00 */
[----:B------:R-:W-:Y:S01]  /*45120*/  MOV R10, UR21 ;  /* 0x00000015000a7c02 */ /* 0x000fe20008000f00 */
[----:B------:R4:W-:Y:S01]  /*45130*/  UTMAREDG.4D.ADD [UR8], [UR4] ;  /* 0x00000008040073b6 */ /* 0x0009e20008018000 */
[----:B-1----:R-:W-:Y:S01]  /*45140*/  UIADD3 UR24, UR6, 0xe5000, URZ ;  /* 0x000e500006187890 */ /* 0x002fe2000fffe03f */
[----:B------:R-:W-:Y:S01]  /*45150*/  UMOV UR26, UR61 ;  /* 0x0000003d001a7c82 */ /* 0x000fe20008000000 */
[----:B--2---:R-:W-:-:S07]  /*45160*/  UIADD3 UR16, UR6, 0xe9000, URZ ;  /* 0x000e900006107890 */ /* 0x004fce000fffe03f */
[----:B------:R1:W-:Y:S01]  /*45170*/  UTMAREDG.4D.ADD [UR24], [UR4] ;  /* 0x00000018040073b6 */ /* 0x0003e20008018000 */
[----:B------:R-:W-:Y:S01]  /*45180*/  UMOV UR18, UR55 ;  /* 0x0000003700127c82 */ /* 0x000fe20008000000 */
[----:B----4-:R-:W-:Y:S01]  /*45190*/  UIADD3 UR8, UR6, 0xed000, URZ ;  /* 0x000ed00006087890 */ /* 0x010fe2000fffe03f */
[----:B------:R2:W-:Y:S01]  /*451a0*/  UTMAREDG.4D.ADD [UR16], [UR4] ;  /* 0x00000010040073b6 */ /* 0x0005e20008018000 */
[----:B------:R-:W-:-:S07]  /*451b0*/  UMOV UR10, UR54 ;  /* 0x00000036000a7c82 */ /* 0x000fce0008000000 */
[----:B------:R4:W-:Y:S01]  /*451c0*/  UTMAREDG.4D.ADD [UR8], [UR4] ;  /* 0x00000008040073b6 */ /* 0x0009e20008018000 */
[----:B-1----:R-:W-:Y:S01]  /*451d0*/  UIADD3 UR24, UR6, 0xf9000, URZ ;  /* 0x000f900006187890 */ /* 0x002fe2000fffe03f */
[----:B------:R-:W-:Y:S01]  /*451e0*/  UMOV UR26, UR46 ;  /* 0x0000002e001a7c82 */ /* 0x000fe20008000000 */
[----:B------:R1:W-:Y:S01]  /*451f0*/  UTMAREDG.4D.ADD [UR32], [UR4] ;  /* 0x00000020040073b6 */ /* 0x0003e20008018000 */
[----:B--2---:R-:W-:Y:S01]  /*45200*/  UIADD3 UR16, UR6, 0xf5000, URZ ;  /* 0x000f500006107890 */ /* 0x004fe2000fffe03f */
[----:B------:R-:W-:Y:S01]  /*45210*/  UMOV UR18, UR47 ;  /* 0x0000002f00127c82 */ /* 0x000fe20008000000 */
[----:B----4-:R-:W-:-:S07]  /*45220*/  UIADD3 UR8, UR6, 0xc9400, URZ ;  /* 0x000c940006087890 */ /* 0x010fce000fffe03f */
[----:B------:R2:W-:Y:S01]  /*45230*/  UTMAREDG.4D.ADD [UR16], [UR4] ;  /* 0x00000010040073b6 */ /* 0x0005e20008018000 */
[----:B------:R-:W-:Y:S01]  /*45240*/  UMOV UR10, UR48 ;  /* 0x00000030000a7c82 */ /* 0x000fe20008000000 */
[----:B------:R-:W-:Y:S01]  /*45250*/  UIADD3 UR48, UR6, 0xcd400, URZ ;  /* 0x000cd40006307890 */ /* 0x000fe2000fffe03f */
[----:B------:R-:W-:Y:S01]  /*45260*/  UMOV UR9, 0xa0 ;  /* 0x000000a000097882 */ /* 0x000fe20000000000 */
[----:B-1----:R-:W-:Y:S01]  /*45270*/  UIADD3 UR32, UR6, 0xd1400, URZ ;  /* 0x000d140006207890 */ /* 0x002fe2000fffe03f */
[----:B------:R1:W-:Y:S01]  /*45280*/  UTMAREDG.4D.ADD [UR24], [UR4] ;  /* 0x00000018040073b6 */ /* 0x0003e20008018000 */
[----:B------:R-:W-:Y:S01]  /*45290*/  UMOV UR33, 0xa0 ;  /* 0x000000a000217882 */ /* 0x000fe20000000000 */
[----:B------:R-:W-:Y:S01]  /*452a0*/  UMOV UR34, UR45 ;  /* 0x0000002d00227c82 */ /* 0x000fe20008000000 */
[----:B------:R4:W-:Y:S01]  /*452b0*/  UTMAREDG.4D.ADD [UR40], [UR4] ;  /* 0x00000028040073b6 */ /* 0x0009e20008018000 */
[----:B--2---:R-:W-:Y:S01]  /*452c0*/  R2UR UR20, R11 ;  /* 0x000000000b1472ca */ /* 0x004fe200000e0000 */
[----:B------:R-:W-:Y:S01]  /*452d0*/  UIADD3 UR16, UR6, 0x101000, URZ ;  /* 0x0010100006107890 */ /* 0x000fe2000fffe03f */
[----:B------:R-:W-:Y:S01]  /*452e0*/  R2UR UR19, R12 ;  /* 0x000000000c1372ca */ /* 0x000fe200000e0000 */
[----:B------:R-:W-:Y:S01]  /*452f0*/  UMOV UR18, UR29 ;  /* 0x0000001d00127c82 */ /* 0x000fe20008000000 */
[----:B------:R-:W-:Y:S01]  /*45300*/  R2UR UR17, R13 ;  /* 0x000000000d1172ca */ /* 0x000fe200000e0000 */
[----:B-1----:R-:W-:Y:S01]  /*45310*/  UIADD3 UR24, UR6, 0xd5400, URZ ;  /* 0x000d540006187890 */ /* 0x002fe2000fffe03f */
[----:B------:R-:W-:Y:S01]  /*45320*/  UMOV UR25, 0xa0 ;  /* 0x000000a000197882 */ /* 0x000fe20000000000 */
[----:B----4-:R-:W-:-:S10]  /*45330*/  UIADD3 UR40, UR6, 0xdd400, URZ ;  /* 0x000dd40006287890 */ /* 0x010fd4000fffe03f */
[----:B------:R1:W-:Y:S01]  /*45340*/  UTMAREDG.4D.ADD [UR16], [UR4] ;  /* 0x00000010040073b6 */ /* 0x0003e20008018000 */
[----:B------:R-:W-:Y:S01]  /*45350*/  UMOV UR41, 0xa0 ;  /* 0x000000a000297882 */ /* 0x000fe20000000000 */
[----:B------:R-:W-:Y:S01]  /*45360*/  UMOV UR42, UR21 ;  /* 0x00000015002a7c82 */ /* 0x000fe20008000000 */
[----:B------:R-:W-:Y:S02]  /*45370*/  R2UR UR21, R10 ;  /* 0x000000000a1572ca */ /* 0x000fe400000e0000 */
[----:B------:R-:W-:Y:S01]  /*45380*/  MOV R10, UR45 ;  /* 0x0000002d000a7c02 */ /* 0x000fe20008000f00 */
[----:B------:R2:W-:Y:S01]  /*45390*/  UTMAREDG.4D.ADD [UR56], [UR4] ;  /* 0x00000038040073b6 */ /* 0x0005e20008018000 */
[----:B------:R4:W-:Y:S01]  /*453a0*/  UTMAREDG.4D.ADD [UR8], [UR4] ;  /* 0x00000008040073b6 */ /* 0x0009e20008018000 */
[----:B-1----:R-:W-:Y:S01]  /*453b0*/  UIADD3 UR16, UR6, 0xd9400, URZ ;  /* 0x000d940006107890 */ /* 0x002fe2000fffe03f */
[----:B------:R-:W-:Y:S01]  /*453c0*/  UMOV UR17, 0xa0 ;  /* 0x000000a000117882 */ /* 0x000fe20000000000 */
[----:B------:R-:W-:Y:S01]  /*453d0*/  UMOV UR19, UR38 ;  /* 0x0000002600137c82 */ /* 0x000fe20008000000 */
[----:B------:R-:W-:Y:S01]  /*453e0*/  UMOV UR20, UR37 ;  /* 0x0000002500147c82 */ /* 0x000fe20008000000 */
[----:B------:R-:W-:Y:S01]  /*453f0*/  UMOV UR18, UR22 ;  /* 0x0000001600127c82 */ /* 0x000fe20008000000 */
[----:B------:R-:W-:Y:S01]  /*45400*/  MOV R11, UR20 ;  /* 0x00000014000b7c02 */ /* 0x000fe20008000f00 */
[----:B--2---:R-:W-:Y:S01]  /*45410*/  UMOV UR58, UR50 ;  /* 0x00000032003a7c82 */ /* 0x004fe20008000000 */
[----:B------:R-:W-:Y:S01]  /*45420*/  UMOV UR50, UR7 ;  /* 0x0000000700327c82 */ /* 0x000fe20008000000 */
[----:B------:R-:W-:Y:S01]  /*45430*/  UMOV UR26, UR58 ;  /* 0x0000003a001a7c82 */ /* 0x000fe20008000000 */
[----:B------:R1:W-:Y:S01]  /*45440*/  UTMAREDG.4D.ADD [UR48], [UR4] ;  /* 0x00000030040073b6 */ /* 0x0003e20008018000 */
[----:B------:R-:W-:Y:S01]  /*45450*/  USHF.L.U32 UR60, UR14, 0x7, URZ ;  /* 0x000000070e3c7899 */ /* 0x000fe2000800063f */
[----:B------:R-:W-:Y:S01]  /*45460*/  MOV R12, UR19 ;  /* 0x00000013000c7c02 */ /* 0x000fe20008000f00 */
[----:B------:R-:W-:Y:S01]  /*45470*/  UIADD3 UR56, UR6, 0xe1800, URZ ;  /* 0x000e180006387890 */ /* 0x000fe2000fffe03f */
[----:B------:R-:W-:Y:S01]  /*45480*/  R2UR UR22, R9 ;  /* 0x00000000091672ca */ /* 0x000fe200000e0000 */
[----:B----4-:R-:W-:Y:S01]  /*45490*/  UIADD3 UR8, UR6, 0xe1400, URZ ;  /* 0x000e140006087890 */ /* 0x010fe2000fffe03f */
[----:B------:R-:W-:Y:S01]  /*454a0*/  MOV R9, UR46 ;  /* 0x0000002e00097c02 */ /* 0x000fe20008000f00 */
[----:B------:R-:W-:Y:S01]  /*454b0*/  UMOV UR10, UR15 ;  /* 0x0000000f000a7c82 */ /* 0x000fe20008000000 */
[----:B------:R2:W-:Y:S01]  /*454c0*/  UTMAREDG.4D.ADD [UR32], [UR4] ;  /* 0x00000020040073b6 */ /* 0x0005e20008018000 */
[----:B------:R-:W-:Y:S01]  /*454d0*/  UMOV UR57, 0xc0 ;  /* 0x000000c000397882 */ /* 0x000fe20000000000 */
[----:B------:R4:W-:Y:S01]  /*454e0*/  UTMAREDG.4D.ADD [UR24], [UR4] ;  /* 0x00000018040073b6 */ /* 0x0009e20008018000 */
[----:B-1----:R-:W-:Y:S01]  /*454f0*/  UIADD3 UR48, UR6, 0xe9800, URZ ;  /* 0x000e980006307890 */ /* 0x002fe2000fffe03f */
[----:B------:R-:W-:Y:S01]  /*45500*/  UMOV UR49, 0xc0 ;  /* 0x000000c000317882 */ /* 0x000fe20000000000 */
[----:B------:R-:W-:Y:S01]  /*45510*/  UMOV UR50, UR55 ;  /* 0x0000003700327c82 */ /* 0x000fe20008000000 */
[----:B------:R1:W-:Y:S01]  /*45520*/  UTMAREDG.4D.ADD [UR16], [UR4] ;  /* 0x00000010040073b6 */ /* 0x0003e20008018000 */
[----:B--2---:R-:W-:Y:S01]  /*45530*/  UIADD3 UR32, UR6, 0xe5400, URZ ;  /* 0x000e540006207890 */ /* 0x004fe2000fffe03f */
[----:B------:R-:W-:Y:S01]  /*45540*/  UMOV UR34, UR61 ;  /* 0x0000003d00227c82 */ /* 0x000fe20008000000 */
[----:B------:R2:W-:Y:S01]  /*45550*/  UTMAREDG.4D.ADD [UR40], [UR4] ;  /* 0x00000028040073b6 */ /* 0x0005e20008018000 */
[----:B----4-:R-:W-:Y:S01]  /*45560*/  UIADD3 UR24, UR6, 0xe9400, URZ ;  /* 0x000e940006187890 */ /* 0x010fe2000fffe03f */
[----:B------:R-:W-:Y:S01]  /*45570*/  UMOV UR26, UR55 ;  /* 0x00000037001a7c82 */ /* 0x000fe20008000000 */
[----:B------:R4:W-:Y:S01]  /*45580*/  UTMAREDG.4D.ADD [UR8], [UR4] ;  /* 0x00000008040073b6 */ /* 0x0009e20008018000 */
[----:B-1----:R-:W-:Y:S01]  /*45590*/  UIADD3 UR16, UR6, 0xed400, URZ ;  /* 0x000ed40006107890 */ /* 0x002fe2000fffe03f */
[----:B------:R-:W-:-:S02]  /*455a0*/  UMOV UR18, UR54 ;  /* 0x0000003600127c82 */ /* 0x000fc40008000000 */
[----:B------:R1:W-:Y:S01]  /*455b0*/  UTMAREDG.4D.ADD [UR32], [UR4] ;  /* 0x00000020040073b6 */ /* 0x0003e20008018000 */
[----:B--2---:R-:W-:Y:S01]  /*455c0*/  UIADD3 UR40, UR6, 0xd9800, URZ ;  /* 0x000d980006287890 */ /* 0x004fe2000fffe03f */
[----:B------:R-:W-:Y:S01]  /*455d0*/  UMOV UR41, 0xc0 ;  /* 0x000000c000297882 */ /* 0x000fe20000000000 */
[----:B------:R-:W-:Y:S01]  /*455e0*/  UMOV UR42, UR22 ;  /* 0x00000016002a7c82 */ /* 0x000fe20008000000 */
[----:B------:R2:W-:Y:S01]  /*455f0*/  UTMAREDG.4D.ADD [UR24], [UR4] ;  /* 0x00000018040073b6 */ /* 0x0005e20008018000 */
[----:B----4-:R-:W-:Y:S01]  /*45600*/  UIADD3 UR8, UR6, 0xf1400, URZ ;  /* 0x000f140006087890 */ /* 0x010fe2000fffe03f */
[----:B------:R-:W-:Y:S01]  /*45610*/  UMOV UR10, UR53 ;  /* 0x00000035000a7c82 */ /* 0x000fe20008000000 */
[----:B------:R4:W-:Y:S01]  /*45620*/  UTMAREDG.4D.ADD [UR16], [UR4] ;  /* 0x00000010040073b6 */ /* 0x0009e20008018000 */
[----:B-1----:R-:W-:Y:S01]  /*45630*/  UIADD3 UR32, UR6, 0xcd800, URZ ;  /* 0x000cd80006207890 */ /* 0x002fe2000fffe03f */
[----:B------:R-:W-:Y:S01]  /*45640*/  UMOV UR33, 0xc0 ;  /* 0x000000c000217882 */ /* 0x000fe20000000000 */
[----:B------:R-:W-:-:S04]  /*45650*/  UMOV UR34, UR7 ;  /* 0x0000000700227c82 */ /* 0x000fc80008000000 */
[----:B------:R1:W-:Y:S01]  /*45660*/  UTMAREDG.4D.ADD [UR8], [UR4] ;  /* 0x00000008040073b6 */ /* 0x0003e20008018000 */
[----:B--2---:R-:W-:Y:S01]  /*45670*/  UIADD3 UR24, UR6, 0xf5400, URZ ;  /* 0x000f540006187890 */ /* 0x004fe2000fffe03f */
[----:B------:R-:W-:Y:S01]  /*45680*/  UMOV UR26, UR47 ;  /* 0x0000002f001a7c82 */ /* 0x000fe20008000000 */
[----:B----4-:R-:W-:-:S07]  /*45690*/  UIADD3 UR16, UR6, 0xf9400, URZ ;  /* 0x000f940006107890 */ /* 0x010fce000fffe03f */
[----:B------:R2:W-:Y:S01]  /*456a0*/  UTMAREDG.4D.ADD [UR24], [UR4] ;  /* 0x00000018040073b6 */ /* 0x0005e20008018000 */
[----:B------:R-:W-:Y:S01]  /*456b0*/  UMOV UR18, UR46 ;  /* 0x0000002e00127c82 */ /* 0x000fe20008000000 */
[----:B-1----:R-:W-:Y:S01]  /*456c0*/  UIADD3 UR8, UR6, 0xfd400, URZ ;  /* 0x000fd40006087890 */ /* 0x002fe2000fffe03f */
[----:B------:R1:W-:Y:S01]  /*456d0*/  UTMAREDG.4D.ADD [UR16], [UR4] ;  /* 0x00000010040073b6 */ /* 0x0003e20008018000 */
[----:B------:R-:W-:-:S07]  /*456e0*/  UMOV UR10, UR39 ;  /* 0x00000027000a7c82 */ /* 0x000fce0008000000 */
[----:B------:R4:W-:Y:S01]  /*456f0*/  UTMAREDG.4D.ADD [UR8], [UR4] ;  /* 0x00000008040073b6 */ /* 0x0009e20008018000 */
[----:B--2---:R-:W-:Y:S01]  /*45700*/  UIADD3 UR24, UR6, 0x101400, URZ ;  /* 0x0010140006187890 */ /* 0x004fe2000fffe03f */
[----:B------:R-:W-:Y:S01]  /*45710*/  UMOV UR26, UR29 ;  /* 0x0000001d001a7c82 */ /* 0x000fe20008000000 */
[----:B-1----:R-:W-:-:S07]  /*45720*/  UIADD3 UR16, UR6, 0x105400, URZ ;  /* 0x0010540006107890 */ /* 0x002fce000fffe03f */
[----:B------:R1:W-:Y:S01]  /*45730*/  UTMAREDG.4D.ADD [UR24], [UR4] ;  /* 0x00000018040073b6 */ /* 0x0003e20008018000 */
[----:B------:R-:W-:Y:S01]  /*45740*/  UMOV UR18, UR23 ;  /* 0x0000001700127c82 */ /* 0x000fe20008000000 */
[----:B------:R-:W-:Y:S02]  /*45750*/  R2UR UR23, R8 ;  /* 0x00000000081772ca */ /* 0x000fe400000e0000 */
[----:B------:R-:W-:Y:S01]  /*45760*/  MOV R8, UR47 ;  /* 0x0000002f00087c02 */ /* 0x000fe20008000f00 */
[----:B----4-:R-:W-:Y:S01]  /*45770*/  UIADD3 UR8, UR6, 0xc9800, URZ ;  /* 0x000c980006087890 */ /* 0x010fe2000fffe03f */
[----:B------:R2:W-:Y:S01]  /*45780*/  UTMAREDG.4D.ADD [UR16], [UR4] ;  /* 0x00000010040073b6 */ /* 0x0005e20008018000 */
[----:B------:R-:W-:Y:S01]  /*45790*/  UMOV UR9, 0xc0 ;  /* 0x000000c000097882 */ /* 0x000fe20000000000 */
[----:B------:R-:W-:Y:S01]  /*457a0*/  UMOV UR10, UR60 ;  /* 0x0000003c000a7c82 */ /* 0x000fe20008000000 */
[----:B------:R-:W-:-:S05]  /*457b0*/  UMOV UR60, UR37 ;  /* 0x00000025003c7c82 */ /* 0x000fca0008000000 */
[----:B------:R4:W-:Y:S01]  /*457c0*/  UTMAREDG.4D.ADD [UR8], [UR4] ;  /* 0x00000008040073b6 */ /* 0x0009e20008018000 */
[----:B-1----:R-:W-:Y:S01]  /*457d0*/  UIADD3 UR24, UR6, 0xd5800, URZ ;  /* 0x000d580006187890 */ /* 0x002fe2000fffe03f */
[----:B------:R-:W-:Y:S01]  /*457e0*/  UMOV UR25, 0xc0 ;  /* 0x000000c000197882 */ /* 0x000fe20000000000 */
[----:B------:R-:W-:Y:S01]  /*457f0*/  UMOV UR26, UR58 ;  /* 0x0000003a001a7c82 */ /* 0x000fe20008000000 */
[----:B------:R1:W-:Y:S01]  /*45800*/  UTMAREDG.4D.ADD [UR32], [UR4] ;  /* 0x00000020040073b6 */ /* 0x0003e20008018000 */
[----:B--2---:R-:W-:Y:S01]  /*45810*/  UIADD3 UR16, UR6, 0xd1800, URZ ;  /* 0x000d180006107890 */ /* 0x004fe2000fffe03f */
[----:B------:R-:W-:Y:S01]  /*45820*/  UMOV UR17, 0xc0 ;  /* 0x000000c000117882 */ /* 0x000fe20000000000 */
[----:B------:R-:W-:Y:S01]  /*45830*/  UMOV UR18, UR45 ;  /* 0x0000002d00127c82 */ /* 0x000fe20008000000 */
[----:B------:R-:W-:Y:S01]  /*45840*/  MOV R13, UR17 ;  /* 0x00000011000d7c02 */ /* 0x000fe20008000f00 */
[----:B----4-:R-:W-:-:S05]  /*45850*/  UIADD3 UR8, UR6, 0xe5800, URZ ;  /* 0x000e580006087890 */ /* 0x010fca000fffe03f */
[----:B------:R2:W-:Y:S01]  /*45860*/  UTMAREDG.4D.ADD [UR16], [UR4] ;  /* 0x00000010040073b6 */ /* 0x0005e20008018000 */
[----:B------:R-:W-:Y:S01]  /*45870*/  UMOV UR10, UR61 ;  /* 0x0000003d000a7c82 */ /* 0x000fe20008000000 */
[----:B-1----:R-:W-:Y:S01]  /*45880*/  UIADD3 UR32, UR6, 0xed800, URZ ;  /* 0x000ed80006207890 */ /* 0x002fe2000fffe03f */
[----:B------:R1:W-:Y:S01]  /*45890*/  UTMAREDG.4D.ADD [UR24], [UR4] ;  /* 0x00000018040073b6 */ /* 0x0003e20008018000 */
[----:B------:R-:W-:Y:S01]  /*458a0*/  UMOV UR34, UR54 ;  /* 0x0000003600227c82 */ /* 0x000fe20008000000 */
[----:B------:R4:W-:Y:S01]  /*458b0*/  UTMAREDG.4D.ADD [UR40], [UR4] ;  /* 0x00000028040073b6 */ /* 0x0009e20008018000 */
[----:B--2---:R-:W-:Y:S01]  /*458c0*/  R2UR UR20, R11 ;  /* 0x000000000b1472ca */ /* 0x004fe200000e0000 */
[----:B------:R-:W-:Y:S01]  /*458d0*/  UIADD3 UR16, UR6, 0xdd800, URZ ;  /* 0x000dd80006107890 */ /* 0x000fe2000fffe03f */
[----:B------:R-:W-:Y:S01]  /*458e0*/  R2UR UR19, R12 ;  /* 0x000000000c1372ca */ /* 0x000fe200000e0000 */
[----:B------:R-:W-:Y:S01]  /*458f0*/  UMOV UR18, UR21 ;  /* 0x0000001500127c82 */ /* 0x000fe20008000000 */
[----:B------:R-:W-:-:S02]  /*45900*/  R2UR UR17, R13 ;  /* 0x000000000d1172ca */ /* 0x000fc400000e0000 */
[----:B------:R-:W-:Y:S01]  /*45910*/  MOV R11, UR44 ;  /* 0x0000002c000b7c02 */ /* 0x000fe20008000f00 */
[----:B-1----:R-:W-:Y:S01]  /*45920*/  UMOV UR26, UR58 ;  /* 0x0000003a001a7c82 */ /* 0x002fe20008000000 */
[----:B------:R-:W-:Y:S01]  /*45930*/  UMOV UR58, UR15 ;  /* 0x0000000f003a7c82 */ /* 0x000fe20008000000 */
[----:B------:R-:W-:Y:S01]  /*45940*/  UIADD3 UR24, UR6, 0xf1800, URZ ;  /* 0x000f180006187890 */ /* 0x000fe2000fffe03f */
[----:B------:R-:W-:Y:S01]  /*45950*/  MOV R12, UR43 ;  /* 0x0000002b000c7c02 */ /* 0x000fe20008000f00 */
[----:B----4-:R-:W-:-:S06]  /*45960*/  UIADD3 UR40, UR6, 0xf9800, URZ ;  /* 0x000f980006287890 */ /* 0x010fcc000fffe03f */
[----:B------:R1:W-:Y:S01]  /*45970*/  UTMAREDG.4D.ADD [UR16], [UR4] ;  /* 0x00000010040073b6 */ /* 0x0003e20008018000 */
[----:B------:R-:W-:Y:S01]  /*45980*/  UMOV UR42, UR46 ;  /* 0x0000002e002a7c82 */ /* 0x000fe20008000000 */
[----:B------:R-:W-:Y:S01]  /*45990*/  R2UR UR46, R9 ;  /* 0x00000000092e72ca */ /* 0x000fe200000e0000 */
[----:B------:R2:W-:-:S12]  /*459a0*/  UTMAREDG.4D.ADD [UR56], [UR4] ;  /* 0x00000038040073b6 */ /* 0x0005d80008018000 */
[----:B------:R-:W-:Y:S01]  /*459b0*/  MOV R9, UR46 ;  /* 0x0000002e00097c02 */ /* 0x000fe20008000f00 */
[----:B------:R4:W-:Y:S01]  /*459c0*/  UTMAREDG.4D.ADD [UR8], [UR4] ;  /* 0x00000008040073b6 */ /* 0x0009e20008018000 */
[----:B-1----:R-:W-:Y:S01]  /*459d0*/  UIADD3 UR16, UR6, 0xf5800, URZ ;  /* 0x000f580006107890 */ /* 0x002fe2000fffe03f */
[----:B------:R-:W-:Y:S01]  /*459e0*/  UMOV UR17, 0xc0 ;  /* 0x000000c000117882 */ /* 0x000fe20000000000 */
[----:B------:R-:W-:Y:S01]  /*459f0*/  UMOV UR19, UR38 ;  /* 0x0000002600137c82 */ /* 0x000fe20008000000 */
[----:B------:R1:W-:Y:S01]  /*45a00*/  UTMAREDG.4D.ADD [UR48], [UR4] ;  /* 0x00000030040073b6 */ /* 0x0003e20008018000 */
[----:B------:R-:W-:Y:S01]  /*45a10*/  UMOV UR20, UR37 ;  /* 0x0000002500147c82 */ /* 0x000fe20008000000 */
[----:B------:R-:W-:Y:S01]  /*45a20*/  UMOV UR18, UR47 ;  /* 0x0000002f00127c82 */ /* 0x000fe20008000000 */
[----:B------:R-:W-:Y:S01]  /*45a30*/  R2UR UR47, R8 ;  /* 0x00000000082f72ca */ /* 0x000fe200000e0000 */
[----:B--2---:R-:W-:Y:S02]  /*45a40*/  USHF.L.U32 UR60, UR14, 0x7, URZ ;  /* 0x000000070e3c7899 */ /* 0x004fe4000800063f */
[----:B------:R-:W-:Y:S01]  /*45a50*/  UIADD3 UR56, UR6, 0xfdc00, URZ ;  /* 0x000fdc0006387890 */ /* 0x000fe2000fffe03f */
[----:B------:R2:W-:Y:S01]  /*45a60*/  UTMAREDG.4D.ADD [UR32], [UR4] ;  /* 0x00000020040073b6 */ /* 0x0005e20008018000 */
[----:B------:R-:W-:Y:S01]  /*45a70*/  UMOV UR57, 0xe0 ;  /* 0x000000e000397882 */ /* 0x000fe20000000000 */
[----:B------:R-:W-:Y:S01]  /*45a80*/  UMOV UR58, UR39 ;  /* 0x00000027003a7c82 */ /* 0x000fe20008000000 */
[----:B----4-:R-:W-:Y:S01]  /*45a90*/  UIADD3 UR8, UR6, 0xfd800, URZ ;  /* 0x000fd80006087890 */ /* 0x010fe2000fffe03f */
[----:B------:R-:W-:-:S05]  /*45aa0*/  UMOV UR10, UR39 ;  /* 0x00000027000a7c82 */ /* 0x000fca0008000000 */
[----:B------:R-:W-:Y:S01]  /*45ab0*/  MOV R8, UR47 ;  /* 0x0000002f00087c02 */ /* 0x000fe20008000f00 */
[----:B-1----:R-:W-:Y:S01]  /*45ac0*/  UMOV UR50, UR26 ;  /* 0x0000001a00327c82 */ /* 0x002fe20008000000 */
[----:B------:R-:W-:Y:S01]  /*45ad0*/  UMOV UR26, UR53 ;  /* 0x00000035001a7c82 */ /* 0x000fe20008000000 */
[----:B------:R-:W-:Y:S01]  /*45ae0*/  UIADD3 UR48, UR6, 0x105c00, URZ ;  /* 0x00105c0006307890 */ /* 0x000fe2000fffe03f */
[----:B------:R1:W-:Y:S01]  /*45af0*/  UTMAREDG.4D.ADD [UR24], [UR4] ;  /* 0x00000018040073b6 */ /* 0x0003e20008018000 */
[----:B------:R-:W-:Y:S01]  /*45b00*/  UMOV UR49, 0xe0 ;  /* 0x000000e000317882 */ /* 0x000fe20000000000 */
[----:B--2---:R-:W-:Y:S01]  /*45b10*/  UIADD3 UR32, UR6, 0x101800, URZ ;  /* 0x0010180006207890 */ /* 0x004fe2000fffe03f */
[----:B------:R-:W-:Y:S01]  /*45b20*/  UMOV UR34, UR29 ;  /* 0x0000001d00227c82 */ /* 0x000fe20008000000 */
[----:B------:R2:W-:Y:S01]  /*45b30*/  UTMAREDG.4D.ADD [UR16], [UR4] ;  /* 0x00000010040073b6 */ /* 0x0005e20008018000 */
[----:B------:R4:W-:Y:S01]  /*45b40*/  UTMAREDG.4D.ADD [UR40], [UR4] ;  /* 0x00000028040073b6 */ /* 0x0009e20008018000 */
[----:B-1----:R-:W-:Y:S01]  /*45b50*/  UIADD3 UR24, UR6, 0x105800, URZ ;  /* 0x0010580006187890 */ /* 0x002fe2000fffe03f */
[----:B------:R-:W-:Y:S01]  /*45b60*/  UMOV UR26, UR23 ;  /* 0x00000017001a7c82 */ /* 0x000fe20008000000 */
[----:B------:R1:W-:Y:S01]  /*45b70*/  UTMAREDG.4D.ADD [UR8], [UR4] ;  /* 0x00000008040073b6 */ /* 0x0003e20008018000 */
[----:B--2---:R-:W-:Y:S01]  /*45b80*/  UIADD3 UR16, UR6, 0xc9c00, URZ ;  /* 0x000c9c0006107890 */ /* 0x004fe2000fffe03f */
[----:B------:R-:W-:Y:S01]  /*45b90*/  UMOV UR17, 0xe0 ;  /* 0x000000e000117882 */ /* 0x000fe20000000000 */
[----:B------:R-:W-:Y:S01]  /*45ba0*/  UMOV UR18, UR60 ;  /* 0x0000003c00127c82 */ /* 0x000fe20008000000 */
[----:B------:R2:W-:Y:S01]  /*45bb0*/  UTMAREDG.4D.ADD [UR32], [UR4] ;  /* 0x00000020040073b6 */ /* 0x0005e20008018000 */
[----:B------:R-:W-:Y:S01]  /*45bc0*/  UMOV UR60, UR37 ;  /* 0x00000025003c7c82 */ /* 0x000fe20008000000 */
[----:B----4-:R-:W-:Y:S01]  /*45bd0*/  UIADD3 UR40, UR6, 0xedc00, URZ ;  /* 0x000edc0006287890 */ /* 0x010fe2000fffe03f */
[----:B------:R-:W-:Y:S01]  /*45be0*/  UMOV UR41, 0xe0 ;  /* 0x000000e000297882 */ /* 0x000fe20000000000 */
[----:B------:R-:W-:Y:S01]  /*45bf0*/  UMOV UR42, UR54 ;  /* 0x00000036002a7c82 */ /* 0x000fe20008000000 */
[----:B------:R4:W-:Y:S01]  /*45c00*/  UTMAREDG.4D.ADD [UR24], [UR4] ;  /* 0x00000018040073b6 */ /* 0x0009e20008018000 */
[----:B------:R-:W-:Y:S01]  /*45c10*/  MOV R13, UR41 ;  /* 0x00000029000d7c02 */ /* 0x000fe20008000f00 */
[----:B-1----:R-:W-:Y:S01]  /*45c20*/  UIADD3 UR8, UR6, 0xcdc00, URZ ;  /* 0x000cdc0006087890 */ /* 0x002fe2000fffe03f */
[----:B------:R-:W-:Y:S01]  /*45c30*/  UMOV UR9, 0xe0 ;  /* 0x000000e000097882 */ /* 0x000fe20000000000 */
[----:B------:R-:W-:Y:S01]  /*45c40*/  UMOV UR10, UR7 ;  /* 0x00000007000a7c82 */ /* 0x000fe20008000000 */
[----:B------:R1:W-:Y:S01]  /*45c50*/  UTMAREDG.4D.ADD [UR16], [UR4] ;  /* 0x00000010040073b6 */ /* 0x0003e20008018000 */
[----:B--2---:R-:W-:Y:S01]  /*45c60*/  UIADD3 UR32, UR6, 0xe9c00, URZ ;  /* 0x000e9c0006207890 */ /* 0x004fe2000fffe03f */
[----:B------:R-:W-:Y:S01]  /*45c70*/  UMOV UR33, 0xe0 ;  /* 0x000000e000217882 */ /* 0x000fe20000000000 */
[----:B------:R-:W-:-:S03]  /*45c80*/  UMOV UR34, UR55 ;  /* 0x0000003700227c82 */ /* 0x000fc60008000000 */
[----:B------:R2:W-:Y:S01]  /*45c90*/  UTMAREDG.4D.ADD [UR8], [UR4] ;  /* 0x00000008040073b6 */ /* 0x0005e20008018000 */
[----:B----4-:R-:W-:Y:S01]  /*45ca0*/  UIADD3 UR24, UR6, 0xd1c00, URZ ;  /* 0x000d1c0006187890 */ /* 0x010fe2000fffe03f */
[----:B------:R-:W-:Y:S01]  /*45cb0*/  UMOV UR25, 0xe0 ;  /* 0x000000e000197882 */ /* 0x000fe20000000000 */
[----:B------:R-:W-:Y:S01]  /*45cc0*/  UMOV UR26, UR45 ;  /* 0x0000002d001a7c82 */ /* 0x000fe20008000000 */
[----:B------:R-:W-:Y:S01]  /*45cd0*/  R2UR UR45, R10 ;  /* 0x000000000a2d72ca */ /* 0x000fe200000e0000 */
[----:B-1----:R-:W-:-:S05]  /*45ce0*/  UIADD3 UR16, UR6, 0xd5c00, URZ ;  /* 0x000d5c0006107890 */ /* 0x002fca000fffe03f */
[----:B------:R1:W-:Y:S01]  /*45cf0*/  UTMAREDG.4D.ADD [UR24], [UR4] ;  /* 0x00000018040073b6 */ /* 0x0003e20008018000 */
[----:B------:R-:W-:Y:S01]  /*45d00*/  UMOV UR18, UR50 ;  /* 0x0000003200127c82 */ /* 0x000fe20008000000 */
[----:B--2---:R-:W-:Y:S02]  /*45d10*/  UIADD3 UR8, UR6, 0xd9c00, URZ ;  /* 0x000d9c0006087890 */ /* 0x004fe4000fffe03f */
[----:B------:R2:W-:Y:S01]  /*45d20*/  UTMAREDG.4D.ADD [UR16], [UR4] ;  /* 0x00000010040073b6 */ /* 0x0005e20008018000 */
[----:B------:R-:W-:Y:S02]  /*45d30*/  UMOV UR10, UR22 ;  /* 0x00000016000a7c82 */ /* 0x000fe40008000000 */
[----:B------:R-:W-:-:S04]  /*45d40*/  MOV R10, UR45 ;  /* 0x0000002d000a7c02 */ /* 0x000fc80008000f00 */
        /* <DEDUP_REMOVED lines=15> */
[----:B------:R2:W-:Y:S01]  /*45e40*/  UTMAREDG.4D.ADD [UR40], [UR4] ;  /* 0x00000028040073b6 */ /* 0x0005e20008018000 */
[----:B----4-:R-:W-:Y:S01]  /*45e50*/  UIADD3 UR8, UR6, 0x101c00, URZ ;  /* 0x00101c0006087890 */ /* 0x010fe2000fffe03f */
[----:B------:R-:W-:Y:S02]  /*45e60*/  UMOV UR10, UR29 ;  /* 0x0000001d000a7c82 */ /* 0x000fe40008000000 */
[----:B------:R4:W-:Y:S01]  /*45e70*/  UTMAREDG.4D.ADD [UR24], [UR4] ;  /* 0x00000018040073b6 */ /* 0x0009e20008018000 */
[----:B-1----:R-:W-:Y:S01]  /*45e80*/  UIADD3 UR32, UR6, 0xca000, URZ ;  /* 0x000ca00006207890 */ /* 0x002fe2000fffe03f */
[----:B------:R-:W-:Y:S01]  /*45e90*/  UMOV UR33, 0x100 ;  /* 0x0000010000217882 */ /* 0x000fe20000000000 */
[----:B--2---:R-:W-:Y:S01]  /*45ea0*/  R2UR UR44, R11 ;  /* 0x000000000b2c72ca */ /* 0x004fe200000e0000 */
[----:B------:R-:W-:Y:S01]  /*45eb0*/  UIADD3 UR40, UR6, 0xf5c00, URZ ;  /* 0x000f5c0006287890 */ /* 0x000fe2000fffe03f */
[----:B------:R-:W-:Y:S01]  /*45ec0*/  R2UR UR43, R12 ;  /* 0x000000000c2b72ca */ /* 0x000fe200000e0000 */
[----:B------:R-:W-:Y:S01]  /*45ed0*/  UMOV UR42, UR47 ;  /* 0x0000002f002a7c82 */ /* 0x000fe20008000000 */
[----:B------:R-:W-:Y:S01]  /*45ee0*/  R2UR UR41, R13 ;  /* 0x000000000d2972ca */ /* 0x000fe200000e0000 */
[----:B----4-:R-:W-:Y:S01]  /*45ef0*/  UIADD3 UR24, UR6, 0xce000, URZ ;  /* 0x000ce00006187890 */ /* 0x010fe2000fffe03f */
[----:B------:R-:W-:Y:S01]  /*45f00*/  UMOV UR25, 0x100 ;  /* 0x0000010000197882 */ /* 0x000fe20000000000 */
[----:B------:R-:W-:-:S10]  /*45f10*/  UMOV UR26, UR7 ;  /* 0x00000007001a7c82 */ /* 0x000fd40008000000 */
        /* <DEDUP_REMOVED lines=8> */
[----:B------:R-:W-:Y:S01]  /*45fa0*/  MOV R12, UR43 ;  /* 0x0000002b000c7c02 */ /* 0x000fe20008000f00 */
[----:B--2---:R-:W-:Y:S01]  /*45fb0*/  UIADD3 UR16, UR6, 0xd2000, URZ ;  /* 0x000d200006107890 */ /* 0x004fe2000fffe03f */
[----:B------:R-:W-:Y:S01]  /*45fc0*/  MOV R11, UR44 ;  /* 0x0000002c000b7c02 */ /* 0x000fe20008000f00 */
[----:B------:R-:W-:Y:S01]  /*45fd0*/  UMOV UR17, 0x100 ;  /* 0x0000010000117882 */ /* 0x000fe20000000000 */
[----:B------:R-:W-:Y:S01]  /*45fe0*/  UMOV UR18, UR45 ;  /* 0x0000002d00127c82 */ /* 0x000fe20008000000 */
[----:B------:R-:W-:Y:S01]  /*45ff0*/  R2UR UR45, R10 ;  /* 0x000000000a2d72ca */ /* 0x000fe200000e0000 */
[----:B----4-:R-:W-:Y:S01]  /*46000*/  USHF.L.U32 UR56, UR14, 0x7, URZ ;  /* 0x000000070e387899 */ /* 0x010fe2000800063f */
[----:B------:R-:W-:Y:S01]  /*46010*/  UMOV UR58, UR50 ;  /* 0x00000032003a7c82 */ /* 0x000fe20008000000 */
[----:B------:R-:W-:Y:S01]  /*46020*/  UMOV UR50, UR23 ;  /* 0x0000001700327c82 */ /* 0x000fe20008000000 */
[----:B------:R-:W-:Y:S01]  /*46030*/  UMOV UR42, UR58 ;  /* 0x0000003a002a7c82 */ /* 0x000fe20008000000 */
[----:B------:R2:W-:Y:S01]  /*46040*/  UTMAREDG.4D.ADD [UR48], [UR4] ;  /* 0x00000030040073b6 */ /* 0x0005e20008018000 */
[----:B------:R-:W-:-:S02]  /*46050*/  UMOV UR57, 0x120 ;  /* 0x0000012000397882 */ /* 0x000fc40000000000 */
[----:B------:R-:W-:Y:S01]  /*46060*/  UMOV UR34, UR56 ;  /* 0x0000003800227c82 */ /* 0x000fe20008000000 */
[----:B-1----:R-:W-:-:S04]  /*46070*/  UIADD3 UR8, UR6, 0xda000, URZ ;  /* 0x000da00006087890 */ /* 0x002fc8000fffe03f */
[----:B------:R-:W-:Y:S01]  /*46080*/  MOV R10, UR45 ;  /* 0x0000002d000a7c02 */ /* 0x000fe20008000f00 */
[----:B------:R-:W-:Y:S01]  /*46090*/  UMOV UR9, 0x100 ;  /* 0x0000010000097882 */ /* 0x000fe20000000000 */
[----:B------:R-:W-:Y:S01]  /*460a0*/  UMOV UR10, UR22 ;  /* 0x00000016000a7c82 */ /* 0x000fe20008000000 */
[----:B------:R1:W-:Y:S01]  /*460b0*/  UTMAREDG.4D.ADD [UR32], [UR4] ;  /* 0x00000020040073b6 */ /* 0x0003e20008018000 */
[----:B------:R4:W-:Y:S01]  /*460c0*/  UTMAREDG.4D.ADD [UR24], [UR4] ;  /* 0x00000018040073b6 */ /* 0x0009e20008018000 */
[----:B--2---:R-:W-:Y:S01]  /*460d0*/  UIADD3 UR48, UR6, 0xe2400, URZ ;  /* 0x000e240006307890 */ /* 0x004fe2000fffe03f */
[----:B------:R-:W-:Y:S01]  /*460e0*/  UMOV UR49, 0x120 ;  /* 0x0000012000317882 */ /* 0x000fe20000000000 */
[----:B------:R-:W-:Y:S01]  /*460f0*/  UMOV UR50, UR15 ;  /* 0x0000000f00327c82 */ /* 0x000fe20008000000 */
[----:B------:R2:W-:Y:S01]  /*46100*/  UTMAREDG.4D.ADD [UR16], [UR4] ;  /* 0x00000010040073b6 */ /* 0x0005e20008018000 */
[----:B-1----:R-:W-:Y:S01]  /*46110*/  UIADD3 UR32, UR6, 0xde000, URZ ;  /* 0x000de00006207890 */ /* 0x002fe2000fffe03f */
[----:B------:R-:W-:Y:S01]  /*46120*/  UMOV UR34, UR21 ;  /* 0x0000001500227c82 */ /* 0x000fe20008000000 */
[----:B------:R1:W-:Y:S01]  /*46130*/  UTMAREDG.4D.ADD [UR40], [UR4] ;  /* 0x00000028040073b6 */ /* 0x0003e20008018000 */
[----:B----4-:R-:W-:Y:S01]  /*46140*/  UIADD3 UR24, UR6, 0xe2000, URZ ;  /* 0x000e200006187890 */ /* 0x010fe2000fffe03f */
[----:B------:R-:W-:Y:S01]  /*46150*/  UMOV UR26, UR15 ;  /* 0x0000000f001a7c82 */ /* 0x000fe20008000000 */
[----:B------:R4:W-:Y:S01]  /*46160*/  UTMAREDG.4D.ADD [UR8], [UR4] ;  /* 0x00000008040073b6 */ /* 0x0009e20008018000 */
[----:B--2---:R-:W-:Y:S01]  /*46170*/  UIADD3 UR16, UR6, 0xe6000, URZ ;  /* 0x000e600006107890 */ /* 0x004fe2000fffe03f */
[----:B------:R-:W-:-:S02]  /*46180*/  UMOV UR18, UR61 ;  /* 0x0000003d00127c82 */ /* 0x000fc40008000000 */
[----:B------:R2:W-:Y:S01]  /*46190*/  UTMAREDG.4D.ADD [UR32], [UR4] ;  /* 0x00000020040073b6 */ /* 0x0005e20008018000 */
[----:B-1----:R-:W-:Y:S01]  /*461a0*/  UIADD3 UR40, UR6, 0xca400, URZ ;  /* 0x000ca40006287890 */ /* 0x002fe2000fffe03f */
[----:B------:R-:W-:Y:S01]  /*461b0*/  UMOV UR41, 0x120 ;  /* 0x0000012000297882 */ /* 0x000fe20000000000 */
[----:B------:R-:W-:Y:S01]  /*461c0*/  UMOV UR42, UR56 ;  /* 0x00000038002a7c82 */ /* 0x000fe20008000000 */
[----:B------:R1:W-:Y:S01]  /*461d0*/  UTMAREDG.4D.ADD [UR24], [UR4] ;  /* 0x00000018040073b6 */ /* 0x0003e20008018000 */
[----:B------:R-:W-:Y:S01]  /*461e0*/  MOV R13, UR41 ;  /* 0x00000029000d7c02 */ /* 0x000fe20008000f00 */
[----:B------:R-:W-:Y:S02]  /*461f0*/  UIADD3 UR56, UR6, 0xda400, URZ ;  /* 0x000da40006387890 */ /* 0x000fe4000fffe03f */
[----:B----4-:R-:W-:Y:S01]  /*46200*/  UIADD3 UR8, UR6, 0xea000, URZ ;  /* 0x000ea00006087890 */ /* 0x010fe2000fffe03f */
[----:B------:R-:W-:Y:S01]  /*46210*/  UMOV UR10, UR55 ;  /* 0x00000037000a7c82 */ /* 0x000fe20008000000 */
[----:B------:R4:W-:Y:S01]  /*46220*/  UTMAREDG.4D.ADD [UR16], [UR4] ;  /* 0x00000010040073b6 */ /* 0x0009e20008018000 */
[----:B--2---:R-:W-:Y:S01]  /*46230*/  UIADD3 UR32, UR6, 0x106000, URZ ;  /* 0x0010600006207890 */ /* 0x004fe2000fffe03f */
[----:B------:R-:W-:-:S05]  /*46240*/  UMOV UR34, UR23 ;  /* 0x0000001700227c82 */ /* 0x000fca0008000000 */
[----:B------:R2:W-:Y:S01]  /*46250*/  UTMAREDG.4D.ADD [UR8], [UR4] ;  /* 0x00000008040073b6 */ /* 0x0005e20008018000 */
[----:B-1----:R-:W-:Y:S01]  /*46260*/  UIADD3 UR24, UR6, 0xee000, URZ ;  /* 0x000ee00006187890 */ /* 0x002fe2000fffe03f */
[----:B------:R-:W-:Y:S01]  /*46270*/  UMOV UR26, UR54 ;  /* 0x00000036001a7c82 */ /* 0x000fe20008000000 */
[----:B----4-:R-:W-:-:S07]  /*46280*/  UIADD3 UR16, UR6, 0xf2000, URZ ;  /* 0x000f200006107890 */ /* 0x010fce000fffe03f */
[----:B------:R1:W-:Y:S01]  /*46290*/  UTMAREDG.4D.ADD [UR24], [UR4] ;  /* 0x00000018040073b6 */ /* 0x0003e20008018000 */
[----:B------:R-:W-:Y:S01]  /*462a0*/  UMOV UR18, UR53 ;  /* 0x0000003500127c82 */ /* 0x000fe20008000000 */
[----:B--2---:R-:W-:Y:S01]  /*462b0*/  UIADD3 UR8, UR6, 0xf6000, URZ ;  /* 0x000f600006087890 */ /* 0x004fe2000fffe03f */
[----:B------:R2:W-:Y:S01]  /*462c0*/  UTMAREDG.4D.ADD [UR16], [UR4] ;  /* 0x00000010040073b6 */ /* 0x0005e20008018000 */
[----:B------:R-:W-:Y:S01]  /*462d0*/  UMOV UR10, UR47 ;  /* 0x0000002f000a7c82 */ /* 0x000fe20008000000 */
[----:B------:R-:W-:-:S06]  /*462e0*/  R2UR UR47, R8 ;  /* 0x00000000082f72ca */ /* 0x000fcc00000e0000 */
[----:B------:R4:W-:Y:S01]  /*462f0*/  UTMAREDG.4D.ADD [UR8], [UR4] ;  /* 0x00000008040073b6 */ /* 0x0009e20008018000 */
[----:B-1----:R-:W-:Y:S01]  /*46300*/  UIADD3 UR24, UR6, 0xfa000, URZ ;  /* 0x000fa00006187890 */ /* 0x002fe2000fffe03f */
[----:B------:R-:W-:Y:S01]  /*46310*/  UMOV UR26, UR46 ;  /* 0x0000002e001a7c82 */ /* 0x000fe20008000000 */
[----:B------:R-:W-:-:S04]  /*46320*/  R2UR UR46, R9 ;  /* 0x00000000092e72ca */ /* 0x000fc800000e0000 */
[----:B------:R-:W-:Y:S01]  /*46330*/  MOV R8, UR47 ;  /* 0x0000002f00087c02 */ /* 0x000fe20008000f00 */
[----:B--2---:R-:W-:Y:S02]  /*46340*/  UIADD3 UR16, UR6, 0xfe000, URZ ;  /* 0x000fe00006107890 */ /* 0x004fe4000fffe03f */
[----:B------:R1:W-:Y:S01]  /*46350*/  UTMAREDG.4D.ADD [UR24], [UR4] ;  /* 0x00000018040073b6 */ /* 0x0003e20008018000 */
[----:B------:R-:W-:Y:S01]  /*46360*/  UMOV UR18, UR39 ;  /* 0x0000002700127c82 */ /* 0x000fe20008000000 */
[----:B----4-:R-:W-:-:S05]  /*46370*/  UIADD3 UR8, UR6, 0x102000, URZ ;  /* 0x0010200006087890 */ /* 0x010fca000fffe03f */
[----:B------:R2:W-:Y:S01]  /*46380*/  UTMAREDG.4D.ADD [UR16], [UR4] ;  /* 0x00000010040073b6 */ /* 0x0005e20008018000 */
[----:B------:R-:W-:Y:S01]  /*46390*/  UMOV UR10, UR29 ;  /* 0x0000001d000a7c82 */ /* 0x000fe20008000000 */
[----:B------:R-:W-:Y:S02]  /*463a0*/  MOV R9, UR46 ;  /* 0x0000002e00097c02 */ /* 0x000fe40008000f00 */
[----:B------:R4:W-:Y:S01]  /*463b0*/  UTMAREDG.4D.ADD [UR8], [UR4] ;  /* 0x00000008040073b6 */ /* 0x0009e20008018000 */
[----:B-1----:R-:W-:Y:S01]  /*463c0*/  UIADD3 UR24, UR6, 0xce400, URZ ;  /* 0x000ce40006187890 */ /* 0x002fe2000fffe03f */
[----:B------:R-:W-:Y:S01]  /*463d0*/  UMOV UR25, 0x120 ;  /* 0x0000012000197882 */ /* 0x000fe20000000000 */
[----:B------:R-:W-:Y:S01]  /*463e0*/  UMOV UR26, UR7 ;  /* 0x00000007001a7c82 */ /* 0x000fe20008000000 */
[----:B------:R1:W-:Y:S01]  /*463f0*/  UTMAREDG.4D.ADD [UR32], [UR4] ;  /* 0x00000020040073b6 */ /* 0x0003e20008018000 */
[----:B--2---:R-:W-:Y:S01]  /*46400*/  UIADD3 UR16, UR6, 0xd6400, URZ ;  /* 0x000d640006107890 */ /* 0x004fe2000fffe03f */
[----:B------:R-:W-:Y:S01]  /*46410*/  UMOV UR17, 0x120 ;  /* 0x0000012000117882 */ /* 0x000fe20000000000 */
[----:B------:R2:W-:Y:S01]  /*46420*/  UTMAREDG.4D.ADD [UR40], [UR4] ;  /* 0x00000028040073b6 */ /* 0x0005e20008018000 */
[----:B----4-:R-:W-:Y:S01]  /*46430*/  UIADD3 UR8, UR6, 0xde400, URZ ;  /* 0x000de40006087890 */ /* 0x010fe2000fffe03f */
[----:B------:R-:W-:Y:S01]  /*46440*/  UMOV UR9, 0x120 ;  /* 0x0000012000097882 */ /* 0x000fe20000000000 */
[----:B------:R-:W-:Y:S01]  /*46450*/  UMOV UR10, UR21 ;  /* 0x00000015000a7c82 */ /* 0x000fe20008000000 */
[----:B------:R4:W-:Y:S01]  /*46460*/  UTMAREDG.4D.ADD [UR24], [UR4] ;  /* 0x00000018040073b6 */ /* 0x0009e20008018000 */
[----:B-1----:R-:W-:Y:S01]  /*46470*/  UIADD3 UR32, UR6, 0xe6400, URZ ;  /* 0x000e640006207890 */ /* 0x002fe2000fffe03f */
[----:B------:R-:W-:Y:S01]  /*46480*/  UMOV UR33, 0x120 ;  /* 0x0000012000217882 */ /* 0x000fe20000000000 */
[----:B------:R-:W-:Y:S01]  /*46490*/  UMOV UR34, UR61 ;  /* 0x0000003d00227c82 */ /* 0x000fe20008000000 */
[----:B--2---:R-:W-:Y:S01]  /*464a0*/  R2UR UR44, R11 ;  /* 0x000000000b2c72ca */ /* 0x004fe200000e0000 */
[----:B------:R-:W-:Y:S01]  /*464b0*/  UIADD3 UR40, UR6, 0xd2400, URZ ;  /* 0x000d240006287890 */ /* 0x000fe2000fffe03f */
[----:B------:R-:W-:Y:S01]  /*464c0*/  R2UR UR43, R12 ;  /* 0x000000000c2b72ca */ /* 0x000fe200000e0000 */
[----:B------:R-:W-:Y:S01]  /*464d0*/  UMOV UR42, UR45 ;  /* 0x0000002d002a7c82 */ /* 0x000fe20008000000 */
[----:B------:R-:W-:Y:S01]  /*464e0*/  R2UR UR41, R13 ;  /* 0x000000000d2972ca */ /* 0x000fe200000e0000 */
[----:B----4-:R-:W-:Y:S01]  /*464f0*/  UMOV UR26, UR58 ;  /* 0x0000003a001a7c82 */ /* 0x010fe20008000000 */
[----:B------:R-:W-:Y:S01]  /*46500*/  UMOV UR58, UR22 ;  /* 0x00000016003a7c82 */ /* 0x000fe20008000000 */
[----:B------:R-:W-:Y:S01]  /*46510*/  UMOV UR18, UR26 ;  /* 0x0000001a00127c82 */ /* 0x000fe20008000000 */
[----:B------:R-:W-:-:S09]  /*46520*/  UIADD3 UR24, UR6, 0xea400, URZ ;  /* 0x000ea40006187890 */ /* 0x000fd2000fffe03f */
        /* <DEDUP_REMOVED lines=9> */
[----:B------:R-:W-:Y:S01]  /*465c0*/  MOV R11, UR44 ;  /* 0x0000002c000b7c02 */ /* 0x000fe20008000f00 */
[----:B--2---:R-:W-:Y:S01]  /*465d0*/  UIADD3 UR16, UR6, 0xee400, URZ ;  /* 0x000ee40006107890 */ /* 0x004fe2000fffe03f */
[----:B------:R-:W-:Y:S01]  /*465e0*/  MOV R12, UR43 ;  /* 0x0000002b000c7c02 */ /* 0x000fe20008000f00 */
[----:B------:R-:W-:Y:S01]  /*465f0*/  UMOV UR18, UR54 ;  /* 0x0000003600127c82 */ /* 0x000fe20008000000 */
[----:B------:R2:W-:Y:S01]  /*46600*/  UTMAREDG.4D.ADD [UR48], [UR4] ;  /* 0x00000030040073b6 */ /* 0x0005e20008018000 */
[----:B----4-:R-:W-:-:S02]  /*46610*/  USHF.L.U32 UR60, UR14, 0x7, URZ ;  /* 0x000000070e3c7899 */ /* 0x010fc4000800063f */
[----:B------:R-:W-:Y:S01]  /*46620*/  UIADD3 UR56, UR6, 0xf6800, URZ ;  /* 0x000f680006387890 */ /* 0x000fe2000fffe03f */
[----:B------:R4:W-:Y:S01]  /*46630*/  UTMAREDG.4D.ADD [UR32], [UR4] ;  /* 0x00000020040073b6 */ /* 0x0009e20008018000 */
[----:B------:R-:W-:Y:S01]  /*46640*/  UMOV UR57, 0x140 ;  /* 0x0000014000397882 */ /* 0x000fe20000000000 */
[----:B-1----:R-:W-:Y:S01]  /*46650*/  UIADD3 UR8, UR6, 0xf6400, URZ ;  /* 0x000f640006087890 */ /* 0x002fe2000fffe03f */
[----:B------:R-:W-:Y:S01]  /*46660*/  UMOV UR10, UR47 ;  /* 0x0000002f000a7c82 */ /* 0x000fe20008000000 */
[----:B------:R-:W-:Y:S01]  /*46670*/  R2UR UR47, R8 ;  /* 0x00000000082f72ca */ /* 0x000fe200000e0000 */
[----:B--2---:R-:W-:Y:S01]  /*46680*/  UMOV UR50, UR26 ;  /* 0x0000001a00327c82 */ /* 0x004fe20008000000 */
[----:B------:R-:W-:Y:S01]  /*46690*/  UMOV UR26, UR55 ;  /* 0x00000037001a7c82 */ /* 0x000fe20008000000 */
[----:B------:R-:W-:Y:S01]  /*466a0*/  UIADD3 UR48, UR6, 0xfe800, URZ ;  /* 0x000fe80006307890 */ /* 0x000fe2000fffe03f */
[----:B------:R1:W-:Y:S01]  /*466b0*/  UTMAREDG.4D.ADD [UR24], [UR4] ;  /* 0x00000018040073b6 */ /* 0x0003e20008018000 */
[----:B------:R-:W-:Y:S01]  /*466c0*/  UMOV UR49, 0x140 ;  /* 0x0000014000317882 */ /* 0x000fe20000000000 */
[----:B----4-:R-:W-:-:S07]  /*466d0*/  UIADD3 UR32, UR6, 0xfa400, URZ ;  /* 0x000fa40006207890 */ /* 0x010fce000fffe03f */
[----:B------:R-:W-:Y:S01]  /*466e0*/  MOV R8, UR47 ;  /* 0x0000002f00087c02 */ /* 0x000fe20008000f00 */
[----:B------:R-:W-:Y:S01]  /*466f0*/  UMOV UR34, UR46 ;  /* 0x0000002e00227c82 */ /* 0x000fe20008000000 */
[----:B------:R2:W-:Y:S01]  /*46700*/  UTMAREDG.4D.ADD [UR16], [UR4] ;  /* 0x00000010040073b6 */ /* 0x0005e20008018000 */
[----:B------:R-:W-:Y:S01]  /*46710*/  R2UR UR46, R9 ;  /* 0x00000000092e72ca */ /* 0x000fe200000e0000 */
[----:B------:R-:W-:Y:S01]  /*46720*/  UMOV UR58, UR47 ;  /* 0x0000002f003a7c82 */ /* 0x000fe20008000000 */
[----:B------:R4:W-:Y:S01]  /*46730*/  UTMAREDG.4D.ADD [UR40], [UR4] ;  /* 0x00000028040073b6 */ /* 0x0009e20008018000 */
[----:B-1----:R-:W-:Y:S01]  /*46740*/  UIADD3 UR24, UR6, 0xfe400, URZ ;  /* 0x000fe40006187890 */ /* 0x002fe2000fffe03f */
[----:B------:R-:W-:-:S09]  /*46750*/  UMOV UR26, UR39 ;  /* 0x00000027001a7c82 */ /* 0x000fd20008000000 */
[----:B------:R-:W-:Y:S01]  /*46760*/  MOV R9, UR46 ;  /* 0x0000002e00097c02 */ /* 0x000fe20008000f00 */
[----:B------:R1:W-:Y:S01]  /*46770*/  UTMAREDG.4D.ADD [UR8], [UR4] ;  /* 0x00000008040073b6 */ /* 0x0003e20008018000 */
[----:B--2---:R-:W-:Y:S01]  /*46780*/  UIADD3 UR16, UR6, 0x102400, URZ ;  /* 0x0010240006107890 */ /* 0x004fe2000fffe03f */
[----:B------:R-:W-:Y:S01]  /*46790*/  UMOV UR18, UR29 ;  /* 0x0000001d00127c82 */ /* 0x000fe20008000000 */
[----:B------:R2:W-:Y:S01]  /*467a0*/  UTMAREDG.4D.ADD [UR32], [UR4] ;  /* 0x00000020040073b6 */ /* 0x0005e20008018000 */
[----:B----4-:R-:W-:Y:S01]  /*467b0*/  UIADD3 UR40, UR6, 0xe6800, URZ ;  /* 0x000e680006287890 */ /* 0x010fe2000fffe03f */
[----:B------:R-:W-:Y:S01]  /*467c0*/  UMOV UR41, 0x140 ;  /* 0x0000014000297882 */ /* 0x000fe20000000000 */
[----:B------:R-:W-:Y:S01]  /*467d0*/  UMOV UR42, UR61 ;  /* 0x0000003d002a7c82 */ /* 0x000fe20008000000 */
[----:B------:R4:W-:Y:S01]  /*467e0*/  UTMAREDG.4D.ADD [UR24], [UR4] ;  /* 0x00000018040073b6 */ /* 0x0009e20008018000 */
[----:B------:R-:W-:Y:S01]  /*467f0*/  MOV R13, UR41 ;  /* 0x00000029000d7c02 */ /* 0x000fe20008000f00 */
[----:B-1----:R-:W-:Y:S01]  /*46800*/  UIADD3 UR8, UR6, 0x106400, URZ ;  /* 0x0010640006087890 */ /* 0x002fe2000fffe03f */
[----:B------:R-:W-:Y:S01]  /*46810*/  UMOV UR10, UR23 ;  /* 0x00000017000a7c82 */ /* 0x000fe20008000000 */
[----:B------:R1:W-:Y:S01]  /*46820*/  UTMAREDG.4D.ADD [UR16], [UR4] ;  /* 0x00000010040073b6 */ /* 0x0003e20008018000 */
[----:B--2---:R-:W-:Y:S01]  /*46830*/  UIADD3 UR32, UR6, 0xe2800, URZ ;  /* 0x000e280006207890 */ /* 0x004fe2000fffe03f */
[----:B------:R-:W-:Y:S01]  /*46840*/  UMOV UR33, 0x140 ;  /* 0x0000014000217882 */ /* 0x000fe20000000000 */
[----:B------:R-:W-:-:S04]  /*46850*/  UMOV UR34, UR15 ;  /* 0x0000000f00227c82 */ /* 0x000fc80008000000 */
        /* <DEDUP_REMOVED lines=9> */
[----:B--2---:R-:W-:Y:S01]  /*468f0*/  UIADD3 UR8, UR6, 0xd2800, URZ ;  /* 0x000d280006087890 */ /* 0x004fe2000fffe03f */
[----:B------:R2:W-:Y:S01]  /*46900*/  UTMAREDG.4D.ADD [UR16], [UR4] ;  /* 0x00000010040073b6 */ /* 0x0005e20008018000 */
[----:B------:R-:W-:Y:S01]  /*46910*/  UMOV UR9, 0x140 ;  /* 0x0000014000097882 */ /* 0x000fe20000000000 */
[----:B------:R-:W-:Y:S01]  /*46920*/  UMOV UR10, UR45 ;  /* 0x0000002d000a7c82 */ /* 0x000fe20008000000 */
[----:B------:R-:W-:-:S05]  /*46930*/  R2UR UR45, R10 ;  /* 0x000000000a2d72ca */ /* 0x000fca00000e0000 */
[----:B------:R4:W-:Y:S01]  /*46940*/  UTMAREDG.4D.ADD [UR8], [UR4] ;  /* 0x00000008040073b6 */ /* 0x0009e20008018000 */
[----:B-1----:R-:W-:Y:S01]  /*46950*/  UIADD3 UR24, UR6, 0xd6800, URZ ;  /* 0x000d680006187890 */ /* 0x002fe2000fffe03f */
[----:B------:R-:W-:-:S06]  /*46960*/  UMOV UR26, UR50 ;  /* 0x00000032001a7c82 */ /* 0x000fcc0008000000 */
[----:B------:R-:W-:Y:S01]  /*46970*/  MOV R10, UR45 ;  /* 0x0000002d000a7c02 */ /* 0x000fe20008000f00 */
[----:B--2---:R-:W-:Y:S01]  /*46980*/  UIADD3 UR16, UR6, 0xda800, URZ ;  /* 0x000da80006107890 */ /* 0x004fe2000fffe03f */
[----:B------:R1:W-:Y:S01]  /*46990*/  UTMAREDG.4D.ADD [UR24], [UR4] ;  /* 0x00000018040073b6 */ /* 0x0003e20008018000 */
[----:B------:R-:W-:Y:S01]  /*469a0*/  UMOV UR18, UR22 ;  /* 0x0000001600127c82 */ /* 0x000fe20008000000 */
[----:B----4-:R-:W-:-:S06]  /*469b0*/  UIADD3 UR8, UR6, 0xde800, URZ ;  /* 0x000de80006087890 */ /* 0x010fcc000fffe03f */
[----:B------:R2:W-:Y:S01]  /*469c0*/  UTMAREDG.4D.ADD [UR16], [UR4] ;  /* 0x00000010040073b6 */ /* 0x0005e20008018000 */
[----:B------:R-:W-:Y:S02]  /*469d0*/  UMOV UR10, UR21 ;  /* 0x00000015000a7c82 */ /* 0x000fe40008000000 */
        /* <DEDUP_REMOVED lines=8> */
[----:B------:R-:W-:-:S02]  /*46a60*/  UMOV UR10, UR46 ;  /* 0x0000002e000a7c82 */ /* 0x000fc40008000000 */
[----:B------:R4:W-:Y:S01]  /*46a70*/  UTMAREDG.4D.ADD [UR24], [UR4] ;  /* 0x00000018040073b6 */ /* 0x0009e20008018000 */
[----:B-1----:R-:W-:Y:S01]  /*46a80*/  UIADD3 UR32, UR6, 0x102800, URZ ;  /* 0x0010280006207890 */ /* 0x002fe2000fffe03f */
[----:B------:R-:W-:Y:S01]  /*46a90*/  UMOV UR34, UR29 ;  /* 0x0000001d00227c82 */ /* 0x000fe20008000000 */
[----:B--2---:R-:W-:Y:S01]  /*46aa0*/  R2UR UR44, R11 ;  /* 0x000000000b2c72ca */ /* 0x004fe200000e0000 */
[----:B------:R-:W-:Y:S01]  /*46ab0*/  UIADD3 UR40, UR6, 0xee800, URZ ;  /* 0x000ee80006287890 */ /* 0x000fe2000fffe03f */
[----:B------:R-:W-:Y:S01]  /*46ac0*/  R2UR UR43, R12 ;  /* 0x000000000c2b72ca */ /* 0x000fe200000e0000 */
[----:B------:R-:W-:Y:S01]  /*46ad0*/  UMOV UR42, UR54 ;  /* 0x00000036002a7c82 */ /* 0x000fe20008000000 */
[----:B------:R-:W-:Y:S01]  /*46ae0*/  R2UR UR41, R13 ;  /* 0x000000000d2972ca */ /* 0x000fe200000e0000 */
[----:B----4-:R-:W-:Y:S01]  /*46af0*/  UIADD3 UR24, UR6, 0x106800, URZ ;  /* 0x0010680006187890 */ /* 0x010fe2000fffe03f */
[----:B------:R-:W-:-:S11]  /*46b00*/  UMOV UR26, UR23 ;  /* 0x00000017001a7c82 */ /* 0x000fd60008000000 */
        /* <DEDUP_REMOVED lines=12> */
[----:B------:R-:W-:Y:S01]  /*46bd0*/  UMOV UR17, 0x160 ;  /* 0x0000016000117882 */ /* 0x000fe20000000000 */
[----:B----4-:R-:W-:Y:S01]  /*46be0*/  USHF.L.U32 UR58, UR14, 0x7, URZ ;  /* 0x000000070e3a7899 */ /* 0x010fe2000800063f */
[----:B------:R-:W-:Y:S01]  /*46bf0*/  UMOV UR56, UR50 ;  /* 0x0000003200387c82 */ /* 0x000fe20008000000 */
[----:B------:R-:W-:Y:S01]  /*46c00*/  UMOV UR50, UR39 ;  /* 0x0000002700327c82 */ /* 0x000fe20008000000 */
[----:B------:R-:W-:Y:S01]  /*46c10*/  UMOV UR57, 0x180 ;  /* 0x0000018000397882 */ /* 0x000fe20000000000 */
[----:B------:R2:W-:Y:S03]  /*46c20*/  UTMAREDG.4D.ADD [UR48], [UR4] ;  /* 0x00000030040073b6 */ /* 0x0005e60008018000 */
[----:B------:R-:W-:Y:S01]  /*46c30*/  UMOV UR18, UR58 ;  /* 0x0000003a00127c82 */ /* 0x000fe20008000000 */
[----:B-1----:R-:W-:Y:S01]  /*46c40*/  UIADD3 UR8, UR6, 0xd2c00, URZ ;  /* 0x000d2c0006087890 */ /* 0x002fe2000fffe03f */
[----:B------:R-:W-:Y:S01]  /*46c50*/  UMOV UR9, 0x160 ;  /* 0x0000016000097882 */ /* 0x000fe20000000000 */
[----:B------:R-:W-:Y:S01]  /*46c60*/  UMOV UR10, UR45 ;  /* 0x0000002d000a7c82 */ /* 0x000fe20008000000 */
[----:B------:R-:W-:Y:S01]  /*46c70*/  R2UR UR45, R10 ;  /* 0x000000000a2d72ca */ /* 0x000fe200000e0000 */
[----:B------:R1:W-:Y:S01]  /*46c80*/  UTMAREDG.4D.ADD [UR32], [UR4] ;  /* 0x00000020040073b6 */ /* 0x0003e20008018000 */
[----:B------:R4:W-:Y:S01]  /*46c90*/  UTMAREDG.4D.ADD [UR24], [UR4] ;  /* 0x00000018040073b6 */ /* 0x0009e20008018000 */
[----:B--2---:R-:W-:-:S10]  /*46ca0*/  UIADD3 UR48, UR6, 0xdb000, URZ ;  /* 0x000db00006307890 */ /* 0x004fd4000fffe03f */
[----:B------:R-:W-:Y:S01]  /*46cb0*/  MOV R10, UR45 ;  /* 0x0000002d000a7c02 */ /* 0x000fe20008000f00 */
        /* <DEDUP_REMOVED lines=11> */
[----:B--2---:R-:W-:Y:S01]  /*46d70*/  UIADD3 UR16, UR6, 0xdec00, URZ ;  /* 0x000dec0006107890 */ /* 0x004fe2000fffe03f */
[----:B------:R-:W-:Y:S01]  /*46d80*/  UMOV UR18, UR21 ;  /* 0x0000001500127c82 */ /* 0x000fe20008000000 */
[----:B------:R2:W-:Y:S01]  /*46d90*/  UTMAREDG.4D.ADD [UR32], [UR4] ;  /* 0x00000020040073b6 */ /* 0x0005e20008018000 */
[----:B-1----:R-:W-:Y:S01]  /*46da0*/  UIADD3 UR40, UR6, 0x102c00, URZ ;  /* 0x00102c0006287890 */ /* 0x002fe2000fffe03f */
[----:B------:R-:W-:Y:S01]  /*46db0*/  UMOV UR41, 0x180 ;  /* 0x0000018000297882 */ /* 0x000fe20000000000 */
[----:B------:R-:W-:Y:S01]  /*46dc0*/  UMOV UR42, UR29 ;  /* 0x0000001d002a7c82 */ /* 0x000fe20008000000 */
[----:B------:R1:W-:Y:S01]  /*46dd0*/  UTMAREDG.4D.ADD [UR24], [UR4] ;  /* 0x00000018040073b6 */ /* 0x0003e20008018000 */
[----:B------:R-:W-:Y:S01]  /*46de0*/  MOV R13, UR41 ;  /* 0x00000029000d7c02 */ /* 0x000fe20008000f00 */
[----:B------:R-:W-:Y:S01]  /*46df0*/  UMOV UR41, 0x160 ;  /* 0x0000016000297882 */ /* 0x000fe20000000000 */
        /* <DEDUP_REMOVED lines=13> */
[----:B------:R-:W-:-:S07]  /*46ed0*/  UMOV UR10, UR54 ;  /* 0x00000036000a7c82 */ /* 0x000fce0008000000 */
[----:B------:R4:W-:Y:S01]  /*46ee0*/  UTMAREDG.4D.ADD [UR8], [UR4] ;  /* 0x00000008040073b6 */ /* 0x0009e20008018000 */
[----:B-1----:R-:W-:Y:S01]  /*46ef0*/  UIADD3 UR24, UR6, 0xf2c00, URZ ;  /* 0x000f2c0006187890 */ /* 0x002fe2000fffe03f */
[----:B------:R-:W-:Y:S01]  /*46f00*/  UMOV UR26, UR53 ;  /* 0x00000035001a7c82 */ /* 0x000fe20008000000 */
[----:B--2---:R-:W-:-:S07]  /*46f10*/  UIADD3 UR16, UR6, 0xf6c00, URZ ;  /* 0x000f6c0006107890 */ /* 0x004fce000fffe03f */
[----:B------:R1:W-:Y:S01]  /*46f20*/  UTMAREDG.4D.ADD [UR24], [UR4] ;  /* 0x00000018040073b6 */ /* 0x0003e20008018000 */
[----:B------:R-:W-:Y:S01]  /*46f30*/  UMOV UR18, UR47 ;  /* 0x0000002f00127c82 */ /* 0x000fe20008000000 */
[----:B------:R-:W-:Y:S01]  /*46f40*/  R2UR UR47, R8 ;  /* 0x00000000082f72ca */ /* 0x000fe200000e0000 */
[----:B----4-:R-:W-:Y:S01]  /*46f50*/  UIADD3 UR8, UR6, 0xfac00, URZ ;  /* 0x000fac0006087890 */ /* 0x010fe2000fffe03f */
[----:B------:R2:W-:Y:S01]  /*46f60*/  UTMAREDG.4D.ADD [UR16], [UR4] ;  /* 0x00000010040073b6 */ /* 0x0005e20008018000 */
[----:B------:R-:W-:Y:S01]  /*46f70*/  UMOV UR10, UR46 ;  /* 0x0000002e000a7c82 */ /* 0x000fe20008000000 */
[----:B------:R-:W-:-:S09]  /*46f80*/  R2UR UR46, R9 ;  /* 0x00000000092e72ca */ /* 0x000fd200000e0000 */
[----:B------:R-:W-:Y:S01]  /*46f90*/  MOV R8, UR47 ;  /* 0x0000002f00087c02 */ /* 0x000fe20008000f00 */
[----:B------:R4:W-:Y:S01]  /*46fa0*/  UTMAREDG.4D.ADD [UR8], [UR4] ;  /* 0x00000008040073b6 */ /* 0x0009e20008018000 */
[----:B-1----:R-:W-:Y:S01]  /*46fb0*/  UIADD3 UR24, UR6, 0x106c00, URZ ;  /* 0x00106c0006187890 */ /* 0x002fe2000fffe03f */
[----:B------:R-:W-:Y:S01]  /*46fc0*/  UMOV UR26, UR23 ;  /* 0x00000017001a7c82 */ /* 0x000fe20008000000 */
[----:B------:R-:W-:Y:S01]  /*46fd0*/  MOV R9, UR46 ;  /* 0x0000002e00097c02 */ /* 0x000fe20008000f00 */
[----:B------:R1:W-:Y:S01]  /*46fe0*/  UTMAREDG.4D.ADD [UR32], [UR4] ;  /* 0x00000020040073b6 */ /* 0x0003e20008018000 */
[----:B--2---:R-:W-:Y:S01]  /*46ff0*/  UIADD3 UR16, UR6, 0xcf000, URZ ;  /* 0x000cf00006107890 */ /* 0x004fe2000fffe03f */
[----:B------:R-:W-:Y:S01]  /*47000*/  UMOV UR17, 0x180 ;  /* 0x0000018000117882 */ /* 0x000fe20000000000 */
[----:B------:R-:W-:Y:S01]  /*47010*/  UMOV UR18, UR7 ;  /* 0x0000000700127c82 */ /* 0x000fe20008000000 */
[----:B------:R2:W-:Y:S01]  /*47020*/  UTMAREDG.4D.ADD [UR40], [UR4] ;  /* 0x00000028040073b6 */ /* 0x0005e20008018000 */
[----:B----4-:R-:W-:Y:S01]  /*47030*/  UIADD3 UR8, UR6, 0xd7000, URZ ;  /* 0x000d700006087890 */ /* 0x010fe2000fffe03f */
[----:B------:R-:W-:Y:S01]  /*47040*/  UMOV UR9, 0x180 ;  /* 0x0000018000097882 */ /* 0x000fe20000000000 */
        /* <DEDUP_REMOVED lines=9> */
[----:B------:R-:W-:Y:S01]  /*470e0*/  UMOV UR58, UR45 ;  /* 0x0000002d003a7c82 */ /* 0x000fe20008000000 */
[----:B----4-:R-:W-:Y:S01]  /*470f0*/  UMOV UR26, UR56 ;  /* 0x00000038001a7c82 */ /* 0x010fe20008000000 */
[----:B------:R-:W-:Y:S01]  /*47100*/  UIADD3 UR56, UR6, 0xd3000, URZ ;  /* 0x000d300006387890 */ /* 0x000fe2000fffe03f */
[----:B------:R-:W-:Y:S01]  /*47110*/  UMOV UR10, UR26 ;  /* 0x0000001a000a7c82 */ /* 0x000fe20008000000 */
[----:B------:R-:W-:Y:S01]  /*47120*/  UIADD3 UR24, UR6, 0xe3000, URZ ;  /* 0x000e300006187890 */ /* 0x000fe2000fffe03f */
[----:B------:R-:W-:-:S07]  /*47130*/  UMOV UR25, 0x180 ;  /* 0x0000018000197882 */ /* 0x000fce0000000000 */
        /* <DEDUP_REMOVED lines=18> */
[----:B------:R-:W-:Y:S01]  /*47260*/  UMOV UR58, UR54 ;  /* 0x00000036003a7c82 */ /* 0x000fe20008000000 */
[----:B-1----:R-:W-:Y:S01]  /*47270*/  UIADD3 UR8, UR6, 0xef000, URZ ;  /* 0x000ef00006087890 */ /* 0x002fe2000fffe03f */
[----:B------:R-:W-:Y:S01]  /*47280*/  UMOV UR10, UR54 ;  /* 0x00000036000a7c82 */ /* 0x000fe20008000000 */
[----:B--2---:R-:W-:Y:S01]  /*47290*/  UMOV UR50, UR26 ;  /* 0x0000001a00327c82 */ /* 0x004fe20008000000 */
[----:B------:R-:W-:Y:S01]  /*472a0*/  UMOV UR26, UR15 ;  /* 0x0000000f001a7c82 */ /* 0x000fe20008000000 */
[----:B------:R-:W-:Y:S01]  /*472b0*/  UIADD3 UR48, UR6, 0xf7400, URZ ;  /* 0x000f740006307890 */ /* 0x000fe2000fffe03f */
[----:B------:R1:W-:Y:S01]  /*472c0*/  UTMAREDG.4D.ADD [UR24], [UR4] ;  /* 0x00000018040073b6 */ /* 0x0003e20008018000 */
[----:B------:R-:W-:Y:S01]  /*472d0*/  UMOV UR49, 0x1a0 ;  /* 0x000001a000317882 */ /* 0x000fe20000000000 */
[----:B----4-:R-:W-:Y:S01]  /*472e0*/  UIADD3 UR32, UR6, 0xf3000, URZ ;  /* 0x000f300006207890 */ /* 0x010fe2000fffe03f */
[----:B------:R-:W-:Y:S01]  /*472f0*/  UMOV UR34, UR53 ;  /* 0x0000003500227c82 */ /* 0x000fe20008000000 */
[----:B------:R2:W-:Y:S01]  /*47300*/  UTMAREDG.4D.ADD [UR16], [UR4] ;  /* 0x00000010040073b6 */ /* 0x0005e20008018000 */
[----:B------:R4:W-:Y:S01]  /*47310*/  UTMAREDG.4D.ADD [UR40], [UR4] ;  /* 0x00000028040073b6 */ /* 0x0009e20008018000 */
[----:B-1----:R-:W-:Y:S01]  /*47320*/  UIADD3 UR24, UR6, 0xf7000, URZ ;  /* 0x000f700006187890 */ /* 0x002fe2000fffe03f */
[----:B------:R-:W-:Y:S01]  /*47330*/  UMOV UR26, UR47 ;  /* 0x0000002f001a7c82 */ /* 0x000fe20008000000 */
[----:B------:R-:W-:Y:S01]  /*47340*/  R2UR UR47, R8 ;  /* 0x00000000082f72ca */ /* 0x000fe200000e0000 */
[----:B------:R1:W-:Y:S01]  /*47350*/  UTMAREDG.4D.ADD [UR8], [UR4] ;  /* 0x00000008040073b6 */ /* 0x0003e20008018000 */
[----:B------:R-:W-:Y:S01]  /*47360*/  MOV R8, UR23 ;  /* 0x0000001700087c02 */ /* 0x000fe20008000f00 */
[----:B--2---:R-:W-:Y:S01]  /*47370*/  UIADD3 UR16, UR6, 0xfb000, URZ ;  /* 0x000fb00006107890 */ /* 0x004fe2000fffe03f */
        /* <DEDUP_REMOVED lines=17> */
[----:B------:R-:W-:Y:S01]  /*47490*/  UMOV UR26, UR29 ;  /* 0x0000001d001a7c82 */ /* 0x000fe20008000000 */
[----:B-1----:R-:W-:-:S07]  /*474a0*/  UIADD3 UR16, UR6, 0x107000, URZ ;  /* 0x0010700006107890 */ /* 0x002fce000fffe03f */
[----:B------:R1:W-:Y:S01]  /*474b0*/  UTMAREDG.4D.ADD [UR24], [UR4] ;  /* 0x00000018040073b6 */ /* 0x0003e20008018000 */
[----:B------:R-:W-:Y:S01]  /*474c0*/  UMOV UR18, UR23 ;  /* 0x0000001700127c82 */ /* 0x000fe20008000000 */
[----:B--2---:R-:W-:Y:S01]  /*474d0*/  UIADD3 UR8, UR6, 0xcb400, URZ ;  /* 0x000cb40006087890 */ /* 0x004fe2000fffe03f */
        /* <DEDUP_REMOVED lines=8> */
[----:B--2---:R-:W-:-:S06]  /*47560*/  UIADD3 UR16, UR6, 0xd3400, URZ ;  /* 0x000d340006107890 */ /* 0x004fcc000fffe03f */
[----:B------:R1:W-:Y:S01]  /*47570*/  UTMAREDG.4D.ADD [UR24], [UR4] ;  /* 0x00000018040073b6 */ /* 0x0003e20008018000 */
[----:B------:R-:W-:Y:S01]  /*47580*/  UMOV UR17, 0x1a0 ;  /* 0x000001a000117882 */ /* 0x000fe20000000000 */
[----:B------:R-:W-:Y:S01]  /*47590*/  UMOV UR18, UR45 ;  /* 0x0000002d00127c82 */ /* 0x000fe20008000000 */
[----:B------:R-:W-:Y:S02]  /*475a0*/  R2UR UR45, R10 ;  /* 0x000000000a2d72ca */ /* 0x000fe400000e0000 */
[----:B------:R-:W-:Y:S01]  /*475b0*/  MOV R10, UR21 ;  /* 0x00000015000a7c02 */ /* 0x000fe20008000f00 */
        /* <DEDUP_REMOVED lines=14> */
[----:B------:R-:W-:Y:S01]  /*476a0*/  UMOV UR34, UR46 ;  /* 0x0000002e00227c82 */ /* 0x000fe20008000000 */
[----:B--2---:R-:W-:Y:S01]  /*476b0*/  R2UR UR44, R11 ;  /* 0x000000000b2c72ca */ /* 0x004fe200000e0000 */
[----:B------:R-:W-:Y:S01]  /*476c0*/  UIADD3 UR40, UR6, 0xe7400, URZ ;  /* 0x000e740006287890 */ /* 0x000fe2000fffe03f */
[----:B------:R-:W-:Y:S01]  /*476d0*/  R2UR UR43, R12 ;  /* 0x000000000c2b72ca */ /* 0x000fe200000e0000 */
[----:B------:R-:W-:Y:S01]  /*476e0*/  UMOV UR42, UR61 ;  /* 0x0000003d002a7c82 */ /* 0x000fe20008000000 */
[----:B------:R-:W-:-:S02]  /*476f0*/  R2UR UR41, R13 ;  /* 0x000000000d2972ca */ /* 0x000fc400000e0000 */
[----:B------:R-:W-:Y:S01]  /*47700*/  MOV R11, UR20 ;  /* 0x00000014000b7c02 */ /* 0x000fe20008000f00 */
[----:B----4-:R-:W-:Y:S01]  /*47710*/  UIADD3 UR24, UR6, 0xff400, URZ ;  /* 0x000ff40006187890 */ /* 0x010fe2000fffe03f */
[----:B------:R-:W-:Y:S01]  /*47720*/  MOV R12, UR19 ;  /* 0x00000013000c7c02 */ /* 0x000fe20008000f00 */
[----:B------:R-:W-:-:S08]  /*47730*/  UMOV UR26, UR39 ;  /* 0x00000027001a7c82 */ /* 0x000fd00008000000 */
        /* <DEDUP_REMOVED lines=10> */
[----:B--2---:R-:W-:Y:S01]  /*477e0*/  UIADD3 UR16, UR6, 0x103400, URZ ;  /* 0x0010340006107890 */ /* 0x004fe2000fffe03f */
[----:B------:R-:W-:Y:S01]  /*477f0*/  UMOV UR18, UR29 ;  /* 0x0000001d00127c82 */ /* 0x000fe20008000000 */
[----:B----4-:R-:W-:Y:S01]  /*47800*/  UMOV UR56, UR50 ;  /* 0x0000003200387c82 */ /* 0x010fe20008000000 */
[----:B------:R-:W-:Y:S01]  /*47810*/  UMOV UR50, UR47 ;  /* 0x0000002f00327c82 */ /* 0x000fe20008000000 */
[----:B------:R-:W-:Y:S01]  /*47820*/  USHF.L.U32 UR58, UR14, 0x7, URZ ;  /* 0x000000070e3a7899 */ /* 0x000fe2000800063f */
[----:B------:R2:W-:Y:S01]  /*47830*/  UTMAREDG.4D.ADD [UR48], [UR4] ;  /* 0x00000030040073b6 */ /* 0x0005e20008018000 */
[----:B------:R-:W-:Y:S01]  /*47840*/  UMOV UR57, 0x1e0 ;  /* 0x000001e000397882 */ /* 0x000fe20000000000 */
[----:B-1----:R-:W-:Y:S01]  /*47850*/  UIADD3 UR8, UR6, 0xcb800, URZ ;  /* 0x000cb80006087890 */ /* 0x002fe2000fffe03f */
[----:B------:R-:W-:Y:S01]  /*47860*/  UMOV UR9, 0x1c0 ;  /* 0x000001c000097882 */ /* 0x000fe20000000000 */
[----:B------:R1:W-:Y:S02]  /*47870*/  UTMAREDG.4D.ADD [UR32], [UR4] ;  /* 0x00000020040073b6 */ /* 0x0003e40008018000 */
[----:B------:R-:W-:Y:S01]  /*47880*/  UMOV UR10, UR58 ;  /* 0x0000003a000a7c82 */ /* 0x000fe20008000000 */
[----:B------:R4:W-:Y:S01]  /*47890*/  UTMAREDG.4D.ADD [UR24], [UR4] ;  /* 0x00000018040073b6 */ /* 0x0009e20008018000 */
        /* <DEDUP_REMOVED lines=12> */
[----:B---3--:R-:W-:Y:S01]  /*47960*/  R2UR UR45, R6 ;  /* 0x00000000062d72ca */ /* 0x008fe200000e0000 */
[----:B--2---:R-:W-:Y:S01]  /*47970*/  UIADD3 UR16, UR6, 0xd7800, URZ ;  /* 0x000d780006107890 */ /* 0x004fe2000fffe03f */
        /* <DEDUP_REMOVED lines=8> */
[----:B----4-:R-:W-:Y:S01]  /*47a00*/  UIADD3 UR8, UR6, 0xdb800, URZ ;  /* 0x000db80006087890 */ /* 0x010fe2000fffe03f */
[----:B------:R-:W-:Y:S01]  /*47a10*/  UMOV UR10, UR22 ;  /* 0x00000016000a7c82 */ /* 0x000fe20008000000 */
[----:B------:R-:W-:Y:S01]  /*47a20*/  R2UR UR22, R9 ;  /* 0x00000000091672ca */ /* 0x000fe200000e0000 */
[----:B------:R3:W-:Y:S01]  /*47a30*/  UTMAREDG.4D.ADD [UR16], [UR4] ;  /* 0x00000010040073b6 */ /* 0x0007e20008018000 */
[----:B--2---:R-:W-:Y:S01]  /*47a40*/  UIADD3 UR32, UR6, 0xf7800, URZ ;  /* 0x000f780006207890 */ /* 0x004fe2000fffe03f */
[----:B------:R-:W-:-:S04]  /*47a50*/  UMOV UR34, UR47 ;  /* 0x0000002f00227c82 */ /* 0x000fc80008000000 */
[----:B------:R2:W-:Y:S01]  /*47a60*/  UTMAREDG.4D.ADD [UR8], [UR4] ;  /* 0x00000008040073b6 */ /* 0x0005e20008018000 */
[----:B-1----:R-:W-:Y:S01]  /*47a70*/  UIADD3 UR24, UR6, 0xdf800, URZ ;  /* 0x000df80006187890 */ /* 0x002fe2000fffe03f */
[----:B------:R-:W-:Y:S01]  /*47a80*/  UMOV UR26, UR21 ;  /* 0x00000015001a7c82 */ /* 0x000fe20008000000 */
[----:B------:R-:W-:Y:S01]  /*47a90*/  R2UR UR21, R10 ;  /* 0x000000000a1572ca */ /* 0x000fe200000e0000 */
[----:B---3--:R-:W-:-:S06]  /*47aa0*/  UIADD3 UR16, UR6, 0xe3800, URZ ;  /* 0x000e380006107890 */ /* 0x008fcc000fffe03f */
        /* <DEDUP_REMOVED lines=11> */
[----:B---3--:R-:W-:Y:S01]  /*47b60*/  UIADD3 UR8, UR6, 0xf3800, URZ ;  /* 0x000f380006087890 */ /* 0x008fe2000fffe03f */
        /* <DEDUP_REMOVED lines=8> */
[----:B---3--:R-:W-:-:S07]  /*47bf0*/  UIADD3 UR8, UR6, 0xcfc00, URZ ;  /* 0x000cfc0006087890 */ /* 0x008fce000fffe03f */
[----:B------:R2:W-:Y:S01]  /*47c00*/  UTMAREDG.4D.ADD [UR16], [UR4] ;  /* 0x00000010040073b6 */ /* 0x0005e20008018000 */
[----:B------:R-:W-:Y:S01]  /*47c10*/  UMOV UR9, 0x1e0 ;  /* 0x000001e000097882 */ /* 0x000fe20000000000 */
[----:B------:R-:W-:Y:S01]  /*47c20*/  UMOV UR10, UR7 ;  /* 0x00000007000a7c82 */ /* 0x000fe20008000000 */
[----:B------:R-:W-:Y:S01]  /*47c30*/  R2UR UR7, R7 ;  /* 0x00000000070772ca */ /* 0x000fe200000e0000 */
[----:B-1----:R-:W-:Y:S01]  /*47c40*/  UMOV UR34, UR56 ;  /* 0x0000003800227c82 */ /* 0x002fe20008000000 */
[----:B------:R-:W-:Y:S01]  /*47c50*/  UIADD3 UR56, UR6, 0xcbc00, URZ ;  /* 0x000cbc0006387890 */ /* 0x000fe2000fffe03f */
[----:B------:R1:W-:Y:S01]  /*47c60*/  UTMAREDG.4D.ADD [UR24], [UR4] ;  /* 0x00000018040073b6 */ /* 0x0003e20008018000 */
[----:B------:R-:W-:Y:S01]  /*47c70*/  UIADD3 UR32, UR6, 0xd7c00, URZ ;  /* 0x000d7c0006207890 */ /* 0x000fe2000fffe03f */
[----:B------:R-:W-:Y:S01]  /*47c80*/  UMOV UR33, 0x1e0 ;  /* 0x000001e000217882 */ /* 0x000fe20000000000 */
        /* <DEDUP_REMOVED lines=8> */
[----:B------:R-:W-:Y:S01]  /*47d10*/  UMOV UR26, UR22 ;  /* 0x00000016001a7c82 */ /* 0x000fe20008000000 */
[----:B------:R-:W-:-:S09]  /*47d20*/  R2UR UR22, R5 ;  /* 0x00000000051672ca */ /* 0x000fd200000e0000 */
[----:B------:R1:W-:Y:S01]  /*47d30*/  UTMAREDG.4D.ADD [UR16], [UR4] ;  /* 0x00000010040073b6 */ /* 0x0003e20008018000 */
[----:B---3--:R-:W-:Y:S01]  /*47d40*/  UIADD3 UR40, UR6, 0xe3c00, URZ ;  /* 0x000e3c0006287890 */ /* 0x008fe2000fffe03f */
[----:B------:R-:W-:Y:S01]  /*47d50*/  UMOV UR41, 0x1e0 ;  /* 0x000001e000297882 */ /* 0x000fe20000000000 */
[----:B------:R-:W-:Y:S01]  /*47d60*/  UMOV UR42, UR15 ;  /* 0x0000000f002a7c82 */ /* 0x000fe20008000000 */
[----:B------:R-:W-:Y:S01]  /*47d70*/  R2UR UR15, R3 ;  /* 0x00000000030f72ca */ /* 0x000fe200000e0000 */
[----:B------:R-:W-:Y:S01]  /*47d80*/  UTMAREDG.4D.ADD [UR56], [UR4] ;  /* 0x00000038040073b6 */ /* 0x000fe20008018000 */
[----:B------:R2:W-:Y:S01]  /*47d90*/  UTMAREDG.4D.ADD [UR8], [UR4] ;  /* 0x00000008040073b6 */ /* 0x0005e20008018000 */
[----:B-1----:R-:W-:Y:S01]  /*47da0*/  UIADD3 UR16, UR6, 0xdfc00, URZ ;  /* 0x000dfc0006107890 */ /* 0x002fe2000fffe03f */
[----:B------:R-:W-:Y:S01]  /*47db0*/  UMOV UR17, 0x1e0 ;  /* 0x000001e000117882 */ /* 0x000fe20000000000 */
[----:B------:R-:W-:Y:S01]  /*47dc0*/  UMOV UR19, UR38 ;  /* 0x0000002600137c82 */ /* 0x000fe20008000000 */
[----:B------:R-:W-:Y:S01]  /*47dd0*/  UTMAREDG.4D.ADD [UR48], [UR4] ;  /* 0x00000030040073b6 */ /* 0x000fe20008018000 */
[----:B------:R-:W-:Y:S01]  /*47de0*/  UMOV UR20, UR37 ;  /* 0x0000002500147c82 */ /* 0x000fe20008000000 */
[----:B------:R-:W-:Y:S01]  /*47df0*/  UMOV UR18, UR21 ;  /* 0x0000001500127c82 */ /* 0x000fe20008000000 */
[----:B------:R-:W-:Y:S01]  /*47e00*/  R2UR UR21, R4 ;  /* 0x00000000041572ca */ /* 0x000fe200000e0000 */
[----:B------:R1:W-:Y:S01]  /*47e10*/  UTMAREDG.4D.ADD [UR32], [UR4] ;  /* 0x00000020040073b6 */ /* 0x0003e20008018000 */
[----:B--2---:R-:W-:Y:S01]  /*47e20*/  UIADD3 UR8, UR6, 0xe7c00, URZ ;  /* 0x000e7c0006087890 */ /* 0x004fe2000fffe03f */
[----:B------:R-:W-:Y:S01]  /*47e30*/  UMOV UR10, UR61 ;  /* 0x0000003d000a7c82 */ /* 0x000fe20008000000 */
[----:B------:R2:W-:Y:S01]  /*47e40*/  UTMAREDG.4D.ADD [UR24], [UR4] ;  /* 0x00000018040073b6 */ /* 0x0005e20008018000 */
[----:B------:R3:W-:Y:S01]  /*47e50*/  UTMAREDG.4D.ADD [UR16], [UR4] ;  /* 0x00000010040073b6 */ /* 0x0007e20008018000 */
[----:B-1----:R-:W-:Y:S01]  /*47e60*/  UIADD3 UR32, UR6, 0xebc00, URZ ;  /* 0x000ebc0006207890 */ /* 0x002fe2000fffe03f */
[----:B------:R-:W-:Y:S01]  /*47e70*/  UMOV UR34, UR55 ;  /* 0x0000003700227c82 */ /* 0x000fe20008000000 */
[----:B------:R-:W-:Y:S01]  /*47e80*/  UTMAREDG.4D.ADD [UR40], [UR4] ;  /* 0x00000028040073b6 */ /* 0x000fe20008018000 */
[----:B--2---:R-:W-:Y:S01]  /*47e90*/  UIADD3 UR24, UR6, 0xefc00, URZ ;  /* 0x000efc0006187890 */ /* 0x004fe2000fffe03f */
[----:B------:R-:W-:Y:S01]  /*47ea0*/  UMOV UR26, UR54 ;  /* 0x00000036001a7c82 */ /* 0x000fe20008000000 */
[----:B------:R1:W-:Y:S01]  /*47eb0*/  UTMAREDG.4D.ADD [UR8], [UR4] ;  /* 0x00000008040073b6 */ /* 0x0003e20008018000 */
[----:B---3--:R-:W-:Y:S01]  /*47ec0*/  UIADD3 UR16, UR6, 0xf3c00, URZ ;  /* 0x000f3c0006107890 */ /* 0x008fe2000fffe03f */
[----:B------:R-:W-:-:S02]  /*47ed0*/  UMOV UR18, UR53 ;  /* 0x0000003500127c82 */ /* 0x000fc40008000000 */
[----:B------:R-:W-:Y:S03]  /*47ee0*/  UTMAREDG.4D.ADD [UR32], [UR4] ;  /* 0x00000020040073b6 */ /* 0x000fe60008018000 */
[----:B------:R2:W-:Y:S01]  /*47ef0*/  UTMAREDG.4D.ADD [UR24], [UR4] ;  /* 0x00000018040073b6 */ /* 0x0005e20008018000 */
[----:B-1----:R-:W-:Y:S01]  /*47f00*/  UIADD3 UR8, UR6, 0xf7c00, URZ ;  /* 0x000f7c0006087890 */ /* 0x002fe2000fffe03f */
[----:B------:R-:W-:Y:S01]  /*47f10*/  UMOV UR10, UR47 ;  /* 0x0000002f000a7c82 */ /* 0x000fe20008000000 */
[----:B------:R1:W-:Y:S07]  /*47f20*/  UTMAREDG.4D.ADD [UR16], [UR4] ;  /* 0x00000010040073b6 */ /* 0x0003ee0008018000 */
[----:B------:R3:W-:Y:S01]  /*47f30*/  UTMAREDG.4D.ADD [UR8], [UR4] ;  /* 0x00000008040073b6 */ /* 0x0007e20008018000 */
[----:B--2---:R-:W-:Y:S01]  /*47f40*/  UIADD3 UR24, UR6, 0xfbc00, URZ ;  /* 0x000fbc0006187890 */ /* 0x004fe2000fffe03f */
[----:B------:R-:W-:Y:S01]  /*47f50*/  UMOV UR26, UR46 ;  /* 0x0000002e001a7c82 */ /* 0x000fe20008000000 */
[----:B-1----:R-:W-:-:S07]  /*47f60*/  UIADD3 UR16, UR6, 0x103c00, URZ ;  /* 0x00103c0006107890 */ /* 0x002fce000fffe03f */
[----:B------:R-:W-:Y:S01]  /*47f70*/  UTMAREDG.4D.ADD [UR24], [UR4] ;  /* 0x00000018040073b6 */ /* 0x000fe20008018000 */
[----:B------:R-:W-:Y:S01]  /*47f80*/  UMOV UR18, UR29 ;  /* 0x0000001d00127c82 */ /* 0x000fe20008000000 */
[----:B---3--:R-:W-:Y:S01]  /*47f90*/  UIADD3 UR8, UR6, 0xffc00, URZ ;  /* 0x000ffc0006087890 */ /* 0x008fe2000fffe03f */
[----:B------:R-:W-:-:S08]  /*47fa0*/  UMOV UR10, UR39 ;  /* 0x00000027000a7c82 */ /* 0x000fd00008000000 */
[----:B------:R1:W-:Y:S01]  /*47fb0*/  UTMAREDG.4D.ADD [UR8], [UR4] ;  /* 0x00000008040073b6 */ /* 0x0003e20008018000 */
[----:B------:R2:W-:Y:S01]  /*47fc0*/  UTMAREDG.4D.ADD [UR16], [UR4] ;  /* 0x00000010040073b6 */ /* 0x0005e20008018000 */
[----:B-1----:R-:W-:Y:S01]  /*47fd0*/  UIADD3 UR8, UR6, 0x107c00, URZ ;  /* 0x00107c0006087890 */ /* 0x002fe2000fffe03f */
[----:B------:R-:W-:-:S08]  /*47fe0*/  UMOV UR10, UR23 ;  /* 0x00000017000a7c82 */ /* 0x000fd00008000000 */
[----:B------:R2:W-:Y:S02]  /*47ff0*/  UTMAREDG.4D.ADD [UR8], [UR4] ;  /* 0x00000008040073b6 */ /* 0x0005e40008018000 */
[----:B--2---:R0:W-:Y:S02]  /*48000*/  UTMACMDFLUSH ;  /* 0x00000000000079b7 */ /* 0x0041e40000000000 */
.L_x_129:
[----:B------:R-:W-:Y:S05]  /*48010*/  BSYNC B0 ;  /* 0x0000000000007941 */ /* 0x000fea0003800000 */
.L_x_128:
[----:B------:R-:W-:Y:S01]  /*48020*/  UIADD3 UR13, UR13, 0x1, URZ ;  /* 0x000000010d0d7890 */ /* 0x000fe2000fffe03f */
[C---:B-----5:R-:W-:Y:S01]  /*48030*/  ISETP.GT.AND P1, PT, R2.reuse, 0x1, PT ;  /* 0x000000010200780c */ /* 0x060fe20003f24270 */
[----:B------:R-:W-:Y:S01]  /*48040*/  UIADD3 UR14, UR14, 0x1, URZ ;  /* 0x000000010e0e7890 */ /* 0x000fe2000fffe03f */
[----:B------:R-:W-:Y:S01]  /*48050*/  IADD3 R2, R2, -0x1, RZ ;  /* 0xffffffff02027810 */ /* 0x000fe20007ffe0ff */
[----:B------:R-:W-:Y:S01]  /*48060*/  UISETP.NE.AND UP0, UPT, UR13, 0x2, UPT ;  /* 0x000000020d00788c */ /* 0x000fe2000bf05270 */
[----:B-1----:R-:W-:-:S03]  /*48070*/  PRMT R3, RZ, 0x7610, R3 ;  /* 0x00007610ff037816 */ /* 0x002fc60000000003 */
[----:B------:R-:W-:Y:S02]  /*48080*/  USEL UR4, URZ, 0x1, UP0 ;  /* 0x000000013f047887 */ /* 0x000fe40008000000 */
[----:B------:R-:W-:-:S04]  /*48090*/  USEL UR13, UR13, URZ, UP0 ;  /* 0x0000003f0d0d7287 */ /* 0x000fc80008000000 */
[----:B------:R-:W-:Y:S01]  /*480a0*/  LOP3.LUT R0, R0, UR4, RZ, 0x3c, !PT ;  /* 0x0000000400007c12 */ /* 0x000fe2000f8e3cff */
[----:B------:R-:W-:Y:S07]  /*480b0*/  @P1 BRA `(.L_x_130) ;  /* 0xffffffb0006c1947 */ /* 0x000fee000383ffff */
.L_x_121:
[----:B------:R-:W-:Y:S04]  /*480c0*/  BSSY B0, `(.L_x_131) ;  /* 0x0000003000007945 */ /* 0x000fe80003800000 */
[----:B------:R-:W-:Y:S05]  /*480d0*/  @!P0 BRA `(.L_x_132) ;  /* 0x0000000000048947 */ /* 0x000fea0003800000 */
[----:B------:R-:W-:-:S04]  /*480e0*/  DEPBAR.LE SB0, 0x0 ;  /* 0x000080000000791a */ /* 0x000fc80000000000 */
.L_x_132:
[----:B------:R-:W-:Y:S05]  /*480f0*/  BSYNC B0 ;  /* 0x0000000000007941 */ /* 0x000fea0003800000 */
.L_x_131:
[----:B------:R-:W-:-:S04]  /*48100*/  ULOP3.LUT UR45, UR45, 0x1, URZ, 0xfc, !UPT ;  /* 0x000000012d2d7892 */ /* 0x000fc8000f8efc3f */
[----:B------:R-:W-:-:S06]  /*48110*/  UISETP.NE.AND UP0, UPT, UR45, 0x3, UPT ;  /* 0x000000032d00788c */ /* 0x000fcc000bf05270 */
[----:B------:R-:W-:-:S13]  /*48120*/  PLOP3.LUT P0, PT, PT, PT, UP0, 0x80, 0x0 ;  /* 0x000000000000781c */ /* 0x000fda0003f0f008 */
[----:B------:R-:W-:Y:S05]  /*48130*/  @!P0 BRA `(.L_x_133) ;  /* 0x0000000000048947 */ /* 0x000fea0003800000 */
[----:B------:R-:W-:Y:S01]  /*48140*/  BPT.TRAP 0x1 ;  /* 0x000000040000795c */ /* 0x000fe20000300000 */
.L_x_133:
[----:B------:R-:W-:Y:S02]  /*48150*/  UMOV UR4, 0x400 ;  /* 0x0000040000047882 */ /* 0x000fe40000000000 */
[----:B------:R-:W-:-:S04]  /*48160*/  ULEA UR4, UR21, UR4, 0x18 ;  /* 0x0000000415047291 */ /* 0x000fc8000f8ec03f */
[----:B------:R-:W-:-:S04]  /*48170*/  ULEA UR15, UR15, UR4, 0x3 ;  /* 0x000000040f0f7291 */ /* 0x000fc8000f8e183f */
[----:B------:R-:W-:-:S04]  /*48180*/  UIADD3 UR15, UR15, 0x148890, URZ ;  /* 0x001488900f0f7890 */ /* 0x000fc8000fffe03f */
[----:B------:R-:W-:-:S09]  /*48190*/  UPRMT UR15, UR21, 0x654, UR15 ;  /* 0x00000654150f7896 */ /* 0x000fd2000800000f */
[----:B------:R-:W-:Y:S01]  /*481a0*/  SYNCS.ARRIVE.TRANS64.RED.A1T0 RZ, [UR15], RZ ;  /* 0x000000ffffff79a7 */ /* 0x000fe2000810040f */
[----:B------:R-:W-:Y:S05]  /*481b0*/  EXIT ;  /* 0x000000000000794d */ /* 0x000fea0003800000 */
.L_x_120:
[----:B------:R-:W1:Y:S01]  /*481c0*/  S2UR UR11, SR_CTAID.X ;  /* 0x00000000000b79c3 */ /* 0x000e620000002500 */
[----:B------:R-:W-:Y:S01]  /*481d0*/  ELECT P3, URZ, PT ;  /* 0x00000000003f782f */ /* 0x000fe20003860000 */
[----:B------:R-:W-:Y:S01]  /*481e0*/  BSSY B0, `(.L_x_134) ;  /* 0x000004a000007945 */ /* 0x000fe20003800000 */
[----:B------:R-:W-:Y:S02]  /*481f0*/  IMAD.MOV.U32 R2, RZ, RZ, RZ ;  /* 0x000000ffff027224 */ /* 0x000fe400078e00ff */
[----:B------:R-:W-:-:S03]  /*48200*/  IMAD.MOV.U32 R4, RZ, RZ, RZ ;  /* 0x000000ffff047224 */ /* 0x000fc600078e00ff */
[----:B------:R-:W2:Y:S08]  /*48210*/  S2UR UR60, SR_CTAID.Y ;  /* 0x00000000003c79c3 */ /* 0x000eb00000002600 */
[----:B------:R-:W3:Y:S01]  /*48220*/  S2UR UR61, SR_CTAID.Z ;  /* 0x00000000003d79c3 */ /* 0x000ee20000002700 */
[----:B-1----:R-:W-:Y:S01]  /*48230*/  USHF.L.U32 UR11, UR11, 0x7, URZ ;  /* 0x000000070b0b7899 */ /* 0x002fe2000800063f */
[----:B------:R-:W-:Y:S11]  /*48240*/  @!P3 BRA `(.L_x_135) ;  /* 0x00000004000cb947 */ /* 0x000ff60003800000 */
[----:B------:R-:W1:Y:S01]  /*48250*/  S2R R4, SR_CgaCtaId ;  /* 0x0000000000047919 */ /* 0x000e620000008800 */
[----:B------:R-:W-:Y:S02]  /*48260*/  MOV R3, 0x400 ;  /* 0x0000040000037802 */ /* 0x000fe40000000f00 */
[----:B------:R-:W-:Y:S02]  /*48270*/  MOV R5, 0x1 ;  /* 0x0000000100057802 */ /* 0x000fe40000000f00 */
[----:B-1----:R-:W-:Y:S02]  /*48280*/  LEA R4, R4, R3, 0x18 ;  /* 0x0000000304047211 */ /* 0x002fe400078ec0ff */
[----:B------:R-:W-:-:S04]  /*48290*/  SHF.L.U32 R3, R5, 0x1f, RZ ;  /* 0x0000001f05037819 */ /* 0x000fc800000006ff */
[----:B------:R-:W1:Y:S02]  /*482a0*/  SYNCS.PHASECHK.TRANS64.TRYWAIT P0, [R4+URZ+0x148860], R3 ;  /* 0x14886003040075a7 */ /* 0x000e64000800017f */
[----:B-1----:R-:W-:Y:S05]  /*482b0*/  @!P0 BRA `(.L_x_136) ;  /* 0x0000003000c48947 */ /* 0x002fea0003800000 */
.L_x_192:
[----:B------:R-:W-:Y:S01]  /*482c0*/  ULOP3.LUT UR4, UR39, 0x2, URZ, 0xfc, !UPT ;  /* 0x0000000227047892 */ /* 0x000fe2000f8efc3f */
[----:B-1----:R-:W-:-:S03]  /*482d0*/  @P2 IMAD.MOV.U32 R3, RZ, RZ, 0x10000 ;  /* 0x00010000ff032424 */ /* 0x002fc600078e00ff */
[----:B------:R-:W-:Y:S01]  /*482e0*/  UPRMT UR4, UR4, 0x9910, URZ ;  /* 0x0000991004047896 */ /* 0x000fe2000800003f */
[----:B------:R1:W-:Y:S03]  /*482f0*/  @P2 SYNCS.ARRIVE.TRANS64 RZ, [R4+URZ+0x148840], R3 ;  /* 0x1488400304ff29a7 */ /* 0x0003e6000800003f */
[----:B------:R-:W-:-:S06]  /*48300*/  UISETP.NE.AND UP0, UPT, UR4, 0x2, UPT ;  /* 0x000000020400788c */ /* 0x000fcc000bf05270 */
[----:B------:R-:W-:-:S13]  /*48310*/  PLOP3.LUT P0, PT, PT, PT, UP0, 0x80, 0x0 ;  /* 0x000000000000781c */ /* 0x000fda0003f0f008 */
[----:B-1----:R-:W-:Y:S05]  /*48320*/  @P0 BRA `(.L_x_137) ;  /* 0x0000000000040947 */ /* 0x002fea0003800000 */
[----:B--23--:R-:W-:Y:S01]  /*48330*/  BPT.TRAP 0x1 ;  /* 0x000000040000795c */ /* 0x00cfe20000300000 */
.L_x_137:
[----:B------:R-:W-:-:S04]  /*48340*/  LOP3.LUT P0, RZ, R0, 0x1f, RZ, 0xc0, !PT ;  /* 0x0000001f00ff7812 */ /* 0x000fc8000780c0ff */
[----:B------:R-:W-:-:S13]  /*48350*/  PLOP3.LUT P0, PT, P0, P2, PT, 0x2a, 0x0 ;  /* 0x000000000000781c */ /* 0x000fda0000704572 */
[----:B------:R-:W-:Y:S05]  /*48360*/  @P0 BRA `(.L_x_138) ;  /* 0x0000000000040947 */ /* 0x000fea0003800000 */
[----:B--23--:R-:W-:Y:S01]  /*48370*/  BPT.TRAP 0x1 ;  /* 0x000000040000795c */ /* 0x00cfe20000300000 */
.L_x_138:
[----:B------:R-:W-:Y:S01]  /*48380*/  R2UR UR8, R4 ;  /* 0x00000000040872ca */ /* 0x000fe200000e0000 */
[----:B------:R-:W-:Y:S01]  /*48390*/  ULDC.64 UR4, c[0x0][0x198] ;  /* 0x0000660000047ab9 */ /* 0x000fe20000000a00 */
[----:B------:R-:W-:Y:S01]  /*483a0*/  UMOV UR6, 0x0 ;  /* 0x0000000000067882 */ /* 0x000fe20000000000 */
[----:B------:R-:W-:Y:S01]  /*483b0*/  UIADD3 UR4, UP0, UR4, 0x1f0, URZ ;  /* 0x000001f004047890 */ /* 0x000fe2000ff1e03f */
[----:B------:R-:W-:Y:S01]  /*483c0*/  IMAD.MOV.U32 R4, RZ, RZ, 0x1 ;  /* 0x00000001ff047424 */ /* 0x000fe200078e00ff */
[----:B------:R-:W-:Y:S01]  /*483d0*/  UMOV UR7, 0x10000000 ;  /* 0x1000000000077882 */ /* 0x000fe20000000000 */
[----:B------:R-:W-:Y:S01]  /*483e0*/  UMOV UR10, URZ ;  /* 0x0000003f000a7c82 */ /* 0x000fe20008000000 */
[----:B------:R-:W-:Y:S01]  /*483f0*/  UIADD3.X UR5, URZ, UR5, URZ, UP0, !UPT ;  /* 0x000000053f057290 */ /* 0x000fe200087fe43f */
[----:B--2---:R-:W-:Y:S01]  /*48400*/  UMOV UR12, UR60 ;  /* 0x0000003c000c7c82 */ /* 0x004fe20008000000 */
[----:B---3--:R-:W-:Y:S01]  /*48410*/  UMOV UR13, UR61 ;  /* 0x0000003d000d7c82 */ /* 0x008fe20008000000 */
[----:B------:R-:W-:Y:S01]  /*48420*/  UMOV UR26, 0x40 ;  /* 0x00000040001a7882 */ /* 0x000fe20000000000 */
[----:B------:R-:W-:-:S02]  /*48430*/  UMOV UR27, UR11 ;  /* 0x0000000b001b7c82 */ /* 0x000fc40008000000 */
[----:B------:R-:W-:Y:S02]  /*48440*/  UIADD3 UR9, UR8, 0x148840, URZ ;  /* 0x0014884008097890 */ /* 0x000fe4000fffe03f */
[----:B------:R-:W-:Y:S02]  /*48450*/  UIADD3 UR24, UR8, 0x2000, URZ ;  /* 0x0000200008187890 */ /* 0x000fe4000fffe03f */
[----:B------:R-:W-:Y:S01]  /*48460*/  UIADD3 UR16, UR8, 0x4000, URZ ;  /* 0x0000400008107890 */ /* 0x000fe2000fffe03f */
[----:B------:R-:W-:Y:S01]  /*48470*/  UMOV UR28, UR60 ;  /* 0x0000003c001c7c82 */ /* 0x000fe20008000000 */
[----:B------:R-:W-:Y:S01]  /*48480*/  UMOV UR29, UR61 ;  /* 0x0000003d001d7c82 */ /* 0x000fe20008000000 */
[----:B------:R-:W-:Y:S01]  /*48490*/  UMOV UR25, UR9 ;  /* 0x0000000900197c82 */ /* 0x000fe20008000000 */
[----:B------:R-:W-:Y:S01]  /*484a0*/  UMOV UR18, 0x80 ;  /* 0x0000008000127882 */ /* 0x000fe20000000000 */
[----:B------:R-:W-:Y:S01]  /*484b0*/  UMOV UR19, UR11 ;  /* 0x0000000b00137c82 */ /* 0x000fe20008000000 */
[----:B------:R-:W-:Y:S01]  /*484c0*/  UMOV UR20, UR60 ;  /* 0x0000003c00147c82 */ /* 0x000fe20008000000 */
[----:B------:R-:W-:Y:S01]  /*484d0*/  UMOV UR21, UR61 ;  /* 0x0000003d00157c82 */ /* 0x000fe20008000000 */
[----:B------:R1:W-:Y:S01]  /*484e0*/  UTMALDG.4D [UR8], [UR4], desc[UR6] ;  /* 0x00000608040075b4 */ /* 0x0003e20008019000 */
[----:B------:R-:W-:Y:S01]  /*484f0*/  UIADD3 UR56, UR8, 0x6000, URZ ;  /* 0x0000600008387890 */ /* 0x000fe2000fffe03f */
[----:B------:R-:W-:Y:S01]  /*48500*/  UMOV UR17, UR9 ;  /* 0x0000000900117c82 */ /* 0x000fe20008000000 */
[----:B------:R-:W-:Y:S01]  /*48510*/  UIADD3 UR32, UR8, 0x8000, URZ ;  /* 0x0000800008207890 */ /* 0x000fe2000fffe03f */
[----:B------:R-:W-:Y:S01]  /*48520*/  UMOV UR58, 0xc0 ;  /* 0x000000c0003a7882 */ /* 0x000fe20000000000 */
[----:B------:R-:W-:Y:S01]  /*48530*/  UMOV UR59, UR11 ;  /* 0x0000000b003b7c82 */ /* 0x000fe20008000000 */
[----:B------:R2:W-:Y:S01]  /*48540*/  UTMALDG.4D [UR24], [UR4], desc[UR6] ;  /* 0x00000618040075b4 */ /* 0x0005e20008019000 */
[----:B------:R-:W-:Y:S01]  /*48550*/  UMOV UR57, UR9 ;  /* 0x0000000900397c82 */ /* 0x000fe20008000000 */
[----:B------:R-:W-:Y:S01]  /*48560*/  UMOV UR34, 0x100 ;  /* 0x0000010000227882 */ /* 0x000fe20000000000 */
[----:B------:R-:W-:Y:S01]  /*48570*/  UMOV UR35, UR11 ;  /* 0x0000000b00237c82 */ /* 0x000fe20008000000 */
[----:B------:R-:W-:Y:S01]  /*48580*/  UMOV UR36, UR60 ;  /* 0x0000003c00247c82 */ /* 0x000fe20008000000 */
[----:B------:R-:W-:Y:S01]  /*48590*/  UMOV UR37, UR61 ;  /* 0x0000003d00257c82 */ /* 0x000fe20008000000 */
[----:B------:R-:W-:Y:S01]  /*485a0*/  UMOV UR33, UR9 ;  /* 0x0000000900217c82 */ /* 0x000fe20008000000 */
[----:B------:R3:W-:Y:S01]  /*485b0*/  UTMALDG.4D [UR16], [UR4], desc[UR6] ;  /* 0x00000610040075b4 */ /* 0x0007e20008019000 */
[----:B------:R4:W-:Y:S01]  /*485c0*/  UTMALDG.4D [UR56], [UR4], desc[UR6] ;  /* 0x00000638040075b4 */ /* 0x0009e20008019000 */
[----:B-1----:R-:W-:Y:S01]  /*485d0*/  UMOV UR10, 0x1c0 ;  /* 0x000001c0000a7882 */ /* 0x002fe20000000000 */
[----:B------:R4:W-:Y:S01]  /*485e0*/  UTMALDG.4D [UR32], [UR4], desc[UR6] ;  /* 0x00000620040075b4 */ /* 0x0009e20008019000 */
[----:B--2---:R-:W-:Y:S01]  /*485f0*/  UIADD3 UR24, UR8, 0xa000, URZ ;  /* 0x0000a00008187890 */ /* 0x004fe2000fffe03f */
[----:B------:R-:W-:Y:S01]  /*48600*/  UMOV UR26, 0x140 ;  /* 0x00000140001a7882 */ /* 0x000fe20000000000 */
[----:B---3--:R-:W-:-:S07]  /*48610*/  UIADD3 UR16, UR8, 0xc000, URZ ;  /* 0x0000c00008107890 */ /* 0x008fce000fffe03f */
[----:B------:R4:W-:Y:S01]  /*48620*/  UTMALDG.4D [UR24], [UR4], desc[UR6] ;  /* 0x00000618040075b4 */ /* 0x0009e20008019000 */
[----:B------:R-:W-:Y:S01]  /*48630*/  UIADD3 UR8, UR8, 0xe000, URZ ;  /* 0x0000e00008087890 */ /* 0x000fe2000fffe03f */
[----:B------:R-:W-:Y:S02]  /*48640*/  UMOV UR18, 0x180 ;  /* 0x0000018000127882 */ /* 0x000fe40000000000 */
[----:B------:R4:W-:Y:S06]  /*48650*/  UTMALDG.4D [UR16], [UR4], desc[UR6] ;  /* 0x00000610040075b4 */ /* 0x0009ec0008019000 */
[----:B------:R4:W-:Y:S02]  /*48660*/  UTMALDG.4D [UR8], [UR4], desc[UR6] ;  /* 0x00000608040075b4 */ /* 0x0009e40008019000 */
[----:B----4-:R-:W-:Y:S01]  /*48670*/  NOP ;  /* 0x0000000000007918 */ /* 0x010fe20000000000 */
.L_x_135:
[----:B--23--:R-:W-:Y:S05]  /*48680*/  BSYNC B0 ;  /* 0x0000000000007941 */ /* 0x00cfea0003800000 */
.L_x_134:
[----:B------:R-:W1:Y:S01]  /*48690*/  LDC R3, c[0x0][0x288] ;  /* 0x0000a200ff037b82 */ /* 0x000e620000000800 */
[----:B------:R-:W-:Y:S01]  /*486a0*/  BSSY B0, `(.L_x_139) ;  /* 0x000005e000007945 */ /* 0x000fe20003800000 */
[----:B-1----:R-:W-:-:S13]  /*486b0*/  ISETP.GT.AND P4, PT, R3, RZ, P3 ;  /* 0x000000ff0300720c */ /* 0x002fda0001f84270 */
[----:B------:R-:W-:Y:S05]  /*486c0*/  @!P4 BRA `(.L_x_140) ;  /* 0x00000004006cc947 */ /* 0x000fea0003800000 */
[----:B------:R-:W1:Y:S01]  /*486d0*/  S2R R5, SR_CgaCtaId ;  /* 0x0000000000057919 */ /* 0x000e620000008800 */
[----:B------:R-:W-:-:S04]  /*486e0*/  MOV R2, 0x400 ;  /* 0x0000040000027802 */ /* 0x000fc80000000f00 */
[----:B-1----:R-:W-:Y:S02]  /*486f0*/  LEA R5, R5, R2, 0x18 ;  /* 0x0000000205057211 */ /* 0x002fe400078ec0ff */
[----:B------:R-:W-:-:S04]  /*48700*/  MOV R2, 0x1 ;  /* 0x0000000100027802 */ /* 0x000fc80000000f00 */
[----:B------:R-:W-:-:S04]  /*48710*/  SHF.L.U32 R2, R2, 0x1f, RZ ;  /* 0x0000001f02027819 */ /* 0x000fc800000006ff */
[----:B------:R-:W1:Y:S02]  /*48720*/  SYNCS.PHASECHK.TRANS64.TRYWAIT P0, [R5+URZ+0x148820], R2 ;  /* 0x14882002050075a7 */ /* 0x000e64000800017f */
[----:B-1----:R-:W-:Y:S05]  /*48730*/  @!P0 BRA `(.L_x_141) ;  /* 0x0000002c00b88947 */ /* 0x002fea0003800000 */
.L_x_193:
[----:B------:R-:W-:Y:S01]  /*48740*/  ULOP3.LUT UR4, UR39, 0x2, URZ, 0xfc, !UPT ;  /* 0x0000000227047892 */ /* 0x000fe2000f8efc3f */
[----:B-1----:R-:W-:-:S03]  /*48750*/  @P2 IMAD.MOV.U32 R2, RZ, RZ, 0x20200 ;  /* 0x00020200ff022424 */ /* 0x002fc600078e00ff */
[----:B------:R-:W-:Y:S01]  /*48760*/  UPRMT UR4, UR4, 0x9910, URZ ;  /* 0x0000991004047896 */ /* 0x000fe2000800003f */
[----:B------:R1:W-:Y:S03]  /*48770*/  @P2 SYNCS.ARRIVE.TRANS64 RZ, [R5+URZ+0x148800], R2 ;  /* 0x1488000205ff29a7 */ /* 0x0003e6000800003f */
[----:B------:R-:W-:-:S06]  /*48780*/  UISETP.NE.AND UP0, UPT, UR4, 0x2, UPT ;  /* 0x000000020400788c */ /* 0x000fcc000bf05270 */
[----:B------:R-:W-:-:S13]  /*48790*/  PLOP3.LUT P0, PT, PT, PT, UP0, 0x80, 0x0 ;  /* 0x000000000000781c */ /* 0x000fda0003f0f008 */
[----:B-1----:R-:W-:Y:S05]  /*487a0*/  @P0 BRA `(.L_x_142) ;  /* 0x0000000000040947 */ /* 0x002fea0003800000 */
[----:B------:R-:W-:Y:S01]  /*487b0*/  BPT.TRAP 0x1 ;  /* 0x000000040000795c */ /* 0x000fe20000300000 */
.L_x_142:
[----:B------:R-:W-:-:S04]  /*487c0*/  LOP3.LUT P0, RZ, R0, 0x1f, RZ, 0xc0, !PT ;  /* 0x0000001f00ff7812 */ /* 0x000fc8000780c0ff */
[----:B------:R-:W-:-:S13]  /*487d0*/  PLOP3.LUT P0, PT, P0, P2, PT, 0x2a, 0x0 ;  /* 0x000000000000781c */ /* 0x000fda0000704572 */
[----:B------:R-:W-:Y:S05]  /*487e0*/  @P0 BRA `(.L_x_143) ;  /* 0x0000000000040947 */ /* 0x000fea0003800000 */
[----:B------:R-:W-:Y:S01]  /*487f0*/  BPT.TRAP 0x1 ;  /* 0x000000040000795c */ /* 0x000fe20000300000 */
.L_x_143:
[----:B------:R-:W-:Y:S01]  /*48800*/  R2UR UR5, R5 ;  /* 0x00000000050572ca */ /* 0x000fe200000e0000 */
[----:B------:R-:W-:Y:S01]  /*48810*/  ULDC.64 UR12, c[0x0][0x198] ;  /* 0x00006600000c7ab9 */ /* 0x000fe20000000a00 */
[----:B------:R-:W-:Y:S01]  /*48820*/  UMOV UR50, 0x100 ;  /* 0x0000010000327882 */ /* 0x000fe20000000000 */
[----:B------:R-:W-:Y:S01]  /*48830*/  UIADD3 UR6, UP0, UR12, 0xf0, URZ ;  /* 0x000000f00c067890 */ /* 0x000fe2000ff1e03f */
[----:B------:R-:W-:Y:S01]  /*48840*/  MOV R6, UR50 ;  /* 0x0000003200067c02 */ /* 0x000fe20008000f00 */
[----:B------:R-:W-:Y:S01]  /*48850*/  UMOV UR52, UR60 ;  /* 0x0000003c00347c82 */ /* 0x000fe20008000000 */
[----:B------:R-:W-:Y:S01]  /*48860*/  UMOV UR53, UR61 ;  /* 0x0000003d00357c82 */ /* 0x000fe20008000000 */
[----:B------:R-:W-:Y:S01]  /*48870*/  UIADD3.X UR7, URZ, UR13, URZ, UP0, !UPT ;  /* 0x0000000d3f077290 */ /* 0x000fe200087fe43f */
[----:B------:R-:W-:Y:S01]  /*48880*/  MOV R2, UR53 ;  /* 0x0000003500027c02 */ /* 0x000fe20008000f00 */
[----:B------:R-:W-:Y:S01]  /*48890*/  UMOV UR19, URZ ;  /* 0x0000003f00137c82 */ /* 0x000fe20008000000 */
[----:B------:R-:W-:Y:S01]  /*488a0*/  UMOV UR42, 0x140 ;  /* 0x00000140002a7882 */ /* 0x000fe20000000000 */
[----:B------:R-:W-:Y:S01]  /*488b0*/  UMOV UR44, UR60 ;  /* 0x0000003c002c7c82 */ /* 0x000fe20008000000 */
[----:B------:R-:W-:Y:S01]  /*488c0*/  UMOV UR45, UR61 ;  /* 0x0000003d002d7c82 */ /* 0x000fe20008000000 */
[----:B------:R-:W-:Y:S01]  /*488d0*/  UIADD3 UR16, UR5, 0x48000, URZ ;  /* 0x0004800005107890 */ /* 0x000fe2000fffe03f */
[----:B------:R-:W-:Y:S01]  /*488e0*/  MOV R5, UR52 ;  /* 0x0000003400057c02 */ /* 0x000fe20008000f00 */
[----:B------:R-:W-:Y:S01]  /*488f0*/  UIADD3 UR17, UR5, 0x148800, URZ ;  /* 0x0014880005117890 */ /* 0x000fe2000fffe03f */
[----:B------:R-:W-:Y:S01]  /*48900*/  MOV R7, UR45 ;  /* 0x0000002d00077c02 */ /* 0x000fe20008000f00 */
[----:B------:R-:W-:Y:S01]  /*48910*/  UIADD3 UR48, UR5, 0x4c000, URZ ;  /* 0x0004c00005307890 */ /* 0x000fe2000fffe03f */
[----:B------:R-:W-:Y:S01]  /*48920*/  MOV R8, UR44 ;  /* 0x0000002c00087c02 */ /* 0x000fe20008000f00 */
[----:B------:R-:W-:Y:S01]  /*48930*/  UIADD3 UR40, UR5, 0x50000, URZ ;  /* 0x0005000005287890 */ /* 0x000fe2000fffe03f */
[----:B------:R-:W-:Y:S01]  /*48940*/  MOV R9, UR42 ;  /* 0x0000002a00097c02 */ /* 0x000fe20008000f00 */
[----:B------:R-:W-:Y:S01]  /*48950*/  UMOV UR8, 0x0 ;  /* 0x0000000000087882 */ /* 0x000fe20000000000 */
[----:B------:R-:W-:Y:S01]  /*48960*/  UMOV UR9, 0x10000000 ;  /* 0x1000000000097882 */ /* 0x000fe20000000000 */
[----:B------:R-:W-:Y:S01]  /*48970*/  UMOV UR18, URZ ;  /* 0x0000003f00127c82 */ /* 0x000fe20008000000 */
[----:B------:R-:W-:Y:S01]  /*48980*/  UMOV UR20, UR60 ;  /* 0x0000003c00147c82 */ /* 0x000fe20008000000 */
[----:B------:R-:W-:Y:S01]  /*48990*/  UMOV UR21, UR61 ;  /* 0x0000003d00157c82 */ /* 0x000fe20008000000 */
[----:B------:R-:W-:Y:S01]  /*489a0*/  UMOV UR50, 0x40 ;  /* 0x0000004000327882 */ /* 0x000fe20000000000 */
[----:B------:R-:W-:Y:S01]  /*489b0*/  UMOV UR51, UR19 ;  /* 0x0000001300337c82 */ /* 0x000fe20008000000 */
[----:B------:R-:W-:Y:S01]  /*489c0*/  UMOV UR49, UR17 ;  /* 0x0000001100317c82 */ /* 0x000fe20008000000 */
[----:B------:R-:W-:Y:S01]  /*489d0*/  UMOV UR42, 0x80 ;  /* 0x00000080002a7882 */ /* 0x000fe20000000000 */
[----:B------:R-:W-:Y:S01]  /*489e0*/  UMOV UR43, UR19 ;  /* 0x00000013002b7c82 */ /* 0x000fe20008000000 */
[----:B------:R1:W-:Y:S01]  /*489f0*/  UTMALDG.4D [UR16], [UR6], desc[UR8] ;  /* 0x00000810060075b4 */ /* 0x0003e20008019000 */
[----:B------:R-:W-:Y:S01]  /*48a00*/  UMOV UR41, UR17 ;  /* 0x0000001100297c82 */ /* 0x000fe20008000000 */
[----:B------:R-:W-:-:S02]  /*48a10*/  UIADD3 UR56, UR5, 0x54000, URZ ;  /* 0x0005400005387890 */ /* 0x000fc4000fffe03f */
[----:B------:R-:W-:Y:S02]  /*48a20*/  UIADD3 UR4, UP1, UR12, 0x4f0, URZ ;  /* 0x000004f00c047890 */ /* 0x000fe4000ff3e03f */
[----:B------:R-:W-:Y:S01]  /*48a30*/  UIADD3 UR32, UR5, 0x60000, URZ ;  /* 0x0006000005207890 */ /* 0x000fe2000fffe03f */
[----:B------:R2:W-:Y:S01]  /*48a40*/  UTMALDG.4D [UR48], [UR6], desc[UR8] ;  /* 0x00000830060075b4 */ /* 0x0005e20008019000 */
[----:B------:R-:W-:Y:S01]  /*48a50*/  UIADD3 UR24, UR5, 0x64000, URZ ;  /* 0x0006400005187890 */ /* 0x000fe2000fffe03f */
[----:B------:R-:W-:Y:S01]  /*48a60*/  UMOV UR58, 0xc0 ;  /* 0x000000c0003a7882 */ /* 0x000fe20000000000 */
[----:B------:R-:W-:Y:S01]  /*48a70*/  UMOV UR59, UR19 ;  /* 0x00000013003b7c82 */ /* 0x000fe20008000000 */
[----:B------:R-:W-:Y:S01]  /*48a80*/  UMOV UR57, UR17 ;  /* 0x0000001100397c82 */ /* 0x000fe20008000000 */
[----:B------:R-:W-:Y:S01]  /*48a90*/  UMOV UR34, 0x180 ;  /* 0x0000018000227882 */ /* 0x000fe20000000000 */
[----:B------:R-:W-:Y:S01]  /*48aa0*/  UMOV UR36, UR60 ;  /* 0x0000003c00247c82 */ /* 0x000fe20008000000 */
[----:B------:R3:W-:Y:S01]  /*48ab0*/  UTMALDG.4D [UR40], [UR6], desc[UR8] ;  /* 0x00000828060075b4 */ /* 0x0007e20008019000 */
        /* <DEDUP_REMOVED lines=8> */
[----:B------:R-:W-:Y:S01]  /*48b40*/  UMOV UR25, UR17 ;  /* 0x0000001100197c82 */ /* 0x000fe20008000000 */
[----:B-1----:R-:W-:Y:S01]  /*48b50*/  UIADD3 UR16, UR5, 0x148000, URZ ;  /* 0x0014800005107890 */ /* 0x002fe2000fffe03f */
[----:B------:R-:W-:Y:S01]  /*48b60*/  UMOV UR19, UR60 ;  /* 0x0000003c00137c82 */ /* 0x000fe20008000000 */
[----:B------:R-:W-:Y:S01]  /*48b70*/  UMOV UR20, UR61 ;  /* 0x0000003d00147c82 */ /* 0x000fe20008000000 */
[----:B--2---:R-:W-:Y:S01]  /*48b80*/  R2UR UR53, R2 ;  /* 0x00000000023572ca */ /* 0x004fe200000e0000 */
[----:B------:R-:W-:Y:S01]  /*48b90*/  UIADD3 UR48, UR5, 0x58000, URZ ;  /* 0x0005800005307890 */ /* 0x000fe2000fffe03f */
[----:B------:R-:W-:Y:S01]  /*48ba0*/  R2UR UR52, R5 ;  /* 0x00000000053472ca */ /* 0x000fe200000e0000 */
[----:B------:R-:W-:Y:S01]  /*48bb0*/  IMAD.MOV.U32 R2, RZ, RZ, 0x1 ;  /* 0x00000001ff027424 */ /* 0x000fe200078e00ff */
[----:B------:R-:W-:-:S02]  /*48bc0*/  R2UR UR50, R6 ;  /* 0x00000000063272ca */ /* 0x000fc400000e0000 */
[----:B---3--:R-:W-:Y:S01]  /*48bd0*/  R2UR UR45, R7 ;  /* 0x00000000072d72ca */ /* 0x008fe200000e0000 */
[----:B------:R-:W-:Y:S01]  /*48be0*/  UIADD3 UR40, UR5, 0x5c000, URZ ;  /* 0x0005c00005287890 */ /* 0x000fe2000fffe03f */
[----:B------:R-:W-:Y:S01]  /*48bf0*/  R2UR UR44, R8 ;  /* 0x00000000082c72ca */ /* 0x000fe200000e0000 */
[----:B------:R-:W-:Y:S01]  /*48c00*/  UIADD3.X UR5, URZ, UR13, URZ, UP1, !UPT ;  /* 0x0000000d3f057290 */ /* 0x000fe20008ffe43f */
[----:B------:R-:W-:-:S07]  /*48c10*/  R2UR UR42, R9 ;  /* 0x00000000092a72ca */ /* 0x000fce00000e0000 */
[----:B------:R4:W-:Y:S06]  /*48c20*/  UTMALDG.4D [UR48], [UR6], desc[UR8] ;  /* 0x00000830060075b4 */ /* 0x0009ec0008019000 */
[----:B------:R4:W-:Y:S01]  /*48c30*/  UTMALDG.4D [UR40], [UR6], desc[UR8] ;  /* 0x00000828060075b4 */ /* 0x0009e20008019000 */
[----:B------:R4:W-:Y:S01]  /*48c40*/  UTMALDG.4D [UR32], [UR6], desc[UR8] ;  /* 0x00000820060075b4 */ /* 0x0009e20008019000 */
[----:B------:R4:W-:Y:S01]  /*48c50*/  UTMALDG.4D [UR24], [UR6], desc[UR8] ;  /* 0x00000818060075b4 */ /* 0x0009e20008019000 */
[----:B------:R4:W-:Y:S02]  /*48c60*/  UTMALDG.3D [UR16], [UR4], desc[UR8] ;  /* 0x00000810040075b4 */ /* 0x0009e40008011000 */
[----:B----4-:R-:W-:Y:S01]  /*48c70*/  NOP ;  /* 0x0000000000007918 */ /* 0x010fe20000000000 */
.L_x_140:
[----:B------:R-:W-:Y:S05]  /*48c80*/  BSYNC B0 ;  /* 0x0000000000007941 */ /* 0x000fea0003800000 */
.L_x_139:
[----:B------:R-:W-:Y:S01]  /*48c90*/  BSSY B0, `(.L_x_144) ;  /* 0x000004f000007945 */ /* 0x000fe20003800000 */
[----:B------:R-:W-:-:S03]  /*48ca0*/  MOV R8, RZ ;  /* 0x000000ff00087202 */ /* 0x000fc60000000f00 */
[----:B------:R-:W-:Y:S05]  /*48cb0*/  @!P3 BRA `(.L_x_145) ;  /* 0x000000040030b947 */ /* 0x000fea0003800000 */
[----:B------:R-:W1:Y:S01]  /*48cc0*/  S2R R6, SR_CgaCtaId ;  /* 0x0000000000067919 */ /* 0x000e620000008800 */
[----:B------:R-:W-:-:S04]  /*48cd0*/  MOV R5, 0x400 ;  /* 0x0000040000057802 */ /* 0x000fc80000000f00 */
[----:B-1----:R-:W-:Y:S01]  /*48ce0*/  LEA R7, R6, R5, 0x18 ;  /* 0x0000000506077211 */ /* 0x002fe200078ec0ff */
[----:B------:R-:W-:-:S04]  /*48cf0*/  IMAD.MOV.U32 R6, RZ, RZ, 0x1 ;  /* 0x00000001ff067424 */ /* 0x000fc800078e00ff */
[----:B------:R-:W-:Y:S01]  /*48d00*/  IMAD R5, R4, 0x8, R7 ;  /* 0x0000000804057824 */ /* 0x000fe200078e0207 */
[----:B------:R-:W-:-:S04]  /*48d10*/  SHF.L.U32 R6, R6, 0x1f, RZ ;  /* 0x0000001f06067819 */ /* 0x000fc800000006ff */
[----:B------:R-:W1:Y:S02]  /*48d20*/  SYNCS.PHASECHK.TRANS64.TRYWAIT P0, [R5+URZ+0x148860], R6 ;  /* 0x14886006050075a7 */ /* 0x000e64000800017f */
[----:B-1----:R-:W-:Y:S05]  /*48d30*/  @!P0 BRA `(.L_x_146) ;  /* 0x00000028004c8947 */ /* 0x002fea0003800000 */
.L_x_194:
[----:B------:R-:W-:Y:S01]  /*48d40*/  ULOP3.LUT UR4, UR39, 0x2, URZ, 0xfc, !UPT ;  /* 0x0000000227047892 */ /* 0x000fe2000f8efc3f */
[----:B-1----:R-:W-:-:S03]  /*48d50*/  @P2 MOV R6, 0x10000 ;  /* 0x0001000000062802 */ /* 0x002fc60000000f00 */
[----:B------:R-:W-:Y:S01]  /*48d60*/  UPRMT UR4, UR4, 0x9910, URZ ;  /* 0x0000991004047896 */ /* 0x000fe2000800003f */
[----:B------:R1:W-:Y:S03]  /*48d70*/  @P2 SYNCS.ARRIVE.TRANS64 RZ, [R5+URZ+0x148840], R6 ;  /* 0x1488400605ff29a7 */ /* 0x0003e6000800003f */
[----:B------:R-:W-:-:S06]  /*48d80*/  UISETP.NE.AND UP0, UPT, UR4, 0x2, UPT ;  /* 0x000000020400788c */ /* 0x000fcc000bf05270 */
[----:B------:R-:W-:-:S13]  /*48d90*/  PLOP3.LUT P0, PT, PT, PT, UP0, 0x80, 0x0 ;  /* 0x000000000000781c */ /* 0x000fda0003f0f008 */
[----:B-1----:R-:W-:Y:S05]  /*48da0*/  @P0 BRA `(.L_x_147) ;  /* 0x0000000000040947 */ /* 0x002fea0003800000 */
[----:B------:R-:W-:Y:S01]  /*48db0*/  BPT.TRAP 0x1 ;  /* 0x000000040000795c */ /* 0x000fe20000300000 */
.L_x_147:
[----:B------:R-:W-:-:S04]  /*48dc0*/  LOP3.LUT P0, RZ, R0, 0x1f, RZ, 0xc0, !PT ;  /* 0x0000001f00ff7812 */ /* 0x000fc8000780c0ff */
[----:B------:R-:W-:-:S13]  /*48dd0*/  PLOP3.LUT P0, PT, P0, P2, PT, 0x2a, 0x0 ;  /* 0x000000000000781c */ /* 0x000fda0000704572 */
[----:B------:R-:W-:Y:S05]  /*48de0*/  @P0 BRA `(.L_x_148) ;  /* 0x0000000000040947 */ /* 0x000fea0003800000 */
[----:B------:R-:W-:Y:S01]  /*48df0*/  BPT.TRAP 0x1 ;  /* 0x000000040000795c */ /* 0x000fe20000300000 */
.L_x_148:
[----:B------:R-:W-:Y:S01]  /*48e00*/  R2UR UR7, R7 ;  /* 0x00000000070772ca */ /* 0x000fe200000e0000 */
[----:B------:R-:W-:Y:S01]  /*48e10*/  ULDC.64 UR8, c[0x0][0x198] ;  /* 0x0000660000087ab9 */ /* 0x000fe20000000a00 */
[C---:B------:R-:W-:Y:S01]  /*48e20*/  R2UR UR40, R4.reuse ;  /* 0x00000000042872ca */ /* 0x040fe200000e0000 */
[----:B------:R-:W-:Y:S01]  /*48e30*/  UIADD3 UR6, UP0, UR8, 0x2f0, URZ ;  /* 0x000002f008067890 */ /* 0x000fe2000ff1e03f */
[----:B------:R-:W-:Y:S01]  /*48e40*/  R2UR UR41, R5 ;  /* 0x00000000052972ca */ /* 0x000fe200000e0000 */
[----:B------:R-:W-:Y:S01]  /*48e50*/  UMOV UR4, 0x0 ;  /* 0x0000000000047882 */ /* 0x000fe20000000000 */
[----:B------:R-:W-:Y:S01]  /*48e60*/  UMOV UR5, 0x10000000 ;  /* 0x1000000000057882 */ /* 0x000fe20000000000 */
[----:B------:R-:W-:Y:S01]  /*48e70*/  UMOV UR42, URZ ;  /* 0x0000003f002a7c82 */ /* 0x000fe20008000000 */
[----:B------:R-:W-:Y:S01]  /*48e80*/  UMOV UR43, UR11 ;  /* 0x0000000b002b7c82 */ /* 0x000fe20008000000 */
[----:B------:R-:W-:Y:S01]  /*48e90*/  UMOV UR44, UR60 ;  /* 0x0000003c002c7c82 */ /* 0x000fe20008000000 */
[----:B------:R-:W-:Y:S01]  /*48ea0*/  UMOV UR45, UR61 ;  /* 0x0000003d002d7c82 */ /* 0x000fe20008000000 */
[----:B------:R-:W-:Y:S01]  /*48eb0*/  UMOV UR34, 0x40 ;  /* 0x0000004000227882 */ /* 0x000fe20000000000 */
[----:B------:R-:W-:Y:S01]  /*48ec0*/  UMOV UR35, UR11 ;  /* 0x0000000b00237c82 */ /* 0x000fe20008000000 */
[----:B------:R-:W-:Y:S01]  /*48ed0*/  UMOV UR36, UR60 ;  /* 0x0000003c00247c82 */ /* 0x000fe20008000000 */
[----:B------:R-:W-:Y:S01]  /*48ee0*/  UMOV UR37, UR61 ;  /* 0x0000003d00257c82 */ /* 0x000fe20008000000 */
[----:B------:R-:W-:Y:S01]  /*48ef0*/  ULEA UR40, UR40, UR7, 0x10 ;  /* 0x0000000728287291 */ /* 0x000fe2000f8e803f */
[----:B------:R-:W-:Y:S01]  /*48f00*/  VIADD R4, R4, 0x1 ;  /* 0x0000000104047836 */ /* 0x000fe20000000000 */
[----:B------:R-:W-:Y:S01]  /*48f10*/  UIADD3 UR41, UR41, 0x148840, URZ ;  /* 0x0014884029297890 */ /* 0x000fe2000fffe03f */
[----:B------:R-:W-:Y:S01]  /*48f20*/  IMAD.MOV.U32 R8, RZ, RZ, 0x40 ;  /* 0x00000040ff087424 */ /* 0x000fe200078e00ff */
[----:B------:R-:W-:-:S02]  /*48f30*/  UIADD3.X UR7, URZ, UR9, URZ, UP0, !UPT ;  /* 0x000000093f077290 */ /* 0x000fc400087fe43f */
[----:B------:R-:W-:Y:S02]  /*48f40*/  UIADD3 UR32, UR40, 0x2000, URZ ;  /* 0x0000200028207890 */ /* 0x000fe4000fffe03f */
[----:B------:R-:W-:Y:S02]  /*48f50*/  UIADD3 UR16, UR40, 0x4000, URZ ;  /* 0x0000400028107890 */ /* 0x000fe4000fffe03f */
[----:B------:R-:W-:Y:S01]  /*48f60*/  UIADD3 UR8, UR40, 0x6000, URZ ;  /* 0x0000600028087890 */ /* 0x000fe2000fffe03f */
[----:B------:R-:W-:Y:S01]  /*48f70*/  UMOV UR33, UR41 ;  /* 0x0000002900217c82 */ /* 0x000fe20008000000 */
[----:B------:R-:W-:Y:S01]  /*48f80*/  UMOV UR18, 0x80 ;  /* 0x0000008000127882 */ /* 0x000fe20000000000 */
[----:B------:R-:W-:Y:S01]  /*48f90*/  UMOV UR19, UR11 ;  /* 0x0000000b00137c82 */ /* 0x000fe20008000000 */
[----:B------:R-:W-:Y:S01]  /*48fa0*/  UMOV UR20, UR60 ;  /* 0x0000003c00147c82 */ /* 0x000fe20008000000 */
[----:B------:R-:W-:Y:S01]  /*48fb0*/  UMOV UR21, UR61 ;  /* 0x0000003d00157c82 */ /* 0x000fe20008000000 */
[----:B------:R-:W-:Y:S01]  /*48fc0*/  UTMALDG.4D [UR40], [UR6], desc[UR4] ;  /* 0x00000428060075b4 */ /* 0x000fe20008019000 */
[----:B------:R-:W-:Y:S01]  /*48fd0*/  UMOV UR17, UR41 ;  /* 0x0000002900117c82 */ /* 0x000fe20008000000 */
[----:B------:R-:W-:Y:S01]  /*48fe0*/  UMOV UR10, 0xc0 ;  /* 0x000000c0000a7882 */ /* 0x000fe20000000000 */
[----:B------:R-:W-:Y:S01]  /*48ff0*/  UMOV UR12, UR60 ;  /* 0x0000003c000c7c82 */ /* 0x000fe20008000000 */
[----:B------:R-:W-:Y:S01]  /*49000*/  UMOV UR13, UR61 ;  /* 0x0000003d000d7c82 */ /* 0x000fe20008000000 */
[----:B------:R-:W-:Y:S01]  /*49010*/  UMOV UR9, UR41 ;  /* 0x0000002900097c82 */ /* 0x000fe20008000000 */
[----:B------:R-:W-:Y:S01]  /*49020*/  UIADD3 UR24, UR40, 0x8000, URZ ;  /* 0x0000800028187890 */ /* 0x000fe2000fffe03f */
[----:B------:R-:W-:Y:S01]  /*49030*/  UTMALDG.4D [UR32], [UR6], desc[UR4] ;  /* 0x00000420060075b4 */ /* 0x000fe20008019000 */
[----:B------:R-:W-:Y:S01]  /*49040*/  UIADD3 UR56, UR40, 0xa000, URZ ;  /* 0x0000a00028387890 */ /* 0x000fe2000fffe03f */
[----:B------:R-:W-:Y:S01]  /*49050*/  UMOV UR26, 0x100 ;  /* 0x00000100001a7882 */ /* 0x000fe20000000000 */
[----:B------:R-:W-:Y:S01]  /*49060*/  UMOV UR27, UR11 ;  /* 0x0000000b001b7c82 */ /* 0x000fe20008000000 */
[----:B------:R-:W-:Y:S01]  /*49070*/  UMOV UR28, UR60 ;  /* 0x0000003c001c7c82 */ /* 0x000fe20008000000 */
[----:B------:R-:W-:Y:S01]  /*49080*/  UMOV UR29, UR61 ;  /* 0x0000003d001d7c82 */ /* 0x000fe20008000000 */
[----:B------:R-:W-:Y:S01]  /*49090*/  UMOV UR25, UR41 ;  /* 0x0000002900197c82 */ /* 0x000fe20008000000 */
[----:B------:R1:W-:Y:S01]  /*490a0*/  UTMALDG.4D [UR16], [UR6], desc[UR4] ;  /* 0x00000410060075b4 */ /* 0x0003e20008019000 */
[----:B------:R-:W-:Y:S01]  /*490b0*/  UMOV UR58, 0x140 ;  /* 0x00000140003a7882 */ /* 0x000fe20000000000 */
[----:B------:R-:W-:Y:S01]  /*490c0*/  UMOV UR59, UR11 ;  /* 0x0000000b003b7c82 */ /* 0x000fe20008000000 */
[----:B------:R-:W-:Y:S01]  /*490d0*/  UMOV UR57, UR41 ;  /* 0x0000002900397c82 */ /* 0x000fe20008000000 */
[----:B------:R2:W-:Y:S01]  /*490e0*/  UTMALDG.4D [UR8], [UR6], desc[UR4] ;  /* 0x00000408060075b4 */ /* 0x0005e20008019000 */
[----:B------:R3:W-:Y:S01]  /*490f0*/  UTMALDG.4D [UR24], [UR6], desc[UR4] ;  /* 0x00000418060075b4 */ /* 0x0007e20008019000 */
[----:B------:R3:W-:Y:S01]  /*49100*/  UTMALDG.4D [UR56], [UR6], desc[UR4] ;  /* 0x00000438060075b4 */ /* 0x0007e20008019000 */
[----:B-1----:R-:W-:Y:S01]  /*49110*/  UIADD3 UR16, UR40, 0xc000, URZ ;  /* 0x0000c00028107890 */ /* 0x002fe2000fffe03f */
[----:B------:R-:W-:Y:S01]  /*49120*/  UMOV UR18, 0x180 ;  /* 0x0000018000127882 */ /* 0x000fe20000000000 */
[----:B--2---:R-:W-:-:S07]  /*49130*/  UIADD3 UR8, UR40, 0xe000, URZ ;  /* 0x0000e00028087890 */ /* 0x004fce000fffe03f */
[----:B------:R3:W-:Y:S01]  /*49140*/  UTMALDG.4D [UR16], [UR6], desc[UR4] ;  /* 0x00000410060075b4 */ /* 0x0007e20008019000 */
[----:B------:R-:W-:Y:S02]  /*49150*/  UMOV UR10, 0x1c0 ;  /* 0x000001c0000a7882 */ /* 0x000fe40000000000 */
[----:B------:R3:W-:Y:S02]  /*49160*/  UTMALDG.4D [UR8], [UR6], desc[UR4] ;  /* 0x00000408060075b4 */ /* 0x0007e40008019000 */
[----:B---3--:R-:W-:Y:S01]  /*49170*/  NOP ;  /* 0x0000000000007918 */ /* 0x008fe20000000000 */
.L_x_145:
[----:B------:R-:W-:Y:S05]  /*49180*/  BSYNC B0 ;  /* 0x0000000000007941 */ /* 0x000fea0003800000 */
.L_x_144:
[----:B------:R-:W-:Y:S01]  /*49190*/  BSSY B0, `(.L_x_149) ;  /* 0x0000054000007945 */ /* 0x000fe20003800000 */
[----:B------:R-:W-:-:S03]  /*491a0*/  MOV R5, 0x1 ;  /* 0x0000000100057802 */ /* 0x000fc60000000f00 */
[----:B------:R-:W-:Y:S05]  /*491b0*/  @!P3 BRA `(.L_x_150) ;  /* 0x000000040044b947 */ /* 0x000fea0003800000 */
[----:B------:R-:W1:Y:S01]  /*491c0*/  S2R R6, SR_CgaCtaId ;  /* 0x0000000000067919 */ /* 0x000e620000008800 */
[----:B------:R-:W-:Y:S01]  /*491d0*/  MOV R5, 0x400 ;  /* 0x0000040000057802 */ /* 0x000fe20000000f00 */
[----:B------:R-:W-:-:S05]  /*491e0*/  IMAD.MOV.U32 R7, RZ, RZ, 0x1 ;  /* 0x00000001ff077424 */ /* 0x000fca00078e00ff */
[----:B------:R-:W-:Y:S02]  /*491f0*/  SHF.L.U32 R7, R7, 0x1f, RZ ;  /* 0x0000001f07077819 */ /* 0x000fe400000006ff */
[----:B-1----:R-:W-:-:S05]  /*49200*/  LEA R5, R6, R5, 0x18 ;  /* 0x0000000506057211 */ /* 0x002fca00078ec0ff */
[----:B------:R-:W-:-:S04]  /*49210*/  IMAD R6, R4, 0x8, R5 ;  /* 0x0000000804067824 */ /* 0x000fc800078e0205 */
[----:B------:R-:W1:Y:S02]  /*49220*/  SYNCS.PHASECHK.TRANS64.TRYWAIT P0, [R6+URZ+0x148860], R7 ;  /* 0x14886007060075a7 */ /* 0x000e64000800017f */
[----:B-1----:R-:W-:Y:S05]  /*49230*/  @!P0 BRA `(.L_x_151) ;  /* 0x0000002400208947 */ /* 0x002fea0003800000 */
.L_x_195:
        /* <DEDUP_REMOVED lines=8> */
.L_x_152:
[----:B------:R-:W-:-:S04]  /*492c0*/  LOP3.LUT P0, RZ, R0, 0x1f, RZ, 0xc0, !PT ;  /* 0x0000001f00ff7812 */ /* 0x000fc8000780c0ff */
[----:B------:R-:W-:-:S13]  /*492d0*/  PLOP3.LUT P0, PT, P0, P2, PT, 0x2a, 0x0 ;  /* 0x000000000000781c */ /* 0x000fda0000704572 */
[----:B------:R-:W-:Y:S05]  /*492e0*/  @P0 BRA `(.L_x_153) ;  /* 0x0000000000040947 */ /* 0x000fea0003800000 */
[----:B------:R-:W-:Y:S01]  /*492f0*/  BPT.TRAP 0x1 ;  /* 0x000000040000795c */ /* 0x000fe20000300000 */
.L_x_153:
[----:B------:R-:W-:Y:S01]  /*49300*/  R2UR UR7, R5 ;  /* 0x00000000050772ca */ /* 0x000fe200000e0000 */
[----:B------:R-:W-:Y:S01]  /*49310*/  ULDC.64 UR8, c[0x0][0x198] ;  /* 0x0000660000087ab9 */ /* 0x000fe20000000a00 */
[----:B------:R-:W-:Y:S01]  /*49320*/  R2UR UR48, R4 ;  /* 0x00000000043072ca */ /* 0x000fe200000e0000 */
[----:B------:R-:W-:Y:S01]  /*49330*/  UIADD3 UR6, UP0, UR8, 0x1f0, URZ ;  /* 0x000001f008067890 */ /* 0x000fe2000ff1e03f */
[----:B------:R-:W-:Y:S01]  /*49340*/  R2UR UR49, R6 ;  /* 0x00000000063172ca */ /* 0x000fe200000e0000 */
[----:B------:R-:W-:Y:S01]  /*49350*/  UMOV UR4, 0x0 ;  /* 0x0000000000047882 */ /* 0x000fe20000000000 */
[----:B------:R-:W-:Y:S01]  /*49360*/  R2UR UR51, R8 ;  /* 0x00000000083372ca */ /* 0x000fe200000e0000 */
        /* <DEDUP_REMOVED lines=8> */
[----:B------:R-:W-:Y:S01]  /*493f0*/  ULEA UR48, UR48, UR7, 0x10 ;  /* 0x0000000730307291 */ /* 0x000fe2000f8e803f */
[----:B------:R-:W-:Y:S01]  /*49400*/  VIADD R4, R4, 0x1 ;  /* 0x0000000104047836 */ /* 0x000fe20000000000 */
[----:B------:R-:W-:-:S02]  /*49410*/  UIADD3 UR49, UR49, 0x148840, URZ ;  /* 0x0014884031317890 */ /* 0x000fc4000fffe03f */
[----:B------:R-:W-:Y:S02]  /*49420*/  UIADD3 UR51, UR11, UR51, URZ ;  /* 0x000000330b337290 */ /* 0x000fe4000fffe03f */
[----:B------:R-:W-:Y:S01]  /*49430*/  UIADD3.X UR7, URZ, UR9, URZ, UP0, !UPT ;  /* 0x000000093f077290 */ /* 0x000fe200087fe43f */
[C---:B------:R-:W-:Y:S01]  /*49440*/  ISETP.NE.AND P5, PT, R4.reuse, 0x4, PT ;  /* 0x000000040400780c */ /* 0x040fe20003fa5270 */
[----:B------:R-:W-:Y:S01]  /*49450*/  UIADD3 UR24, UR48, 0x2000, URZ ;  /* 0x0000200030187890 */ /* 0x000fe2000fffe03f */
[C---:B------:R-:W-:Y:S01]  /*49460*/  ISETP.NE.AND P0, PT, R4.reuse, 0x4, PT ;  /* 0x000000040400780c */ /* 0x040fe20003f05270 */
[----:B------:R-:W-:Y:S01]  /*49470*/  UIADD3 UR40, UR48, 0x4000, URZ ;  /* 0x0000400030287890 */ /* 0x000fe2000fffe03f */
[----:B------:R-:W-:Y:S01]  /*49480*/  SEL R4, R4, RZ, P5 ;  /* 0x000000ff04047207 */ /* 0x000fe20002800000 */
[----:B------:R-:W-:Y:S01]  /*49490*/  UIADD3 UR16, UR48, 0x6000, URZ ;  /* 0x0000600030107890 */ /* 0x000fe2000fffe03f */
[----:B------:R-:W-:Y:S01]  /*494a0*/  SEL R5, RZ, 0x1, !P0 ;  /* 0x00000001ff057807 */ /* 0x000fe20004000000 */
[----:B------:R-:W-:Y:S01]  /*494b0*/  UMOV UR25, UR49 ;  /* 0x0000003100197c82 */ /* 0x000fe20008000000 */
[----:B------:R-:W-:Y:S01]  /*494c0*/  UMOV UR27, UR51 ;  /* 0x00000033001b7c82 */ /* 0x000fe20008000000 */
[----:B------:R-:W-:Y:S01]  /*494d0*/  UMOV UR44, UR60 ;  /* 0x0000003c002c7c82 */ /* 0x000fe20008000000 */
[----:B------:R-:W-:Y:S01]  /*494e0*/  UMOV UR45, UR61 ;  /* 0x0000003d002d7c82 */ /* 0x000fe20008000000 */
[----:B------:R-:W-:Y:S01]  /*494f0*/  UTMALDG.4D [UR48], [UR6], desc[UR4] ;  /* 0x00000430060075b4 */ /* 0x000fe20008019000 */
[----:B------:R-:W-:Y:S01]  /*49500*/  UMOV UR41, UR49 ;  /* 0x0000003100297c82 */ /* 0x000fe20008000000 */
[----:B------:R-:W-:Y:S01]  /*49510*/  UMOV UR43, UR51 ;  /* 0x00000033002b7c82 */ /* 0x000fe20008000000 */
[----:B------:R-:W-:Y:S01]  /*49520*/  UMOV UR18, 0xc0 ;  /* 0x000000c000127882 */ /* 0x000fe20000000000 */
[----:B------:R-:W-:Y:S01]  /*49530*/  UMOV UR20, UR60 ;  /* 0x0000003c00147c82 */ /* 0x000fe20008000000 */
[----:B------:R-:W-:Y:S01]  /*49540*/  UMOV UR21, UR61 ;  /* 0x0000003d00157c82 */ /* 0x000fe20008000000 */
[----:B------:R-:W-:Y:S01]  /*49550*/  UMOV UR17, UR49 ;  /* 0x0000003100117c82 */ /* 0x000fe20008000000 */
[----:B------:R-:W-:Y:S01]  /*49560*/  UMOV UR19, UR51 ;  /* 0x0000003300137c82 */ /* 0x000fe20008000000 */
[----:B------:R1:W-:Y:S01]  /*49570*/  UTMALDG.4D [UR24], [UR6], desc[UR4] ;  /* 0x00000418060075b4 */ /* 0x0003e20008019000 */
[----:B------:R-:W-:-:S02]  /*49580*/  UIADD3 UR32, UR48, 0x8000, URZ ;  /* 0x0000800030207890 */ /* 0x000fc4000fffe03f */
[----:B------:R-:W-:Y:S01]  /*49590*/  UIADD3 UR56, UR48, 0xa000, URZ ;  /* 0x0000a00030387890 */ /* 0x000fe2000fffe03f */
[----:B------:R-:W-:Y:S01]  /*495a0*/  UMOV UR34, 0x100 ;  /* 0x0000010000227882 */ /* 0x000fe20000000000 */
        /* <DEDUP_REMOVED lines=8> */
[----:B------:R2:W-:Y:S01]  /*49630*/  UTMALDG.4D [UR16], [UR6], desc[UR4] ;  /* 0x00000410060075b4 */ /* 0x0005e20008019000 */
[----:B------:R3:W-:Y:S01]  /*49640*/  UTMALDG.4D [UR32], [UR6], desc[UR4] ;  /* 0x00000420060075b4 */ /* 0x0007e20008019000 */
[----:B-1----:R-:W-:Y:S01]  /*49650*/  UIADD3 UR24, UR48, 0xc000, URZ ;  /* 0x0000c00030187890 */ /* 0x002fe2000fffe03f */
[----:B------:R-:W-:Y:S01]  /*49660*/  UMOV UR26, 0x180 ;  /* 0x00000180001a7882 */ /* 0x000fe20000000000 */
[----:B------:R3:W-:Y:S07]  /*49670*/  UTMALDG.4D [UR56], [UR6], desc[UR4] ;  /* 0x00000438060075b4 */ /* 0x0007ee0008019000 */
[----:B------:R3:W-:Y:S01]  /*49680*/  UTMALDG.4D [UR24], [UR6], desc[UR4] ;  /* 0x00000418060075b4 */ /* 0x0007e20008019000 */
[----:B--2---:R-:W-:Y:S01]  /*49690*/  UIADD3 UR16, UR48, 0xe000, URZ ;  /* 0x0000e00030107890 */ /* 0x004fe2000fffe03f */
[----:B------:R-:W-:-:S08]  /*496a0*/  UMOV UR18, 0x1c0 ;  /* 0x000001c000127882 */ /* 0x000fd00000000000 */
[----:B------:R3:W-:Y:S02]  /*496b0*/  UTMALDG.4D [UR16], [UR6], desc[UR4] ;  /* 0x00000410060075b4 */ /* 0x0007e40008019000 */
[----:B---3--:R-:W-:Y:S01]  /*496c0*/  NOP ;  /* 0x0000000000007918 */ /* 0x008fe20000000000 */
.L_x_150:
[----:B------:R-:W-:Y:S05]  /*496d0*/  BSYNC B0 ;  /* 0x0000000000007941 */ /* 0x000fea0003800000 */
.L_x_149:
[----:B------:R-:W-:Y:S01]  /*496e0*/  BSSY B0, `(.L_x_154) ;  /* 0x0000070000007945 */ /* 0x000fe20003800000 */
[----:B------:R-:W-:-:S03]  /*496f0*/  IMAD.MOV.U32 R9, RZ, RZ, RZ ;  /* 0x000000ffff097224 */ /* 0x000fc600078e00ff */
[----:B------:R-:W-:Y:S05]  /*49700*/  @!P4 BRA `(.L_x_155) ;  /* 0x0000000400b4c947 */ /* 0x000fea0003800000 */
[----:B------:R-:W1:Y:S01]  /*49710*/  S2R R7, SR_CgaCtaId ;  /* 0x0000000000077919 */ /* 0x000e620000008800 */
[----:B------:R-:W-:Y:S02]  /*49720*/  MOV R6, 0x400 ;  /* 0x0000040000067802 */ /* 0x000fe40000000f00 */
[----:B------:R-:W-:-:S04]  /*49730*/  MOV R9, 0x1 ;  /* 0x0000000100097802 */ /* 0x000fc80000000f00 */
[----:B------:R-:W-:Y:S02]  /*49740*/  SHF.L.U32 R9, R9, 0x1f, RZ ;  /* 0x0000001f09097819 */ /* 0x000fe400000006ff */
[----:B-1----:R-:W-:-:S05]  /*49750*/  LEA R7, R7, R6, 0x18 ;  /* 0x0000000607077211 */ /* 0x002fca00078ec0ff */
[----:B------:R-:W-:-:S04]  /*49760*/  IMAD R6, R2, 0x8, R7 ;  /* 0x0000000802067824 */ /* 0x000fc800078e0207 */
[----:B------:R-:W1:Y:S02]  /*49770*/  SYNCS.PHASECHK.TRANS64.TRYWAIT P0, [R6+URZ+0x148820], R9 ;  /* 0x14882009060075a7 */ /* 0x000e64000800017f */
[----:B-1----:R-:W-:Y:S05]  /*49780*/  @!P0 BRA `(.L_x_156) ;  /* 0x0000001c00e08947 */ /* 0x002fea0003800000 */
.L_x_196:
        /* <DEDUP_REMOVED lines=8> */
.L_x_157:
[----:B------:R-:W-:-:S04]  /*49810*/  LOP3.LUT P0, RZ, R0, 0x1f, RZ, 0xc0, !PT ;  /* 0x0000001f00ff7812 */ /* 0x000fc8000780c0ff */
[----:B------:R-:W-:-:S13]  /*49820*/  PLOP3.LUT P0, PT, P0, P2, PT, 0x2a, 0x0 ;  /* 0x000000000000781c */ /* 0x000fda0000704572 */
[----:B------:R-:W-:Y:S05]  /*49830*/  @P0 BRA `(.L_x_158) ;  /* 0x0000000000040947 */ /* 0x000fea0003800000 */
[----:B------:R-:W-:Y:S01]  /*49840*/  BPT.TRAP 0x1 ;  /* 0x000000040000795c */ /* 0x000fe20000300000 */
.L_x_158:
[----:B------:R-:W-:Y:S01]  /*49850*/  R2UR UR7, R6 ;  /* 0x00000000060772ca */ /* 0x000fe200000e0000 */
[----:B------:R-:W-:Y:S01]  /*49860*/  ULDC.64 UR12, c[0x0][0x198] ;  /* 0x00006600000c7ab9 */ /* 0x000fe20000000a00 */
[C---:B------:R-:W-:Y:S01]  /*49870*/  LEA R6, R2.reuse, R7, 0x11 ;  /* 0x0000000702067211 */ /* 0x040fe200078e88ff */
[----:B------:R-:W-:Y:S01]  /*49880*/  UIADD3 UR6, UP0, UR12, 0x3f0, URZ ;  /* 0x000003f00c067890 */ /* 0x000fe2000ff1e03f */
[----:B------:R-:W-:Y:S01]  /*49890*/  IMAD R7, R2, 0x200, R7 ;  /* 0x0000020002077824 */ /* 0x000fe200078e0207 */
[----:B------:R-:W-:Y:S01]  /*498a0*/  UMOV UR10, URZ ;  /* 0x0000003f000a7c82 */ /* 0x000fe20008000000 */
[----:B------:R-:W-:Y:S01]  /*498b0*/  R2UR UR16, R6 ;  /* 0x00000000061072ca */ /* 0x000fe200000e0000 */
[----:B------:R-:W-:Y:S01]  /*498c0*/  UMOV UR42, 0x100 ;  /* 0x00000100002a7882 */ /* 0x000fe20000000000 */
[----:B------:R-:W-:Y:S01]  /*498d0*/  UMOV UR44, UR60 ;  /* 0x0000003c002c7c82 */ /* 0x000fe20008000000 */
[----:B------:R-:W-:Y:S01]  /*498e0*/  UMOV UR45, UR61 ;  /* 0x0000003d002d7c82 */ /* 0x000fe20008000000 */
[----:B------:R-:W-:Y:S01]  /*498f0*/  UMOV UR43, UR10 ;  /* 0x0000000a002b7c82 */ /* 0x000fe20008000000 */
[----:B------:R-:W-:Y:S01]  /*49900*/  R2UR UR5, R7 ;  /* 0x00000000070572ca */ /* 0x000fe200000e0000 */
[----:B------:R-:W-:Y:S01]  /*49910*/  UMOV UR8, 0x0 ;  /* 0x0000000000087882 */ /* 0x000fe20000000000 */
[----:B------:R-:W-:Y:S01]  /*49920*/  UIADD3 UR7, UR7, 0x148800, URZ ;  /* 0x0014880007077890 */ /* 0x000fe2000fffe03f */
[----:B------:R-:W-:Y:S01]  /*49930*/  MOV R6, UR45 ;  /* 0x0000002d00067c02 */ /* 0x000fe20008000f00 */
[----:B------:R-:W-:Y:S01]  /*49940*/  UMOV UR9, 0x10000000 ;  /* 0x1000000000097882 */ /* 0x000fe20000000000 */
[----:B------:R-:W-:Y:S01]  /*49950*/  MOV R7, UR44 ;  /* 0x0000002c00077c02 */ /* 0x000fe20008000f00 */
[----:B------:R-:W-:Y:S01]  /*49960*/  UMOV UR26, 0x180 ;  /* 0x00000180001a7882 */ /* 0x000fe20000000000 */
[----:B------:R-:W-:Y:S01]  /*49970*/  MOV R9, UR43 ;  /* 0x0000002b00097c02 */ /* 0x000fe20008000f00 */
[----:B------:R-:W-:Y:S01]  /*49980*/  IMAD.U32 R14, RZ, RZ, UR7 ;  /* 0x00000007ff0e7e24 */ /* 0x000fe2000f8e00ff */
[----:B------:R-:W-:Y:S01]  /*49990*/  UIADD3.X UR7, URZ, UR13, URZ, UP0, !UPT ;  /* 0x0000000d3f077290 */ /* 0x000fe200087fe43f */
[----:B------:R-:W-:Y:S01]  /*499a0*/  MOV R10, UR42 ;  /* 0x0000002a000a7c02 */ /* 0x000fe20008000f00 */
[----:B------:R-:W-:Y:S01]  /*499b0*/  UIADD3 UR40, UR16, 0x48000, URZ ;  /* 0x0004800010287890 */ /* 0x000fe2000fffe03f */
[----:B------:R-:W-:Y:S01]  /*499c0*/  MOV R13, UR26 ;  /* 0x0000001a000d7c02 */ /* 0x000fe20008000f00 */
[----:B------:R-:W-:Y:S01]  /*499d0*/  UMOV UR42, URZ ;  /* 0x0000003f002a7c82 */ /* 0x000fe20008000000 */
[----:B------:R-:W-:Y:S01]  /*499e0*/  R2UR UR41, R14 ;  /* 0x000000000e2972ca */ /* 0x000fe200000e0000 */
[----:B------:R-:W-:Y:S01]  /*499f0*/  UMOV UR43, URZ ;  /* 0x0000003f002b7c82 */ /* 0x000fe20008000000 */
[----:B------:R-:W-:Y:S01]  /*49a00*/  UIADD3 UR24, UR16, 0x4c000, URZ ;  /* 0x0004c00010187890 */ /* 0x000fe2000fffe03f */
[----:B------:R-:W-:Y:S01]  /*49a10*/  IADD3 R2, R2, 0x1, RZ ;  /* 0x0000000102027810 */ /* 0x000fe20007ffe0ff */
[----:B------:R-:W-:Y:S01]  /*49a20*/  UMOV UR35, UR43 ;  /* 0x0000002b00237c82 */ /* 0x000fe20008000000 */
[----:B------:R-:W-:Y:S01]  /*49a30*/  UIADD3 UR56, UR16, 0x50000, URZ ;  /* 0x0005000010387890 */ /* 0x000fe2000fffe03f */
[----:B------:R-:W-:Y:S01]  /*49a40*/  UMOV UR28, UR60 ;  /* 0x0000003c001c7c82 */ /* 0x000fe20008000000 */
[----:B------:R-:W-:Y:S01]  /*49a50*/  UMOV UR29, UR61 ;  /* 0x0000003d001d7c82 */ /* 0x000fe20008000000 */
[----:B------:R-:W-:Y:S01]  /*49a60*/  UIADD3 UR48, UR16, 0x54000, URZ ;  /* 0x0005400010307890 */ /* 0x000fe2000fffe03f */
[----:B------:R-:W-:Y:S01]  /*49a70*/  MOV R11, UR29 ;  /* 0x0000001d000b7c02 */ /* 0x000fe20008000f00 */
[----:B------:R-:W-:Y:S01]  /*49a80*/  UMOV UR26, 0x40 ;  /* 0x00000040001a7882 */ /* 0x000fe20000000000 */
[----:B------:R-:W-:-:S02]  /*49a90*/  MOV R12, UR28 ;  /* 0x0000001c000c7c02 */ /* 0x000fc40008000f00 */
[----:B------:R1:W-:Y:S01]  /*49aa0*/  UTMALDG.4D [UR40], [UR6], desc[UR8] ;  /* 0x00000828060075b4 */ /* 0x0003e20008019000 */
[----:B------:R-:W-:Y:S01]  /*49ab0*/  UMOV UR27, UR10 ;  /* 0x0000000a001b7c82 */ /* 0x000fe20008000000 */
[----:B------:R-:W-:Y:S01]  /*49ac0*/  UMOV UR59, UR10 ;  /* 0x0000000a003b7c82 */ /* 0x000fe20008000000 */
[----:B------:R-:W-:Y:S01]  /*49ad0*/  UMOV UR51, UR10 ;  /* 0x0000000a00337c82 */ /* 0x000fe20008000000 */
[----:B------:R-:W-:Y:S01]  /*49ae0*/  UMOV UR25, UR41 ;  /* 0x0000002900197c82 */ /* 0x000fe20008000000 */
[----:B------:R-:W-:Y:S01]  /*49af0*/  UMOV UR10, UR41 ;  /* 0x00000029000a7c82 */ /* 0x000fe20008000000 */
[----:B------:R-:W-:Y:S01]  /*49b00*/  UMOV UR58, 0x80 ;  /* 0x00000080003a7882 */ /* 0x000fe20000000000 */
[----:B------:R-:W-:Y:S01]  /*49b10*/  UMOV UR57, UR10 ;  /* 0x0000000a00397c82 */ /* 0x000fe20008000000 */
[----:B------:R2:W-:Y:S01]  /*49b20*/  UTMALDG.4D [UR24], [UR6], desc[UR8] ;  /* 0x00000818060075b4 */ /* 0x0005e20008019000 */
[----:B------:R-:W-:Y:S01]  /*49b30*/  UMOV UR50, 0xc0 ;  /* 0x000000c000327882 */ /* 0x000fe20000000000 */
[----:B------:R-:W-:Y:S01]  /*49b40*/  UMOV UR52, UR60 ;  /* 0x0000003c00347c82 */ /* 0x000fe20008000000 */
[----:B------:R-:W-:Y:S01]  /*49b50*/  UMOV UR53, UR61 ;  /* 0x0000003d00357c82 */ /* 0x000fe20008000000 */
[----:B------:R-:W-:Y:S01]  /*49b60*/  UMOV UR49, UR10 ;  /* 0x0000000a00317c82 */ /* 0x000fe20008000000 */
[----:B------:R-:W-:-:S02]  /*49b70*/  UIADD3 UR4, UP1, UR12, 0x5f0, URZ ;  /* 0x000005f00c047890 */ /* 0x000fc4000ff3e03f */
[----:B------:R-:W-:Y:S01]  /*49b80*/  UIADD3 UR32, UR16, 0x5c000, URZ ;  /* 0x0005c00010207890 */ /* 0x000fe2000fffe03f */
[----:B------:R-:W-:Y:S01]  /*49b90*/  UTMALDG.4D [UR56], [UR6], desc[UR8] ;  /* 0x00000838060075b4 */ /* 0x000fe20008019000 */
[----:B------:R-:W-:Y:S01]  /*49ba0*/  UMOV UR14, URZ ;  /* 0x0000003f000e7c82 */ /* 0x000fe20008000000 */
[----:B------:R-:W-:Y:S01]  /*49bb0*/  UMOV UR34, 0x140 ;  /* 0x0000014000227882 */ /* 0x000fe20000000000 */
[----:B------:R-:W-:Y:S01]  /*49bc0*/  UMOV UR36, UR60 ;  /* 0x0000003c00247c82 */ /* 0x000fe20008000000 */
[----:B------:R-:W-:Y:S01]  /*49bd0*/  UMOV UR37, UR61 ;  /* 0x0000003d00257c82 */ /* 0x000fe20008000000 */
[----:B------:R-:W-:Y:S01]  /*49be0*/  UMOV UR33, UR10 ;  /* 0x0000000a00217c82 */ /* 0x000fe20008000000 */
[----:B------:R-:W-:Y:S01]  /*49bf0*/  UMOV UR18, 0x1c0 ;  /* 0x000001c000127882 */ /* 0x000fe20000000000 */
[----:B------:R-:W-:Y:S01]  /*49c00*/  UMOV UR20, UR60 ;  /* 0x0000003c00147c82 */ /* 0x000fe20008000000 */
[----:B------:R-:W-:Y:S01]  /*49c10*/  UTMALDG.4D [UR48], [UR6], desc[UR8] ;  /* 0x00000830060075b4 */ /* 0x000fe20008019000 */
[----:B------:R-:W-:Y:S01]  /*49c20*/  UMOV UR21, UR61 ;  /* 0x0000003d00157c82 */ /* 0x000fe20008000000 */
[----:B-1----:R-:W-:Y:S01]  /*49c30*/  R2UR UR45, R6 ;  /* 0x00000000062d72ca */ /* 0x002fe200000e0000 */
[----:B------:R-:W-:Y:S01]  /*49c40*/  UIADD3 UR40, UR16, 0x58000, URZ ;  /* 0x0005800010287890 */ /* 0x000fe2000fffe03f */
[----:B------:R-:W-:Y:S01]  /*49c50*/  R2UR UR44, R7 ;  /* 0x00000000072c72ca */ /* 0x000fe200000e0000 */
[----:B------:R-:W-:Y:S01]  /*49c60*/  UMOV UR41, UR10 ;  /* 0x0000000a00297c82 */ /* 0x000fe20008000000 */
[----:B------:R-:W-:Y:S01]  /*49c70*/  R2UR UR43, R9 ;  /* 0x00000000092b72ca */ /* 0x000fe200000e0000 */
[----:B------:R-:W-:Y:S01]  /*49c80*/  UMOV UR19, UR14 ;  /* 0x0000000e00137c82 */ /* 0x000fe20008000000 */
[----:B------:R-:W-:Y:S01]  /*49c90*/  R2UR UR42, R10 ;  /* 0x000000000a2a72ca */ /* 0x000fe200000e0000 */
[----:B------:R-:W-:Y:S01]  /*49ca0*/  UMOV UR17, UR10 ;  /* 0x0000000a00117c82 */ /* 0x000fe20008000000 */
[----:B--2---:R-:W-:Y:S01]  /*49cb0*/  R2UR UR29, R11 ;  /* 0x000000000b1d72ca */ /* 0x004fe200000e0000 */
[----:B------:R-:W-:Y:S01]  /*49cc0*/  UIADD3 UR24, UR16, 0x60000, URZ ;  /* 0x0006000010187890 */ /* 0x000fe2000fffe03f */
[----:B------:R-:W-:Y:S01]  /*49cd0*/  R2UR UR28, R12 ;  /* 0x000000000c1c72ca */ /* 0x000fe200000e0000 */
[----:B------:R-:W-:Y:S01]  /*49ce0*/  UIADD3 UR16, UR16, 0x64000, URZ ;  /* 0x0006400010107890 */ /* 0x000fe2000fffe03f */
[----:B------:R-:W-:Y:S01]  /*49cf0*/  R2UR UR26, R13 ;  /* 0x000000000d1a72ca */ /* 0x000fe200000e0000 */
[----:B------:R-:W-:Y:S01]  /*49d00*/  UMOV UR27, UR14 ;  /* 0x0000000e001b7c82 */ /* 0x000fe20008000000 */
[----:B------:R-:W-:Y:S01]  /*49d10*/  UMOV UR25, UR10 ;  /* 0x0000000a00197c82 */ /* 0x000fe20008000000 */
[----:B------:R-:W-:-:S04]  /*49d20*/  IMAD.MOV.U32 R9, RZ, RZ, 0x1 ;  /* 0x00000001ff097424 */ /* 0x000fc800078e00ff */
[----:B------:R1:W-:Y:S01]  /*49d30*/  UTMALDG.4D [UR40], [UR6], desc[UR8] ;  /* 0x00000828060075b4 */ /* 0x0003e20008019000 */
[----:B------:R2:W-:Y:S05]  /*49d40*/  UTMALDG.4D [UR32], [UR6], desc[UR8] ;  /* 0x00000820060075b4 */ /* 0x0005ea0008019000 */
[----:B------:R2:W-:Y:S01]  /*49d50*/  UTMALDG.4D [UR24], [UR6], desc[UR8] ;  /* 0x00000818060075b4 */ /* 0x0005e20008019000 */
[----:B------:R2:W-:Y:S01]  /*49d60*/  UTMALDG.4D [UR16], [UR6], desc[UR8] ;  /* 0x00000810060075b4 */ /* 0x0005e20008019000 */
[----:B-1----:R-:W-:Y:S02]  /*49d70*/  UIADD3 UR40, UR5, 0x148000, URZ ;  /* 0x0014800005287890 */ /* 0x002fe4000fffe03f */
[----:B------:R-:W-:Y:S01]  /*49d80*/  UIADD3.X UR5, URZ, UR13, URZ, UP1, !UPT ;  /* 0x0000000d3f057290 */ /* 0x000fe20008ffe43f */
[----:B------:R-:W-:Y:S01]  /*49d90*/  UMOV UR42, URZ ;  /* 0x0000003f002a7c82 */ /* 0x000fe20008000000 */
[----:B------:R-:W-:Y:S01]  /*49da0*/  UMOV UR43, UR60 ;  /* 0x0000003c002b7c82 */ /* 0x000fe20008000000 */
[----:B------:R-:W-:-:S06]  /*49db0*/  UMOV UR44, UR61 ;  /* 0x0000003d002c7c82 */ /* 0x000fcc0008000000 */
[----:B------:R2:W-:Y:S02]  /*49dc0*/  UTMALDG.3D [UR40], [UR4], desc[UR8] ;  /* 0x00000828040075b4 */ /* 0x0005e40008011000 */
[----:B--2---:R-:W-:Y:S01]  /*49dd0*/  NOP ;  /* 0x0000000000007918 */ /* 0x004fe20000000000 */
.L_x_155:
[----:B------:R-:W-:Y:S05]  /*49de0*/  BSYNC B0 ;  /* 0x0000000000007941 */ /* 0x000fea0003800000 */
.L_x_154:
[----:B------:R-:W-:Y:S04]  /*49df0*/  BSSY B0, `(.L_x_159) ;  /* 0x000004d000007945 */ /* 0x000fe80003800000 */
[----:B------:R-:W-:Y:S05]  /*49e00*/  @!P3 BRA `(.L_x_160) ;  /* 0x00000004002cb947 */ /* 0x000fea0003800000 */
[----:B------:R-:W1:Y:S01]  /*49e10*/  S2R R7, SR_CgaCtaId ;  /* 0x0000000000077919 */ /* 0x000e620000008800 */
[----:B------:R-:W-:Y:S02]  /*49e20*/  MOV R6, 0x400 ;  /* 0x0000040000067802 */ /* 0x000fe40000000f00 */
[----:B------:R-:W-:Y:S02]  /*49e30*/  SHF.L.U32 R5, R5, 0x1f, RZ ;  /* 0x0000001f05057819 */ /* 0x000fe400000006ff */
[----:B-1----:R-:W-:-:S05]  /*49e40*/  LEA R7, R7, R6, 0x18 ;  /* 0x0000000607077211 */ /* 0x002fca00078ec0ff */
[----:B------:R-:W-:-:S04]  /*49e50*/  IMAD R6, R4, 0x8, R7 ;  /* 0x0000000804067824 */ /* 0x000fc800078e0207 */
[----:B------:R-:W1:Y:S02]  /*49e60*/  SYNCS.PHASECHK.TRANS64.TRYWAIT P0, [R6+URZ+0x148860], R5 ;  /* 0x14886005060075a7 */ /* 0x000e64000800017f */
[----:B-1----:R-:W-:Y:S05]  /*49e70*/  @!P0 BRA `(.L_x_161) ;  /* 0x0000001800388947 */ /* 0x002fea0003800000 */
.L_x_197:
        /* <DEDUP_REMOVED lines=8> */
.L_x_162:
[----:B------:R-:W-:-:S04]  /*49f00*/  LOP3.LUT P0, RZ, R0, 0x1f, RZ, 0xc0, !PT ;  /* 0x0000001f00ff7812 */ /* 0x000fc8000780c0ff */
[----:B------:R-:W-:-:S13]  /*49f10*/  PLOP3.LUT P0, PT, P0, P2, PT, 0x2a, 0x0 ;  /* 0x000000000000781c */ /* 0x000fda0000704572 */
[----:B------:R-:W-:Y:S05]  /*49f20*/  @P0 BRA `(.L_x_163) ;  /* 0x0000000000040947 */ /* 0x000fea0003800000 */
[----:B------:R-:W-:Y:S01]  /*49f30*/  BPT.TRAP 0x1 ;  /* 0x000000040000795c */ /* 0x000fe20000300000 */
.L_x_163:
        /* <DEDUP_REMOVED lines=15> */
[----:B------:R-:W-:-:S02]  /*4a030*/  ULEA UR48, UR48, UR7, 0x10 ;  /* 0x0000000730307291 */ /* 0x000fc4000f8e803f */
[----:B------:R-:W-:Y:S02]  /*4a040*/  UIADD3 UR51, UR11, UR51, URZ ;  /* 0x000000330b337290 */ /* 0x000fe4000fffe03f */
[----:B------:R-:W-:Y:S02]  /*4a050*/  UIADD3 UR49, UR49, 0x148840, URZ ;  /* 0x0014884031317890 */ /* 0x000fe4000fffe03f */
[----:B------:R-:W-:Y:S02]  /*4a060*/  UIADD3.X UR7, URZ, UR9, URZ, UP0, !UPT ;  /* 0x000000093f077290 */ /* 0x000fe400087fe43f */
[----:B------:R-:W-:Y:S02]  /*4a070*/  UIADD3 UR24, UR48, 0x2000, URZ ;  /* 0x0000200030187890 */ /* 0x000fe4000fffe03f */
[----:B------:R-:W-:Y:S02]  /*4a080*/  UIADD3 UR40, UR48, 0x4000, URZ ;  /* 0x0000400030287890 */ /* 0x000fe4000fffe03f */
[----:B------:R-:W-:Y:S01]  /*4a090*/  UIADD3 UR16, UR48, 0x6000, URZ ;  /* 0x0000600030107890 */ /* 0x000fe2000fffe03f */
        /* <DEDUP_REMOVED lines=34> */
.L_x_160:
[----:B------:R-:W-:Y:S05]  /*4a2c0*/  BSYNC B0 ;  /* 0x0000000000007941 */ /* 0x000fea0003800000 */
.L_x_159:
[----:B------:R-:W-:-:S13]  /*4a2d0*/  ISETP.GE.AND P0, PT, R3, 0x81, PT ;  /* 0x000000810300780c */ /* 0x000fda0003f06270 */
[----:B------:R-:W-:Y:S05]  /*4a2e0*/  @!P0 EXIT ;  /* 0x000000000000894d */ /* 0x000fea0003800000 */
[----:B------:R-:W-:Y:S01]  /*4a2f0*/  VIADD R3, R3, 0x7f ;  /* 0x0000007f03037836 */ /* 0x000fe20000000000 */
[----:B------:R-:W-:Y:S01]  /*4a300*/  LOP3.LUT P0, RZ, R0, 0x1f, RZ, 0xc0, !PT ;  /* 0x0000001f00ff7812 */ /* 0x000fe2000780c0ff */
[----:B------:R-:W-:Y:S03]  /*4a310*/  BSSY B0, `(.L_x_164) ;  /* 0x00000dc000007945 */ /* 0x000fe60003800000 */
[----:B------:R-:W-:Y:S02]  /*4a320*/  SHF.R.S32.HI R0, RZ, 0x1f, R3 ;  /* 0x0000001fff007819 */ /* 0x000fe40000011403 */
[----:B------:R-:W-:Y:S02]  /*4a330*/  PLOP3.LUT P0, PT, P0, P2, PT, 0x2a, 0x0 ;  /* 0x000000000000781c */ /* 0x000fe40000704572 */
[----:B------:R-:W-:Y:S01]  /*4a340*/  LEA.HI R0, R0, R3, RZ, 0x7 ;  /* 0x0000000300007211 */ /* 0x000fe200078f38ff */
[----:B------:R-:W-:-:S03]  /*4a350*/  IMAD.U32 R3, RZ, RZ, UR39 ;  /* 0x00000027ff037e24 */ /* 0x000fc6000f8e00ff */
[----:B------:R-:W-:Y:S02]  /*4a360*/  SHF.R.S32.HI R4, RZ, 0x7, R0 ;  /* 0x00000007ff047819 */ /* 0x000fe40000011400 */
[----:B------:R-:W-:Y:S01]  /*4a370*/  LOP3.LUT R0, R3, 0x2, RZ, 0xfc, !PT ;  /* 0x0000000203007812 */ /* 0x000fe200078efcff */
[----:B------:R-:W-:Y:S01]  /*4a380*/  IMAD.MOV.U32 R3, RZ, RZ, 0x1 ;  /* 0x00000001ff037424 */ /* 0x000fe200078e00ff */
[----:B------:R-:W-:-:S07]  /*4a390*/  SHF.L.U32 R4, R4, 0x2, RZ ;  /* 0x0000000204047819 */ /* 0x000fce00000006ff */
.L_x_179:
[----:B------:R-:W-:Y:S04]  /*4a3a0*/  BSSY B1, `(.L_x_165) ;  /* 0x0000049000017945 */ /* 0x000fe80003800000 */
[----:B------:R-:W-:Y:S05]  /*4a3b0*/  @!P3 BRA `(.L_x_166) ;  /* 0x00000004001cb947 */ /* 0x000fea0003800000 */
[----:B------:R-:W1:Y:S01]  /*4a3c0*/  S2R R6, SR_CgaCtaId ;  /* 0x0000000000067919 */ /* 0x000e620000008800 */
[----:B------:R-:W-:-:S04]  /*4a3d0*/  MOV R5, 0x400 ;  /* 0x0000040000057802 */ /* 0x000fc80000000f00 */
[----:B-1----:R-:W-:Y:S02]  /*4a3e0*/  LEA R7, R6, R5, 0x18 ;  /* 0x0000000506077211 */ /* 0x002fe400078ec0ff */
[----:B------:R-:W-:-:S03]  /*4a3f0*/  SHF.L.U32 R5, R3, 0x1f, RZ ;  /* 0x0000001f03057819 */ /* 0x000fc600000006ff */
[----:B------:R-:W-:-:S04]  /*4a400*/  IMAD R6, R2, 0x8, R7 ;  /* 0x0000000802067824 */ /* 0x000fc800078e0207 */
[----:B------:R-:W1:Y:S02]  /*4a410*/  SYNCS.PHASECHK.TRANS64.TRYWAIT P4, [R6+URZ+0x148820], R5 ;  /* 0x14882005060075a7 */ /* 0x000e64000808017f */
[----:B-1----:R-:W-:Y:S05]  /*4a420*/  @!P4 BRA `(.L_x_167) ;  /* 0x0000001000e0c947 */ /* 0x002fea0003800000 */
.L_x_198:
[----:B-1----:R-:W-:-:S04]  /*4a430*/  @P2 MOV R5, 0x20200 ;  /* 0x0002020000052802 */ /* 0x002fc80000000f00 */
[----:B------:R1:W-:Y:S02]  /*4a440*/  @P2 SYNCS.ARRIVE.TRANS64 RZ, [R6+URZ+0x148800], R5 ;  /* 0x1488000506ff29a7 */ /* 0x0003e4000800003f */
[----:B-1----:R-:W-:-:S04]  /*4a450*/  PRMT R5, R0, 0x9910, RZ ;  /* 0x0000991000057816 */ /* 0x002fc800000000ff */
[----:B------:R-:W-:-:S13]  /*4a460*/  ISETP.NE.AND P4, PT, R5, 0x2, PT ;  /* 0x000000020500780c */ /* 0x000fda0003f85270 */
[----:B------:R-:W-:Y:S05]  /*4a470*/  @P4 BRA `(.L_x_168) ;  /* 0x0000000000044947 */ /* 0x000fea0003800000 */
[----:B------:R-:W-:Y:S01]  /*4a480*/  BPT.TRAP 0x1 ;  /* 0x000000040000795c */ /* 0x000fe20000300000 */
.L_x_168:
[----:B------:R-:W-:Y:S05]  /*4a490*/  @P0 BRA `(.L_x_169) ;  /* 0x0000000000040947 */ /* 0x000fea0003800000 */
[----:B------:R-:W-:Y:S01]  /*4a4a0*/  BPT.TRAP 0x1 ;  /* 0x000000040000795c */ /* 0x000fe20000300000 */
.L_x_169:
[----:B------:R-:W-:Y:S01]  /*4a4b0*/  IMAD R7, R2, 0x20000, R7 ;  /* 0x0002000002077824 */ /* 0x000fe200078e0207 */
[----:B------:R-:W-:Y:S01]  /*4a4c0*/  R2UR UR57, R6 ;  /* 0x00000000063972ca */ /* 0x000fe200000e0000 */
[----:B------:R-:W-:Y:S01]  /*4a4d0*/  ULDC.64 UR6, c[0x0][0x198] ;  /* 0x0000660000067ab9 */ /* 0x000fe20000000a00 */
[----:B------:R-:W-:Y:S01]  /*4a4e0*/  R2UR UR59, R9 ;  /* 0x00000000093b72ca */ /* 0x000fe200000e0000 */
[----:B------:R-:W-:Y:S01]  /*4a4f0*/  UIADD3 UR6, UP0, UR6, 0xf0, URZ ;  /* 0x000000f006067890 */ /* 0x000fe2000ff1e03f */
[----:B------:R-:W-:Y:S01]  /*4a500*/  R2UR UR8, R7 ;  /* 0x00000000070872ca */ /* 0x000fe200000e0000 */
[----:B------:R-:W-:Y:S01]  /*4a510*/  UMOV UR4, 0x0 ;  /* 0x0000000000047882 */ /* 0x000fe20000000000 */
[----:B------:R-:W-:Y:S01]  /*4a520*/  UMOV UR5, 0x10000000 ;  /* 0x1000000000057882 */ /* 0x000fe20000000000 */
[----:B------:R-:W-:Y:S01]  /*4a530*/  UIADD3.X UR7, URZ, UR7, URZ, UP0, !UPT ;  /* 0x000000073f077290 */ /* 0x000fe200087fe43f */
[----:B------:R-:W-:Y:S01]  /*4a540*/  UMOV UR58, URZ ;  /* 0x0000003f003a7c82 */ /* 0x000fe20008000000 */
[----:B------:R-:W-:Y:S01]  /*4a550*/  UMOV UR26, 0x40 ;  /* 0x00000040001a7882 */ /* 0x000fe20000000000 */
[----:B------:R-:W-:Y:S01]  /*4a560*/  UMOV UR28, UR60 ;  /* 0x0000003c001c7c82 */ /* 0x000fe20008000000 */
[----:B------:R-:W-:-:S02]  /*4a570*/  UMOV UR29, UR61 ;  /* 0x0000003d001d7c82 */ /* 0x000fc40008000000 */
[----:B------:R-:W-:Y:S02]  /*4a580*/  UIADD3 UR57, UR57, 0x148800, URZ ;  /* 0x0014880039397890 */ /* 0x000fe4000fffe03f */
[----:B------:R-:W-:Y:S02]  /*4a590*/  USHF.L.U32 UR59, UR59, 0x7, URZ ;  /* 0x000000073b3b7899 */ /* 0x000fe4000800063f */
[----:B------:R-:W-:Y:S02]  /*4a5a0*/  UIADD3 UR56, UR8, 0x48000, URZ ;  /* 0x0004800008387890 */ /* 0x000fe4000fffe03f */
[----:B------:R-:W-:Y:S02]  /*4a5b0*/  UIADD3 UR24, UR8, 0x4c000, URZ ;  /* 0x0004c00008187890 */ /* 0x000fe4000fffe03f */
[----:B------:R-:W-:Y:S02]  /*4a5c0*/  UIADD3 UR48, UR8, 0x50000, URZ ;  /* 0x0005000008307890 */ /* 0x000fe4000fffe03f */
[----:B------:R-:W-:Y:S01]  /*4a5d0*/  UIADD3 UR16, UR8, 0x54000, URZ ;  /* 0x0005400008107890 */ /* 0x000fe2000fffe03f */
[----:B------:R-:W-:Y:S01]  /*4a5e0*/  UMOV UR25, UR57 ;  /* 0x0000003900197c82 */ /* 0x000fe20008000000 */
[----:B------:R-:W-:Y:S01]  /*4a5f0*/  UMOV UR27, UR59 ;  /* 0x0000003b001b7c82 */ /* 0x000fe20008000000 */
        /* <DEDUP_REMOVED lines=35> */
.L_x_166:
[----:B------:R-:W-:Y:S05]  /*4a830*/  BSYNC B1 ;  /* 0x0000000000017941 */ /* 0x000fea0003800000 */
.L_x_165:
[C---:B------:R-:W-:Y:S01]  /*4a840*/  ISETP.LT.OR P4, PT, R4.reuse, 0x6, !P3 ;  /* 0x000000060400780c */ /* 0x040fe20005f81670 */
[----:B------:R-:W-:Y:S01]  /*4a850*/  BSSY B1, `(.L_x_170) ;  /* 0x000001c000017945 */ /* 0x000fe20003800000 */
[----:B------:R-:W-:-:S11]  /*4a860*/  ISETP.LT.OR P5, PT, R4, 0x7, !P3 ;  /* 0x000000070400780c */ /* 0x000fd60005fa1670 */
[----:B------:R-:W-:Y:S05]  /*4a870*/  @P4 BRA `(.L_x_171) ;  /* 0x0000000000644947 */ /* 0x000fea0003800000 */
[----:B------:R-:W1:Y:S01]  /*4a880*/  S2R R6, SR_CgaCtaId ;  /* 0x0000000000067919 */ /* 0x000e620000008800 */
[----:B------:R-:W-:Y:S01]  /*4a890*/  MOV R5, 0x400 ;  /* 0x0000040000057802 */ /* 0x000fe20000000f00 */
[----:B------:R-:W-:Y:S01]  /*4a8a0*/  ULDC.64 UR4, c[0x0][0x198] ;  /* 0x0000660000047ab9 */ /* 0x000fe20000000a00 */
[----:B------:R-:W-:Y:S01]  /*4a8b0*/  R2UR UR18, R9 ;  /* 0x00000000091272ca */ /* 0x000fe200000e0000 */
[----:B------:R-:W-:Y:S01]  /*4a8c0*/  UIADD3 UR4, UP0, UR4, 0x4f0, URZ ;  /* 0x000004f004047890 */ /* 0x000fe2000ff1e03f */
[----:B------:R-:W-:Y:S01]  /*4a8d0*/  UMOV UR6, 0x0 ;  /* 0x0000000000067882 */ /* 0x000fe20000000000 */
[----:B------:R-:W-:Y:S02]  /*4a8e0*/  UMOV UR7, 0x10000000 ;  /* 0x1000000000077882 */ /* 0x000fe40000000000 */
[----:B------:R-:W-:Y:S01]  /*4a8f0*/  UIADD3.X UR5, URZ, UR5, URZ, UP0, !UPT ;  /* 0x000000053f057290 */ /* 0x000fe200087fe43f */
[----:B------:R-:W-:Y:S01]  /*4a900*/  UMOV UR19, UR60 ;  /* 0x0000003c00137c82 */ /* 0x000fe20008000000 */
[----:B------:R-:W-:-:S06]  /*4a910*/  UMOV UR20, UR61 ;  /* 0x0000003d00147c82 */ /* 0x000fcc0008000000 */
[----:B------:R-:W-:Y:S01]  /*4a920*/  USHF.L.U32 UR18, UR18, 0x7, URZ ;  /* 0x0000000712127899 */ /* 0x000fe2000800063f */
[----:B-1----:R-:W-:-:S05]  /*4a930*/  LEA R5, R6, R5, 0x18 ;  /* 0x0000000506057211 */ /* 0x002fca00078ec0ff */
[C---:B------:R-:W-:Y:S01]  /*4a940*/  IMAD R6, R2.reuse, 0x8, R5 ;  /* 0x0000000802067824 */ /* 0x040fe200078e0205 */
[----:B------:R-:W-:-:S04]  /*4a950*/  LEA R5, R2, R5, 0x9 ;  /* 0x0000000502057211 */ /* 0x000fc800078e48ff */
[----:B------:R-:W-:Y:S02]  /*4a960*/  R2UR UR17, R6 ;  /* 0x00000000061172ca */ /* 0x000fe400000e0000 */
[----:B------:R-:W-:Y:S01]  /*4a970*/  R2UR UR16, R5 ;  /* 0x00000000051072ca */ /* 0x000fe200000e0000 */
[----:B------:R-:W-:-:S05]  /*4a980*/  VIADD R5, R2, 0x1 ;  /* 0x0000000102057836 */ /* 0x000fca0000000000 */
[----:B------:R-:W-:-:S04]  /*4a990*/  ISETP.NE.AND P4, PT, R5, 0x4, PT ;  /* 0x000000040500780c */ /* 0x000fc80003f85270 */
[----:B------:R-:W-:Y:S01]  /*4a9a0*/  SEL R2, RZ, 0x1, P4 ;  /* 0x00000001ff027807 */ /* 0x000fe20002000000 */
[----:B------:R-:W-:Y:S02]  /*4a9b0*/  UIADD3 UR17, UR17, 0x148800, URZ ;  /* 0x0014880011117890 */ /* 0x000fe4000fffe03f */
[----:B------:R-:W-:Y:S01]  /*4a9c0*/  UIADD3 UR16, UR16, 0x148000, URZ ;  /* 0x0014800010107890 */ /* 0x000fe2000fffe03f */
[----:B------:R-:W-:Y:S02]  /*4a9d0*/  LOP3.LUT R3, R3, R2, RZ, 0x3c, !PT ;  /* 0x0000000203037212 */ /* 0x000fe400078e3cff */
[----:B------:R-:W-:-:S06]  /*4a9e0*/  SEL R2, R5, RZ, P4 ;  /* 0x000000ff05027207 */ /* 0x000fcc0002000000 */
[----:B------:R1:W-:Y:S02]  /*4a9f0*/  UTMALDG.3D [UR16], [UR4], desc[UR6] ;  /* 0x00000610040075b4 */ /* 0x0003e40008011000 */
[----:B-1----:R-:W-:Y:S01]  /*4aa00*/  NOP ;  /* 0x0000000000007918 */ /* 0x002fe20000000000 */
.L_x_171:
[----:B------:R-:W-:Y:S05]  /*4aa10*/  BSYNC B1 ;  /* 0x0000000000017941 */ /* 0x000fea0003800000 */
.L_x_170:
[----:B------:R-:W-:Y:S04]  /*4aa20*/  BSSY B1, `(.L_x_172) ;  /* 0x0000049000017945 */ /* 0x000fe80003800000 */
[----:B------:R-:W-:Y:S05]  /*4aa30*/  @P5 BRA `(.L_x_173) ;  /* 0x00000004001c5947 */ /* 0x000fea0003800000 */
[----:B------:R-:W1:Y:S01]  /*4aa40*/  S2R R6, SR_CgaCtaId ;  /* 0x0000000000067919 */ /* 0x000e620000008800 */
[----:B------:R-:W-:Y:S02]  /*4aa50*/  MOV R5, 0x400 ;  /* 0x0000040000057802 */ /* 0x000fe40000000f00 */
[----:B------:R-:W-:Y:S02]  /*4aa60*/  SHF.L.U32 R7, R3, 0x1f, RZ ;  /* 0x0000001f03077819 */ /* 0x000fe400000006ff */
[----:B-1----:R-:W-:-:S05]  /*4aa70*/  LEA R5, R6, R5, 0x18 ;  /* 0x0000000506057211 */ /* 0x002fca00078ec0ff */
[----:B------:R-:W-:-:S04]  /*4aa80*/  IMAD R6, R2, 0x8, R5 ;  /* 0x0000000802067824 */ /* 0x000fc800078e0205 */
[----:B------:R-:W1:Y:S02]  /*4aa90*/  SYNCS.PHASECHK.TRANS64.TRYWAIT P4, [R6+URZ+0x148820], R7 ;  /* 0x14882007060075a7 */ /* 0x000e64000808017f */
[----:B-1----:R-:W-:Y:S05]  /*4aaa0*/  @!P4 BRA `(.L_x_174) ;  /* 0x0000000c0054c947 */ /* 0x002fea0003800000 */
.L_x_199:
[----:B-1----:R-:W-:-:S04]  /*4aab0*/  @P1 MOV R7, 0x20200 ;  /* 0x0002020000071802 */ /* 0x002fc80000000f00 */
[----:B------:R1:W-:Y:S02]  /*4aac0*/  @P1 SYNCS.ARRIVE.TRANS64 RZ, [R6+URZ+0x148800], R7 ;  /* 0x1488000706ff19a7 */ /* 0x0003e4000800003f */
[----:B-1----:R-:W-:-:S04]  /*4aad0*/  PRMT R7, R0, 0x9910, RZ ;  /* 0x0000991000077816 */ /* 0x002fc800000000ff */
[----:B------:R-:W-:-:S13]  /*4aae0*/  ISETP.NE.AND P4, PT, R7, 0x2, PT ;  /* 0x000000020700780c */ /* 0x000fda0003f85270 */
[----:B------:R-:W-:Y:S05]  /*4aaf0*/  @P4 BRA `(.L_x_175) ;  /* 0x0000000000044947 */ /* 0x000fea0003800000 */
[----:B------:R-:W-:Y:S01]  /*4ab00*/  BPT.TRAP 0x1 ;  /* 0x000000040000795c */ /* 0x000fe20000300000 */
.L_x_175:
[----:B------:R-:W-:Y:S05]  /*4ab10*/  @P0 BRA `(.L_x_176) ;  /* 0x0000000000040947 */ /* 0x000fea0003800000 */
[----:B------:R-:W-:Y:S01]  /*4ab20*/  BPT.TRAP 0x1 ;  /* 0x000000040000795c */ /* 0x000fe20000300000 */
.L_x_176:
        /* <DEDUP_REMOVED lines=56> */
.L_x_173:
[----:B------:R-:W-:Y:S05]  /*4aeb0*/  BSYNC B1 ;  /* 0x0000000000017941 */ /* 0x000fea0003800000 */
.L_x_172:
[----:B------:R-:W-:Y:S01]  /*4aec0*/  ISETP.LT.OR P4, PT, R4, 0x8, !P3 ;  /* 0x000000080400780c */ /* 0x000fe20005f81670 */
[----:B------:R-:W-:-:S12]  /*4aed0*/  BSSY B1, `(.L_x_177) ;  /* 0x000001c000017945 */ /* 0x000fd80003800000 */
[----:B------:R-:W-:Y:S05]  /*4aee0*/  @P4 BRA `(.L_x_178) ;  /* 0x0000000000684947 */ /* 0x000fea0003800000 */
[----:B------:R-:W1:Y:S01]  /*4aef0*/  S2R R6, SR_CgaCtaId ;  /* 0x0000000000067919 */ /* 0x000e620000008800 */
[----:B------:R-:W-:Y:S01]  /*4af00*/  MOV R5, 0x400 ;  /* 0x0000040000057802 */ /* 0x000fe20000000f00 */
[----:B------:R-:W-:Y:S01]  /*4af10*/  ULDC.64 UR4, c[0x0][0x198] ;  /* 0x0000660000047ab9 */ /* 0x000fe20000000a00 */
[C---:B------:R-:W-:Y:S01]  /*4af20*/  R2UR UR18, R9.reuse ;  /* 0x00000000091272ca */ /* 0x040fe200000e0000 */
[----:B------:R-:W-:Y:S01]  /*4af30*/  UIADD3 UR4, UP0, UR4, 0x5f0, URZ ;  /* 0x000005f004047890 */ /* 0x000fe2000ff1e03f */
[----:B------:R-:W-:Y:S01]  /*4af40*/  VIADD R9, R9, 0x1 ;  /* 0x0000000109097836 */ /* 0x000fe20000000000 */
[----:B------:R-:W-:Y:S01]  /*4af50*/  UMOV UR6, 0x0 ;  /* 0x0000000000067882 */ /* 0x000fe20000000000 */
[----:B------:R-:W-:Y:S01]  /*4af60*/  UMOV UR7, 0x10000000 ;  /* 0x1000000000077882 */ /* 0x000fe20000000000 */
[----:B------:R-:W-:Y:S01]  /*4af70*/  UIADD3.X UR5, URZ, UR5, URZ, UP0, !UPT ;  /* 0x000000053f057290 */ /* 0x000fe200087fe43f */
[----:B------:R-:W-:Y:S01]  /*4af80*/  UMOV UR19, UR60 ;  /* 0x0000003c00137c82 */ /* 0x000fe20008000000 */
[----:B------:R-:W-:-:S06]  /*4af90*/  UMOV UR20, UR61 ;  /* 0x0000003d00147c82 */ /* 0x000fcc0008000000 */
[----:B------:R-:W-:Y:S01]  /*4afa0*/  USHF.L.U32 UR18, UR18, 0x7, URZ ;  /* 0x0000000712127899 */ /* 0x000fe2000800063f */
[----:B-1----:R-:W-:-:S05]  /*4afb0*/  LEA R5, R6, R5, 0x18 ;  /* 0x0000000506057211 */ /* 0x002fca00078ec0ff */
[C---:B------:R-:W-:Y:S01]  /*4afc0*/  IMAD R6, R2.reuse, 0x8, R5 ;  /* 0x0000000802067824 */ /* 0x040fe200078e0205 */
[C---:B------:R-:W-:Y:S01]  /*4afd0*/  LEA R5, R2.reuse, R5, 0x9 ;  /* 0x0000000502057211 */ /* 0x040fe200078e48ff */
[----:B------:R-:W-:-:S03]  /*4afe0*/  VIADD R2, R2, 0x1 ;  /* 0x0000000102027836 */ /* 0x000fc60000000000 */
[----:B------:R-:W-:Y:S02]  /*4aff0*/  R2UR UR17, R6 ;  /* 0x00000000061172ca */ /* 0x000fe400000e0000 */
[----:B------:R-:W-:Y:S02]  /*4b000*/  R2UR UR16, R5 ;  /* 0x00000000051072ca */ /* 0x000fe400000e0000 */
[----:B------:R-:W-:-:S04]  /*4b010*/  ISETP.NE.AND P4, PT, R2, 0x4, PT ;  /* 0x000000040200780c */ /* 0x000fc80003f85270 */
[----:B------:R-:W-:Y:S02]  /*4b020*/  SEL R6, RZ, 0x1, P4 ;  /* 0x00000001ff067807 */ /* 0x000fe40002000000 */
[----:B------:R-:W-:Y:S02]  /*4b030*/  SEL R2, R2, RZ, P4 ;  /* 0x000000ff02027207 */ /* 0x000fe40002000000 */
[----:B------:R-:W-:Y:S01]  /*4b040*/  LOP3.LUT R3, R3, R6, RZ, 0x3c, !PT ;  /* 0x0000000603037212 */ /* 0x000fe200078e3cff */
[----:B------:R-:W-:Y:S02]  /*4b050*/  UIADD3 UR17, UR17, 0x148800, URZ ;  /* 0x0014880011117890 */ /* 0x000fe4000fffe03f */
[----:B------:R-:W-:-:S09]  /*4b060*/  UIADD3 UR16, UR16, 0x148000, URZ ;  /* 0x0014800010107890 */ /* 0x000fd2000fffe03f */
[----:B------:R1:W-:Y:S02]  /*4b070*/  UTMALDG.3D [UR16], [UR4], desc[UR6] ;  /* 0x00000610040075b4 */ /* 0x0003e40008011000 */
[----:B-1----:R-:W-:Y:S01]  /*4b080*/  NOP ;  /* 0x0000000000007918 */ /* 0x002fe20000000000 */
.L_x_178:
[----:B------:R-:W-:Y:S05]  /*4b090*/  BSYNC B1 ;  /* 0x0000000000017941 */ /* 0x000fea0003800000 */
.L_x_177:
[C---:B------:R-:W-:Y:S02]  /*4b0a0*/  ISETP.GT.AND P4, PT, R4.reuse, 0x8, PT ;  /* 0x000000080400780c */ /* 0x040fe40003f84270 */
[----:B------:R-:W-:-:S11]  /*4b0b0*/  IADD3 R4, R4, -0x4, RZ ;  /* 0xfffffffc04047810 */ /* 0x000fd60007ffe0ff */
[----:B------:R-:W-:Y:S05]  /*4b0c0*/  @P4 BRA `(.L_x_179) ;  /* 0xfffffff000b44947 */ /* 0x000fea000383ffff */
[----:B------:R-:W-:Y:S05]  /*4b0d0*/  BSYNC B0 ;  /* 0x0000000000007941 */ /* 0x000fea0003800000 */
.L_x_164:
[----:B------:R-:W-:Y:S05]  /*4b0e0*/  EXIT ;  /* 0x000000000000794d */ /* 0x000fea0003800000 */
.L_x_15:
[----:B--2---:R-:W-:-:S04]  /*4b0f0*/  IMAD.U32 R3, RZ, RZ, UR35 ;  /* 0x00000023ff037e24 */ /* 0x004fc8000f8e00ff */
[----:B------:R2:W3:Y:S03]  /*4b100*/  SYNCS.PHASECHK.TRANS64.TRYWAIT P1, [R3+URZ+0x148840], R2 ;  /* 0x14884002030075a7 */ /* 0x0004e6000802017f */
[----:B---3--:R-:W-:Y:S05]  /*4b110*/  @!P1 NANOSLEEP.SYNCS 0x989680 ;  /* 0x009896800000995d */ /* 0x008fea0003900000 */
[----:B------:R-:W3:Y:S02]  /*4b120*/  @!P1 SYNCS.PHASECHK.TRANS64 P1, [R3+URZ+0x148840], R2 ;  /* 0x14884002030095a7 */ /* 0x000ee4000802007f */
[----:B---3--:R-:W-:Y:S05]  /*4b130*/  @!P1 BRA `(.L_x_15) ;  /* 0xfffffffc00ec9947 */ /* 0x008fea000383ffff */
[----:B------:R-:W-:Y:S05]  /*4b140*/  BRA `(.L_x_180) ;  /* 0xfffffb5c00487947 */ /* 0x000fea000383ffff */
.L_x_17:
[----:B--2---:R-:W-:-:S04]  /*4b150*/  IMAD.U32 R3, RZ, RZ, UR35 ;  /* 0x00000023ff037e24 */ /* 0x004fc8000f8e00ff */
[----:B------:R2:W3:Y:S03]  /*4b160*/  SYNCS.PHASECHK.TRANS64.TRYWAIT P1, [R3+URZ+0x148848], R2 ;  /* 0x14884802030075a7 */ /* 0x0004e6000802017f */
[----:B---3--:R-:W-:Y:S05]  /*4b170*/  @!P1 NANOSLEEP.SYNCS 0x989680 ;  /* 0x009896800000995d */ /* 0x008fea0003900000 */
[----:B------:R-:W3:Y:S02]  /*4b180*/  @!P1 SYNCS.PHASECHK.TRANS64 P1, [R3+URZ+0x148848], R2 ;  /* 0x14884802030095a7 */ /* 0x000ee4000802007f */
[----:B---3--:R-:W-:Y:S05]  /*4b190*/  @!P1 BRA `(.L_x_17) ;  /* 0xfffffffc00ec9947 */ /* 0x008fea000383ffff */
[----:B------:R-:W-:Y:S05]  /*4b1a0*/  BRA `(.L_x_181) ;  /* 0xfffffb5c00547947 */ /* 0x000fea000383ffff */
.L_x_20:
[----:B-1----:R-:W-:-:S04]  /*4b1b0*/  MOV R2, UR9 ;  /* 0x0000000900027c02 */ /* 0x002fc80008000f00 */
[----:B------:R1:W2:Y:S03]  /*4b1c0*/  SYNCS.PHASECHK.TRANS64.TRYWAIT P1, [R2+URZ+0x148800], R0 ;  /* 0x14880000020075a7 */ /* 0x0002a6000802017f */
[----:B--2---:R-:W-:Y:S05]  /*4b1d0*/  @!P1 NANOSLEEP.SYNCS 0x989680 ;  /* 0x009896800000995d */ /* 0x004fea0003900000 */
[----:B------:R-:W2:Y:S02]  /*4b1e0*/  @!P1 SYNCS.PHASECHK.TRANS64 P1, [R2+URZ+0x148800], R0 ;  /* 0x14880000020095a7 */ /* 0x000ea4000802007f */
[----:B--2---:R-:W-:Y:S05]  /*4b1f0*/  @!P1 BRA `(.L_x_20) ;  /* 0xfffffffc00ec9947 */ /* 0x004fea000383ffff */
[----:B------:R-:W-:Y:S05]  /*4b200*/  BRA `(.L_x_182) ;  /* 0xfffffb8000187947 */ /* 0x000fea000383ffff */
.L_x_22:
[----:B-1----:R-:W-:-:S04]  /*4b210*/  IMAD.U32 R2, RZ, RZ, UR10 ;  /* 0x0000000aff027e24 */ /* 0x002fc8000f8e00ff */
[----:B------:R1:W2:Y:S03]  /*4b220*/  SYNCS.PHASECHK.TRANS64.TRYWAIT P1, [R2+URZ+0x148800], R0 ;  /* 0x14880000020075a7 */ /* 0x0002a6000802017f */
[----:B--2---:R-:W-:Y:S05]  /*4b230*/  @!P1 NANOSLEEP.SYNCS 0x989680 ;  /* 0x009896800000995d */ /* 0x004fea0003900000 */
[----:B------:R-:W2:Y:S02]  /*4b240*/  @!P1 SYNCS.PHASECHK.TRANS64 P1, [R2+URZ+0x148800], R0 ;  /* 0x14880000020095a7 */ /* 0x000ea4000802007f */
[----:B--2---:R-:W-:Y:S05]  /*4b250*/  @!P1 BRA `(.L_x_22) ;  /* 0xfffffffc00ec9947 */ /* 0x004fea000383ffff */
[----:B------:R-:W-:Y:S05]  /*4b260*/  BRA `(.L_x_183) ;  /* 0xfffffb8c00d47947 */ /* 0x000fea000383ffff */
.L_x_23:
[----:B-1----:R-:W-:-:S04]  /*4b270*/  IMAD.U32 R2, RZ, RZ, UR10 ;  /* 0x0000000aff027e24 */ /* 0x002fc8000f8e00ff */
[----:B------:R1:W2:Y:S03]  /*4b280*/  SYNCS.PHASECHK.TRANS64.TRYWAIT P1, [R2+URZ], R0 ;  /* 0x00000000020075a7 */ /* 0x0002a6000802017f */
[----:B--2---:R-:W-:Y:S05]  /*4b290*/  @!P1 NANOSLEEP.SYNCS 0x989680 ;  /* 0x009896800000995d */ /* 0x004fea0003900000 */
[----:B------:R-:W2:Y:S02]  /*4b2a0*/  @!P1 SYNCS.PHASECHK.TRANS64 P1, [R2+URZ], R0 ;  /* 0x00000000020095a7 */ /* 0x000ea4000802007f */
[----:B--2---:R-:W-:Y:S05]  /*4b2b0*/  @!P1 BRA `(.L_x_23) ;  /* 0xfffffffc00ec9947 */ /* 0x004fea000383ffff */
[----:B------:R-:W-:Y:S05]  /*4b2c0*/  BRA `(.L_x_184) ;  /* 0xfffffba800147947 */ /* 0x000fea000383ffff */
.L_x_25:
[----:B-1----:R-:W-:-:S04]  /*4b2d0*/  MOV R10, UR10 ;  /* 0x0000000a000a7c02 */ /* 0x002fc80008000f00 */
[----:B------:R1:W2:Y:S03]  /*4b2e0*/  SYNCS.PHASECHK.TRANS64.TRYWAIT P1, [R10+URZ+0x1488a0], R7 ;  /* 0x1488a0070a0075a7 */ /* 0x0002a6000802017f */
[----:B--2---:R-:W-:Y:S05]  /*4b2f0*/  @!P1 NANOSLEEP.SYNCS 0x989680 ;  /* 0x009896800000995d */ /* 0x004fea0003900000 */
[----:B------:R-:W2:Y:S02]  /*4b300*/  @!P1 SYNCS.PHASECHK.TRANS64 P1, [R10+URZ+0x1488a0], R7 ;  /* 0x1488a0070a0095a7 */ /* 0x000ea4000802007f */
[----:B--2---:R-:W-:Y:S05]  /*4b310*/  @!P1 BRA `(.L_x_25) ;  /* 0xfffffffc00ec9947 */ /* 0x004fea000383ffff */
[----:B------:R-:W-:Y:S05]  /*4b320*/  BRA `(.L_x_24) ;  /* 0xfffffc9800d07947 */ /* 0x000fea000383ffff */
.L_x_29:
[----:B--2---:R-:W-:-:S04]  /*4b330*/  IMAD.U32 R2, RZ, RZ, UR5 ;  /* 0x00000005ff027e24 */ /* 0x004fc8000f8e00ff */
[----:B------:R2:W3:Y:S03]  /*4b340*/  SYNCS.PHASECHK.TRANS64.TRYWAIT P1, [R2+URZ+0x148890], R0 ;  /* 0x14889000020075a7 */ /* 0x0004e6000802017f */
[----:B---3--:R-:W-:Y:S05]  /*4b350*/  @!P1 NANOSLEEP.SYNCS 0x989680 ;  /* 0x009896800000995d */ /* 0x008fea0003900000 */
[----:B------:R-:W3:Y:S02]  /*4b360*/  @!P1 SYNCS.PHASECHK.TRANS64 P1, [R2+URZ+0x148890], R0 ;  /* 0x14889000020095a7 */ /* 0x000ee4000802007f */
[----:B---3--:R-:W-:Y:S05]  /*4b370*/  @!P1 BRA `(.L_x_29) ;  /* 0xfffffffc00ec9947 */ /* 0x008fea000383ffff */
[----:B------:R-:W-:Y:S05]  /*4b380*/  BRA `(.L_x_185) ;  /* 0xfffffcf800e47947 */ /* 0x000fea000383ffff */
.L_x_32:
[----:B--2---:R-:W-:-:S04]  /*4b390*/  IMAD.U32 R2, RZ, RZ, UR10 ;  /* 0x0000000aff027e24 */ /* 0x004fc8000f8e00ff */
[----:B------:R2:W3:Y:S03]  /*4b3a0*/  SYNCS.PHASECHK.TRANS64.TRYWAIT P1, [R2+URZ], R0 ;  /* 0x00000000020075a7 */ /* 0x0004e6000802017f */
[----:B---3--:R-:W-:Y:S05]  /*4b3b0*/  @!P1 NANOSLEEP.SYNCS 0x989680 ;  /* 0x009896800000995d */ /* 0x008fea0003900000 */
[----:B------:R-:W3:Y:S02]  /*4b3c0*/  @!P1 SYNCS.PHASECHK.TRANS64 P1, [R2+URZ], R0 ;  /* 0x00000000020095a7 */ /* 0x000ee4000802007f */
[----:B---3--:R-:W-:Y:S05]  /*4b3d0*/  @!P1 BRA `(.L_x_32) ;  /* 0xfffffffc00ec9947 */ /* 0x008fea000383ffff */
[----:B------:R-:W-:Y:S05]  /*4b3e0*/  BRA `(.L_x_186) ;  /* 0xfffffcf800f47947 */ /* 0x000fea000383ffff */
.L_x_34:
[----:B-1----:R-:W-:-:S04]  /*4b3f0*/  MOV R2, UR13 ;  /* 0x0000000d00027c02 */ /* 0x002fc80008000f00 */
[----:B------:R1:W3:Y:S03]  /*4b400*/  SYNCS.PHASECHK.TRANS64.TRYWAIT P2, [R2+URZ+0x148890], R0 ;  /* 0x14889000020075a7 */ /* 0x0002e6000804017f */
[----:B---3--:R-:W-:Y:S05]  /*4b410*/  @!P2 NANOSLEEP.SYNCS 0x989680 ;  /* 0x009896800000a95d */ /* 0x008fea0003900000 */
[----:B------:R-:W3:Y:S02]  /*4b420*/  @!P2 SYNCS.PHASECHK.TRANS64 P2, [R2+URZ+0x148890], R0 ;  /* 0x148890000200a5a7 */ /* 0x000ee4000804007f */
[----:B---3--:R-:W-:Y:S05]  /*4b430*/  @!P2 BRA `(.L_x_34) ;  /* 0xfffffffc00eca947 */ /* 0x008fea000383ffff */
[----:B------:R-:W-:Y:S05]  /*4b440*/  BRA `(.L_x_187) ;  /* 0xfffffe7400607947 */ /* 0x000fea000383ffff */
.L_x_46:
[----:B-1----:R-:W-:-:S04]  /*4b450*/  IMAD.U32 R3, RZ, RZ, UR5 ;  /* 0x00000005ff037e24 */ /* 0x002fc8000f8e00ff */
[----:B------:R1:W2:Y:S03]  /*4b460*/  SYNCS.PHASECHK.TRANS64.TRYWAIT P0, [R3+URZ+0x148890], R0 ;  /* 0x14889000030075a7 */ /* 0x0002a6000800017f */
[----:B--2---:R-:W-:Y:S05]  /*4b470*/  @!P0 NANOSLEEP.SYNCS 0x989680 ;  /* 0x009896800000895d */ /* 0x004fea0003900000 */
[----:B------:R-:W2:Y:S02]  /*4b480*/  @!P0 SYNCS.PHASECHK.TRANS64 P0, [R3+URZ+0x148890], R0 ;  /* 0x14889000030085a7 */ /* 0x000ea4000800007f */
[----:B--2---:R-:W-:Y:S05]  /*4b490*/  @!P0 BRA `(.L_x_46) ;  /* 0xfffffffc00ec8947 */ /* 0x004fea000383ffff */
[----:B------:R-:W-:Y:S05]  /*4b4a0*/  BRA `(.L_x_188) ;  /* 0xffffff10009c7947 */ /* 0x000fea000383ffff */
.L_x_48:
[----:B-1----:R-:W-:-:S04]  /*4b4b0*/  IMAD.U32 R2, RZ, RZ, UR4 ;  /* 0x00000004ff027e24 */ /* 0x002fc8000f8e00ff */
[----:B------:R1:W2:Y:S03]  /*4b4c0*/  SYNCS.PHASECHK.TRANS64.TRYWAIT P0, [R2+URZ+0x148890], R0 ;  /* 0x14889000020075a7 */ /* 0x0002a6000800017f */
[----:B--2---:R-:W-:Y:S05]  /*4b4d0*/  @!P0 NANOSLEEP.SYNCS 0x989680 ;  /* 0x009896800000895d */ /* 0x004fea0003900000 */
[----:B------:R-:W2:Y:S02]  /*4b4e0*/  @!P0 SYNCS.PHASECHK.TRANS64 P0, [R2+URZ+0x148890], R0 ;  /* 0x14889000020085a7 */ /* 0x000ea4000800007f */
[----:B--2---:R-:W-:Y:S05]  /*4b4f0*/  @!P0 BRA `(.L_x_48) ;  /* 0xfffffffc00ec8947 */ /* 0x004fea000383ffff */
[----:B------:R-:W-:Y:S05]  /*4b500*/  BRA `(.L_x_189) ;  /* 0xffffff1000b47947 */ /* 0x000fea000383ffff */
.L_x_49:
[----:B-1----:R-:W-:-:S04]  /*4b510*/  MOV R2, UR4 ;  /* 0x0000000400027c02 */ /* 0x002fc80008000f00 */
[----:B------:R1:W2:Y:S03]  /*4b520*/  SYNCS.PHASECHK.TRANS64.TRYWAIT P0, [R2+URZ+0x1488a0], R0 ;  /* 0x1488a000020075a7 */ /* 0x0002a6000800017f */
[----:B--2---:R-:W-:Y:S05]  /*4b530*/  @!P0 NANOSLEEP.SYNCS 0x989680 ;  /* 0x009896800000895d */ /* 0x004fea0003900000 */
[----:B------:R-:W2:Y:S02]  /*4b540*/  @!P0 SYNCS.PHASECHK.TRANS64 P0, [R2+URZ+0x1488a0], R0 ;  /* 0x1488a000020085a7 */ /* 0x000ea4000800007f */
[----:B--2---:R-:W-:Y:S05]  /*4b550*/  @!P0 BRA `(.L_x_49) ;  /* 0xfffffffc00ec8947 */ /* 0x004fea000383ffff */
[----:B------:R-:W-:Y:S05]  /*4b560*/  BRA `(.L_x_190) ;  /* 0xffffff1000bc7947 */ /* 0x000fea000383ffff */
.L_x_123:
[----:B-1----:R-:W-:-:S04]  /*4b570*/  IMAD.U32 R3, RZ, RZ, UR4 ;  /* 0x00000004ff037e24 */ /* 0x002fc8000f8e00ff */
[----:B------:R1:W2:Y:S03]  /*4b580*/  SYNCS.PHASECHK.TRANS64.TRYWAIT P1, [R3+URZ+0x148880], R4 ;  /* 0x14888004030075a7 */ /* 0x0002a6000802017f */
[----:B--2---:R-:W-:Y:S05]  /*4b590*/  @!P1 NANOSLEEP.SYNCS 0x989680 ;  /* 0x009896800000995d */ /* 0x004fea0003900000 */
[----:B------:R-:W2:Y:S02]  /*4b5a0*/  @!P1 SYNCS.PHASECHK.TRANS64 P1, [R3+URZ+0x148880], R4 ;  /* 0x14888004030095a7 */ /* 0x000ea4000802007f */
[----:B--2---:R-:W-:Y:S05]  /*4b5b0*/  @!P1 BRA `(.L_x_123) ;  /* 0xfffffffc00ec9947 */ /* 0x004fea000383ffff */
[----:B------:R-:W-:Y:S05]  /*4b5c0*/  BRA `(.L_x_191) ;  /* 0xffffff7c00587947 */ /* 0x000fea000383ffff */
.L_x_136:
[----:B-1----:R1:W4:Y:S02]  /*4b5d0*/  SYNCS.PHASECHK.TRANS64.TRYWAIT P0, [R4+URZ+0x148860], R3 ;  /* 0x14886003040075a7 */ /* 0x002324000800017f */
[----:B----4-:R-:W-:Y:S05]  /*4b5e0*/  @!P0 NANOSLEEP.SYNCS 0x989680 ;  /* 0x009896800000895d */ /* 0x010fea0003900000 */
[----:B------:R-:W4:Y:S02]  /*4b5f0*/  @!P0 SYNCS.PHASECHK.TRANS64 P0, [R4+URZ+0x148860], R3 ;  /* 0x14886003040085a7 */ /* 0x000f24000800007f */
[----:B----4-:R-:W-:Y:S05]  /*4b600*/  @!P0 BRA `(.L_x_136) ;  /* 0xfffffffc00f08947 */ /* 0x010fea000383ffff */
[----:B------:R-:W-:Y:S05]  /*4b610*/  BRA `(.L_x_192) ;  /* 0xffffffcc00287947 */ /* 0x000fea000383ffff */
.L_x_141:
[----:B-1----:R1:W2:Y:S02]  /*4b620*/  SYNCS.PHASECHK.TRANS64.TRYWAIT P0, [R5+URZ+0x148820], R2 ;  /* 0x14882002050075a7 */ /* 0x0022a4000800017f */
[----:B--2---:R-:W-:Y:S05]  /*4b630*/  @!P0 NANOSLEEP.SYNCS 0x989680 ;  /* 0x009896800000895d */ /* 0x004fea0003900000 */
[----:B------:R-:W2:Y:S02]  /*4b640*/  @!P0 SYNCS.PHASECHK.TRANS64 P0, [R5+URZ+0x148820], R2 ;  /* 0x14882002050085a7 */ /* 0x000ea4000800007f */
[----:B--2---:R-:W-:Y:S05]  /*4b650*/  @!P0 BRA `(.L_x_141) ;  /* 0xfffffffc00f08947 */ /* 0x004fea000383ffff */
[----:B------:R-:W-:Y:S05]  /*4b660*/  BRA `(.L_x_193) ;  /* 0xffffffd000347947 */ /* 0x000fea000383ffff */
.L_x_146:
[----:B-1----:R1:W2:Y:S02]  /*4b670*/  SYNCS.PHASECHK.TRANS64.TRYWAIT P0, [R5+URZ+0x148860], R6 ;  /* 0x14886006050075a7 */ /* 0x0022a4000800017f */
[----:B--2---:R-:W-:Y:S05]  /*4b680*/  @!P0 NANOSLEEP.SYNCS 0x989680 ;  /* 0x009896800000895d */ /* 0x004fea0003900000 */
[----:B------:R-:W2:Y:S02]  /*4b690*/  @!P0 SYNCS.PHASECHK.TRANS64 P0, [R5+URZ+0x148860], R6 ;  /* 0x14886006050085a7 */ /* 0x000ea4000800007f */
[----:B--2---:R-:W-:Y:S05]  /*4b6a0*/  @!P0 BRA `(.L_x_146) ;  /* 0xfffffffc00f08947 */ /* 0x004fea000383ffff */
[----:B------:R-:W-:Y:S05]  /*4b6b0*/  BRA `(.L_x_194) ;  /* 0xffffffd400a07947 */ /* 0x000fea000383ffff */
.L_x_151:
[----:B-1----:R1:W2:Y:S02]  /*4b6c0*/  SYNCS.PHASECHK.TRANS64.TRYWAIT P0, [R6+URZ+0x148860], R7 ;  /* 0x14886007060075a7 */ /* 0x0022a4000800017f */
[----:B--2---:R-:W-:Y:S05]  /*4b6d0*/  @!P0 NANOSLEEP.SYNCS 0x989680 ;  /* 0x009896800000895d */ /* 0x004fea0003900000 */
[----:B------:R-:W2:Y:S02]  /*4b6e0*/  @!P0 SYNCS.PHASECHK.TRANS64 P0, [R6+URZ+0x148860], R7 ;  /* 0x14886007060085a7 */ /* 0x000ea4000800007f */
[----:B--2---:R-:W-:Y:S05]  /*4b6f0*/  @!P0 BRA `(.L_x_151) ;  /* 0xfffffffc00f08947 */ /* 0x004fea000383ffff */
[----:B------:R-:W-:Y:S05]  /*4b700*/  BRA `(.L_x_195) ;  /* 0xffffffd800cc7947 */ /* 0x000fea000383ffff */
.L_x_156:
[----:B-1----:R1:W2:Y:S02]  /*4b710*/  SYNCS.PHASECHK.TRANS64.TRYWAIT P0, [R6+URZ+0x148820], R9 ;  /* 0x14882009060075a7 */ /* 0x0022a4000800017f */
[----:B--2---:R-:W-:Y:S05]  /*4b720*/  @!P0 NANOSLEEP.SYNCS 0x989680 ;  /* 0x009896800000895d */ /* 0x004fea0003900000 */
[----:B------:R-:W2:Y:S02]  /*4b730*/  @!P0 SYNCS.PHASECHK.TRANS64 P0, [R6+URZ+0x148820], R9 ;  /* 0x14882009060085a7 */ /* 0x000ea4000800007f */
[----:B--2---:R-:W-:Y:S05]  /*4b740*/  @!P0 BRA `(.L_x_156) ;  /* 0xfffffffc00f08947 */ /* 0x004fea000383ffff */
[----:B------:R-:W-:Y:S05]  /*4b750*/  BRA `(.L_x_196) ;  /* 0xffffffe0000c7947 */ /* 0x000fea000383ffff */
.L_x_161:
[----:B-1----:R1:W2:Y:S02]  /*4b760*/  SYNCS.PHASECHK.TRANS64.TRYWAIT P0, [R6+URZ+0x148860], R5 ;  /* 0x14886005060075a7 */ /* 0x0022a4000800017f */
[----:B--2---:R-:W-:Y:S05]  /*4b770*/  @!P0 NANOSLEEP.SYNCS 0x989680 ;  /* 0x009896800000895d */ /* 0x004fea0003900000 */
[----:B------:R-:W2:Y:S02]  /*4b780*/  @!P0 SYNCS.PHASECHK.TRANS64 P0, [R6+URZ+0x148860], R5 ;  /* 0x14886005060085a7 */ /* 0x000ea4000800007f */
[----:B--2---:R-:W-:Y:S05]  /*4b790*/  @!P0 BRA `(.L_x_161) ;  /* 0xfffffffc00f08947 */ /* 0x004fea000383ffff */
[----:B------:R-:W-:Y:S05]  /*4b7a0*/  BRA `(.L_x_197) ;  /* 0xffffffe400b47947 */ /* 0x000fea000383ffff */
.L_x_167:
[----:B-1----:R1:W2:Y:S02]  /*4b7b0*/  SYNCS.PHASECHK.TRANS64.TRYWAIT P4, [R6+URZ+0x148820], R5 ;  /* 0x14882005060075a7 */ /* 0x0022a4000808017f */
[----:B--2---:R-:W-:Y:S05]  /*4b7c0*/  @!P4 NANOSLEEP.SYNCS 0x989680 ;  /* 0x009896800000c95d */ /* 0x004fea0003900000 */
[----:B------:R-:W2:Y:S02]  /*4b7d0*/  @!P4 SYNCS.PHASECHK.TRANS64 P4, [R6+URZ+0x148820], R5 ;  /* 0x148820050600c5a7 */ /* 0x000ea4000808007f */
[----:B--2---:R-:W-:Y:S05]  /*4b7e0*/  @!P4 BRA `(.L_x_167) ;  /* 0xfffffffc00f0c947 */ /* 0x004fea000383ffff */
[----:B------:R-:W-:Y:S05]  /*4b7f0*/  BRA `(.L_x_198) ;  /* 0xffffffec000c7947 */ /* 0x000fea000383ffff */
.L_x_174:
[----:B-1----:R1:W2:Y:S02]  /*4b800*/  SYNCS.PHASECHK.TRANS64.TRYWAIT P4, [R6+URZ+0x148820], R7 ;  /* 0x14882007060075a7 */ /* 0x0022a4000808017f */
[----:B--2---:R-:W-:Y:S05]  /*4b810*/  @!P4 NANOSLEEP.SYNCS 0x989680 ;  /* 0x009896800000c95d */ /* 0x004fea0003900000 */
[----:B------:R-:W2:Y:S02]  /*4b820*/  @!P4 SYNCS.PHASECHK.TRANS64 P4, [R6+URZ+0x148820], R7 ;  /* 0x148820070600c5a7 */ /* 0x000ea4000808007f */
[----:B--2---:R-:W-:Y:S05]  /*4b830*/  @!P4 BRA `(.L_x_174) ;  /* 0xfffffffc00f0c947 */ /* 0x004fea000383ffff */
[----:B------:R-:W-:Y:S05]  /*4b840*/  BRA `(.L_x_199) ;  /* 0xfffffff000987947 */ /* 0x000fea000383ffff */
.L_x_200:
[----:B------:R-:W-:-:S00]  /*4b850*/  BRA `(.L_x_200) ;  /* 0xfffffffc00fc7947 */ /* 0x000fc0000383ffff */
[----:B------:R-:W-:-:S00]  /*4b860*/  NOP ;  /* 0x0000000000007918 */ /* 0x000fc00000000000 */
        /* <DEDUP_REMOVED lines=9> */
.L_x_201:


//--------------------- .nv.global.init           --------------------------
	.section	.nv.global.init,"aw",@progbits
.nv.global.init:
	.type		$str$24,@object
	.size		$str$24,($str$25 - $str$24)
$str$24:
        /*0000*/ 	.byte	0x28, 0x61, 0x64, 0x64, 0x72, 0x65, 0x73, 0x73, 0x20, 0x26, 0x20, 0x6d, 0x61, 0x73, 0x6b, 0x29
        /*0010*/ 	.byte	0x20, 0x3d, 0x3d, 0x20, 0x30, 0x00
	.type		$str$25,@object
	.size		$str$25,(__unnamed_1 - $str$25)
$str$25:
        /*0016*/ 	.byte	0x2f, 0x74, 0x6d, 0x70, 0x2f, 0x63, 0x75, 0x74, 0x6c, 0x61, 0x73, 0x73, 0x5f, 0x73, 0x77, 0x65
        /*0026*/ 	.byte	0x65, 0x70, 0x5f, 0x73, 0x72, 0x63, 0x2f, 0x69, 0x6e, 0x63, 0x6c, 0x75, 0x64, 0x65, 0x2f, 0x63
        /*0036*/ 	.byte	0x75, 0x74, 0x65, 0x2f, 0x70, 0x6f, 0x69, 0x6e, 0x74, 0x65, 0x72, 0x5f, 0x66, 0x6c, 0x61, 0x67
        /*0046*/ 	.byte	0x67, 0x65, 0x64, 0x2e, 0x68, 0x70, 0x70, 0x00
	.type		__unnamed_1,@object
	.size		__unnamed_1,(__unnamed_2 - __unnamed_1)
__unnamed_1:
        /* <DEDUP_REMOVED lines=28> */
        /*020e*/ 	.byte	0x3e, 0x3e, 0x3e, 0x3e, 0x3e, 0x5d, 0x00
	.type		__unnamed_2,@object
	.size		__unnamed_2,(.L_1 - __unnamed_2)
__unnamed_2:
        /* <DEDUP_REMOVED lines=29> */
.L_1:


//--------------------- .nv.shared._ZN7cutlass13device_kernelINS_4fmha6kernel28FmhaKernelTmaWarpSpecializedINS1_10collective33FmhaBwdMainloopTmaWarpSpecializedINS_6half_tEfN4cute5tupleIJNS7_1CILi128EEESA_NS9_ILi512EEEEEENS4_16FusionBwdAdapterINS4_14ResidualFusionEEEJEEENS4_17FmhaBwdEpilogueKVIS6_fNS8_IJNS9_ILi64EEESB_SA_EEEEENS2_23TileSchedulerBwdAdapterINS2_23IndividualTileSchedulerEEEJEEEEEvNT_6ParamsE --------------------------
	.section	.nv.shared._ZN7cutlass13device_kernelINS_4fmha6kernel28FmhaKernelTmaWarpSpecializedINS1_10collective33FmhaBwdMainloopTmaWarpSpecializedINS_6half_tEfN4cute5tupleIJNS7_1CILi128EEESA_NS9_ILi512EEEEEENS4_16FusionBwdAdapterINS4_14ResidualFusionEEEJEEENS4_17FmhaBwdEpilogueKVIS6_fNS8_IJNS9_ILi64EEESB_SA_EEEEENS2_23TileSchedulerBwdAdapterINS2_23IndividualTileSchedulerEEEJEEEEEvNT_6ParamsE,"aw",@nobits
	.sectionflags	@""
	.align	16
	.zero		1024


//--------------------- .nv.shared.reserved.0     --------------------------
	.section	.nv.shared.reserved.0,"aw",@nobits
	.weak		__nv_reservedSMEM_offset_0_alias
	.size		__nv_reservedSMEM_offset_0_alias, 0, 0
	.other		__nv_reservedSMEM_offset_0_alias,@"STO_CUDA_RESERVED_SHARED STV_DEFAULT"
__nv_reservedSMEM_offset_0_alias:
	.zero		0


//--------------------- .nv.global                --------------------------
	.section	.nv.global,"aw",@nobits
.nv.global:
	.type		_ZN39_INTERNAL_e44d3c00_4_k_cu_0c94152a_42184cute1_E,@object
	.size		_ZN39_INTERNAL_e44d3c00_4_k_cu_0c94152a_42184cute1_E,(_ZN39_INTERNAL_e44d3c00_4_k_cu_0c94152a_42184cuda3std3__45__cpo6cbeginE - _ZN39_INTERNAL_e44d3c00_4_k_cu_0c94152a_42184cute1_E)
_ZN39_INTERNAL_e44d3c00_4_k_cu_0c94152a_42184cute1_E:
	.zero		1
	.type		_ZN39_INTERNAL_e44d3c00_4_k_cu_0c94152a_42184cuda3std3__45__cpo6cbeginE,@object
	.size		_ZN39_INTERNAL_e44d3c00_4_k_cu_0c94152a_42184cuda3std3__45__cpo6cbeginE,(_ZN39_INTERNAL_e44d3c00_4_k_cu_0c94152a_42184cuda3std3__48in_placeE - _ZN39_INTERNAL_e44d3c00_4_k_cu_0c94152a_42184cuda3std3__45__cpo6cbeginE)
_ZN39_INTERNAL_e44d3c00_4_k_cu_0c94152a_42184cuda3std3__45__cpo6cbeginE:
	.zero		1
	.type		_ZN39_INTERNAL_e44d3c00_4_k_cu_0c94152a_42184cuda3std3__48in_placeE,@object
	.size		_ZN39_INTERNAL_e44d3c00_4_k_cu_0c94152a_42184cuda3std3__48in_placeE,(_ZN39_INTERNAL_e44d3c00_4_k_cu_0c94152a_42184cuda3std6ranges3__45__cpo9iter_moveE - _ZN39_INTERNAL_e44d3c00_4_k_cu_0c94152a_42184cuda3std3__48in_placeE)
_ZN39_INTERNAL_e44d3c00_4_k_cu_0c94152a_42184cuda3std3__48in_placeE:
	.zero		1
	.type		_ZN39_INTERNAL_e44d3c00_4_k_cu_0c94152a_42184cuda3std6ranges3__45__cpo9iter_moveE,@object
	.size		_ZN39_INTERNAL_e44d3c00_4_k_cu_0c94152a_42184cuda3std6ranges3__45__cpo9iter_moveE,(_ZN39_INTERNAL_e44d3c00_4_k_cu_0c94152a_42184cuda3std3__45__cpo5beginE - _ZN39_INTERNAL_e44d3c00_4_k_cu_0c94152a_42184cuda3std6ranges3__45__cpo9iter_moveE)
_ZN39_INTERNAL_e44d3c00_4_k_cu_0c94152a_42184cuda3std6ranges3__45__cpo9iter_moveE:
	.zero		1
	.type		_ZN39_INTERNAL_e44d3c00_4_k_cu_0c94152a_42184cuda3std3__45__cpo5beginE,@object
	.size		_ZN39_INTERNAL_e44d3c00_4_k_cu_0c94152a_42184cuda3std3__45__cpo5beginE,(_ZN39_INTERNAL_e44d3c00_4_k_cu_0c94152a_42184cuda3std3__441_GLOBAL__N__e44d3c00_4_k_cu_0c94152a_42186ignoreE - _ZN39_INTERNAL_e44d3c00_4_k_cu_0c94152a_42184cuda3std3__45__cpo5beginE)
_ZN39_INTERNAL_e44d3c00_4_k_cu_0c94152a_42184cuda3std3__45__cpo5beginE:
	.zero		1
	.type		_ZN39_INTERNAL_e44d3c00_4_k_cu_0c94152a_42184cuda3std3__441_GLOBAL__N__e44d3c00_4_k_cu_0c94152a_42186ignoreE,@object
	.size		_ZN39_INTERNAL_e44d3c00_4_k_cu_0c94152a_42184cuda3std3__441_GLOBAL__N__e44d3c00_4_k_cu_0c94152a_42186ignoreE,(_ZN39_INTERNAL_e44d3c00_4_k_cu_0c94152a_42184cute7productE - _ZN39_INTERNAL_e44d3c00_4_k_cu_0c94152a_42184cuda3std3__441_GLOBAL__N__e44d3c00_4_k_cu_0c94152a_42186ignoreE)
_ZN39_INTERNAL_e44d3c00_4_k_cu_0c94152a_42184cuda3std3__441_GLOBAL__N__e44d3c00_4_k_cu_0c94152a_42186ignoreE:
	.zero		1
	.type		_ZN39_INTERNAL_e44d3c00_4_k_cu_0c94152a_42184cute7productE,@object
	.size		_ZN39_INTERNAL_e44d3c00_4_k_cu_0c94152a_42184cute7productE,(_ZN39_INTERNAL_e44d3c00_4_k_cu_0c94152a_42184cuda3std3__45__cpo3endE - _ZN39_INTERNAL_e44d3c00_4_k_cu_0c94152a_42184cute7productE)
_ZN39_INTERNAL_e44d3c00_4_k_cu_0c94152a_42184cute7productE:
	.zero		1
	.type		_ZN39_INTERNAL_e44d3c00_4_k_cu_0c94152a_42184cuda3std3__45__cpo3endE,@object
	.size		_ZN39_INTERNAL_e44d3c00_4_k_cu_0c94152a_42184cuda3std3__45__cpo3endE,(_ZN39_INTERNAL_e44d3c00_4_k_cu_0c94152a_42184cuda3std3__419piecewise_constructE - _ZN39_INTERNAL_e44d3c00_4_k_cu_0c94152a_42184cuda3std3__45__cpo3endE)
_ZN39_INTERNAL_e44d3c00_4_k_cu_0c94152a_42184cuda3std3__45__cpo3endE:
	.zero		1
	.type		_ZN39_INTERNAL_e44d3c00_4_k_cu_0c94152a_42184cuda3std3__419piecewise_constructE,@object
	.size		_ZN39_INTERNAL_e44d3c00_4_k_cu_0c94152a_42184cuda3std3__419piecewise_constructE,(_ZN39_INTERNAL_e44d3c00_4_k_cu_0c94152a_42184cuda3std3__45__cpo4cendE - _ZN39_INTERNAL_e44d3c00_4_k_cu_0c94152a_42184cuda3std3__419piecewise_constructE)
_ZN39_INTERNAL_e44d3c00_4_k_cu_0c94152a_42184cuda3std3__419piecewise_constructE:
	.zero		1
	.type		_ZN39_INTERNAL_e44d3c00_4_k_cu_0c94152a_42184cuda3std3__45__cpo4cendE,@object
	.size		_ZN39_INTERNAL_e44d3c00_4_k_cu_0c94152a_42184cuda3std3__45__cpo4cendE,(_ZN39_INTERNAL_e44d3c00_4_k_cu_0c94152a_42184cuda3std6ranges3__45__cpo4swapE - _ZN39_INTERNAL_e44d3c00_4_k_cu_0c94152a_42184cuda3std3__45__cpo4cendE)
_ZN39_INTERNAL_e44d3c00_4_k_cu_0c94152a_42184cuda3std3__45__cpo4cendE:
	.zero		1
	.type		_ZN39_INTERNAL_e44d3c00_4_k_cu_0c94152a_42184cuda3std6ranges3__45__cpo4swapE,@object
	.size		_ZN39_INTERNAL_e44d3c00_4_k_cu_0c94152a_42184cuda3std6ranges3__45__cpo4swapE,(.L_9 - _ZN39_INTERNAL_e44d3c00_4_k_cu_0c94152a_42184cuda3std6ranges3__45__cpo4swapE)
_ZN39_INTERNAL_e44d3c00_4_k_cu_0c94152a_42184cuda3std6ranges3__45__cpo4swapE:
	.zero		1
.L_9:


//--------------------- .nv.constant0._ZN7cutlass13device_kernelINS_4fmha6kernel28FmhaKernelTmaWarpSpecializedINS1_10collective33FmhaBwdMainloopTmaWarpSpecializedINS_6half_tEfN4cute5tupleIJNS7_1CILi128EEESA_NS9_ILi512EEEEEENS4_16FusionBwdAdapterINS4_14ResidualFusionEEEJEEENS4_17FmhaBwdEpilogueKVIS6_fNS8_IJNS9_ILi64EEESB_SA_EEEEENS2_23TileSchedulerBwdAdapterINS2_23IndividualTileSchedulerEEEJEEEEEvNT_6ParamsE --------------------------
	.section	.nv.constant0._ZN7cutlass13device_kernelINS_4fmha6kernel28FmhaKernelTmaWarpSpecializedINS1_10collective33FmhaBwdMainloopTmaWarpSpecializedINS_6half_tEfN4cute5tupleIJNS7_1CILi128EEESA_NS9_ILi512EEEEEENS4_16FusionBwdAdapterINS4_14ResidualFusionEEEJEEENS4_17FmhaBwdEpilogueKVIS6_fNS8_IJNS9_ILi64EEESB_SA_EEEEENS2_23TileSchedulerBwdAdapterINS2_23IndividualTileSchedulerEEEJEEEEEvNT_6ParamsE,"a",@progbits
	.sectionflags	@""
	.align	4
.nv.constant0._ZN7cutlass13device_kernelINS_4fmha6kernel28FmhaKernelTmaWarpSpecializedINS1_10collective33FmhaBwdMainloopTmaWarpSpecializedINS_6half_tEfN4cute5tupleIJNS7_1CILi128EEESA_NS9_ILi512EEEEEENS4_16FusionBwdAdapterINS4_14ResidualFusionEEEJEEENS4_17FmhaBwdEpilogueKVIS6_fNS8_IJNS9_ILi64EEESB_SA_EEEEENS2_23TileSchedulerBwdAdapterINS2_23IndividualTileSchedulerEEEJEEEEEvNT_6ParamsE:
	.zero		4352


//--------------------- SYMBOLS --------------------------

	.type		.nv.reservedSmem.offset0,@object
	.size		.nv.reservedSmem.offset0,0x4
	.type		__assertfail,@function
